	.target	sm_120

	.elftype	@"ET_EXEC"


//--------------------- .note.nv.tkinfo           --------------------------
	.section	.note.nv.tkinfo,"",@"SHT_NOTE"
	.sectionflags	@"SHF_NOTE_NV_TKINFO"
	.tkinfo
        /*0018*/ 	.word	0x00000080
        /*0030*/ 	.string	""
        /*0030*/ 	.string	"ptxas"
        /*0030*/ 	.string	"Cuda compilation tools, release 12.8, V12.8.61"
        /*0030*/ 	.string	"Build system must define TOOLS_VERSION_EXTENDED"
        /*0030*/ 	.string	"-arch sm_120 "



//--------------------- .note.nv.cuver            --------------------------
	.section	.note.nv.cuver,"",@"SHT_NOTE"
	.sectionflags	@"SHF_NOTE_NV_CUVER"
        /*0018*/ 	.short	0x0001
        /*001a*/ 	.short	0x0078
        /*001c*/ 	.short	0x0001
        /*001e*/ 	.short	0x0000
        /*0020*/ 	.short	0x0001
        /*0022*/ 	.short	0x0000


//--------------------- .nv.info                  --------------------------
	.section	.nv.info,"",@"SHT_CUDA_INFO"
	.align	4


	//----- nvinfo : EIATTR_REGCOUNT
	.align		4
        /*0000*/ 	.byte	0x04, 0x2f
        /*0002*/ 	.short	(.L_35 - .L_34)
	.align		4
.L_34:
        /*0004*/ 	.word	index@(jit_computeValues)
        /*0008*/ 	.word	0x000000ff


	//----- nvinfo : EIATTR_FRAME_SIZE
	.align		4
.L_35:
        /*000c*/ 	.byte	0x04, 0x11
        /*000e*/ 	.short	(.L_37 - .L_36)
	.align		4
.L_36:
        /*0010*/ 	.word	index@($__internal_0_$__cuda_sm20_rem_u64)
        /*0014*/ 	.word	0x000001b0


	//----- nvinfo : EIATTR_FRAME_SIZE
	.align		4
.L_37:
        /*0018*/ 	.byte	0x04, 0x11
        /*001a*/ 	.short	(.L_39 - .L_38)
	.align		4
.L_38:
        /*001c*/ 	.word	index@($jit_computeValues$_ZN23kb31_septic_extension_taSERKS_)
        /*0020*/ 	.word	0x000001b0


	//----- nvinfo : EIATTR_FRAME_SIZE
	.align		4
.L_39:
        /*0024*/ 	.byte	0x04, 0x11
        /*0026*/ 	.short	(.L_41 - .L_40)
	.align		4
.L_40:
        /*0028*/ 	.word	index@($jit_computeValues$_ZN23kb31_septic_extension_tC1Ev)
        /*002c*/ 	.word	0x000001b0


	//----- nvinfo : EIATTR_FRAME_SIZE
	.align		4
.L_41:
        /*0030*/ 	.byte	0x04, 0x11
        /*0032*/ 	.short	(.L_43 - .L_42)
	.align		4
.L_42:
        /*0034*/ 	.word	index@($jit_computeValues$_ZN23kb31_septic_extension_t4zeroEv)
        /*0038*/ 	.word	0x000001b0


	//----- nvinfo : EIATTR_FRAME_SIZE
	.align		4
.L_43:
        /*003c*/ 	.byte	0x04, 0x11
        /*003e*/ 	.short	(.L_45 - .L_44)
	.align		4
.L_44:
        /*0040*/ 	.word	index@($jit_computeValues$_ZN20kb31_septic_digest_tC1Ev)
        /*0044*/ 	.word	0x000001b0


	//----- nvinfo : EIATTR_FRAME_SIZE
	.align		4
.L_45:
        /*0048*/ 	.byte	0x04, 0x11
        /*004a*/ 	.short	(.L_47 - .L_46)
	.align		4
.L_46:
        /*004c*/ 	.word	index@($jit_computeValues$_ZN19kb31_septic_curve_tC1Ev)
        /*0050*/ 	.word	0x000001b0


	//----- nvinfo : EIATTR_FRAME_SIZE
	.align		4
.L_47:
        /*0054*/ 	.byte	0x04, 0x11
        /*0056*/ 	.short	(.L_49 - .L_48)
	.align		4
.L_48:
        /*0058*/ 	.word	index@(jit_computeValues)
        /*005c*/ 	.word	0x000001b0


	//----- nvinfo : EIATTR_MIN_STACK_SIZE
	.align		4
.L_49:
        /*0060*/ 	.byte	0x04, 0x12
        /*0062*/ 	.short	(.L_51 - .L_50)
	.align		4
.L_50:
        /*0064*/ 	.word	index@(jit_computeValues)
        /*0068*/ 	.word	0x000001b0
.L_51:


//--------------------- .nv.info.jit_computeValues --------------------------
	.section	.nv.info.jit_computeValues,"",@"SHT_CUDA_INFO"
	.sectionflags	@""
	.align	4


	//----- nvinfo : EIATTR_CUDA_API_VERSION
	.align		4
        /*0000*/ 	.byte	0x04, 0x37
        /*0002*/ 	.short	(.L_53 - .L_52)
.L_52:
        /*0004*/ 	.word	0x00000080


	//----- nvinfo : EIATTR_KPARAM_INFO
	.align		4
.L_53:
        /*0008*/ 	.byte	0x04, 0x17
        /*000a*/ 	.short	(.L_55 - .L_54)
.L_54:
        /*000c*/ 	.word	0x00000000
        /*0010*/ 	.short	0x0010
        /*0012*/ 	.short	0x0110
        /*0014*/ 	.byte	0x00, 0xf0, 0x81, 0x00


	//----- nvinfo : EIATTR_KPARAM_INFO
	.align		4
.L_55:
        /*0018*/ 	.byte	0x04, 0x17
        /*001a*/ 	.short	(.L_57 - .L_56)
.L_56:
        /*001c*/ 	.word	0x00000000
        /*0020*/ 	.short	0x000f
        /*0022*/ 	.short	0x0108
        /*0024*/ 	.byte	0x00, 0xf0, 0x21, 0x00


	//----- nvinfo : EIATTR_KPARAM_INFO
	.align		4
.L_57:
        /*0028*/ 	.byte	0x04, 0x17
        /*002a*/ 	.short	(.L_59 - .L_58)
.L_58:
        /*002c*/ 	.word	0x00000000
        /*0030*/ 	.short	0x000e
        /*0032*/ 	.short	0x0100
        /*0034*/ 	.byte	0x00, 0xf0, 0x21, 0x00


	//----- nvinfo : EIATTR_KPARAM_INFO
	.align		4
.L_59:
        /*0038*/ 	.byte	0x04, 0x17
        /*003a*/ 	.short	(.L_61 - .L_60)
.L_60:
        /*003c*/ 	.word	0x00000000
        /*0040*/ 	.short	0x000d
        /*0042*/ 	.short	0x00f8
        /*0044*/ 	.byte	0x00, 0xf0, 0x21, 0x00


	//----- nvinfo : EIATTR_KPARAM_INFO
	.align		4
.L_61:
        /*0048*/ 	.byte	0x04, 0x17
        /*004a*/ 	.short	(.L_63 - .L_62)
.L_62:
        /*004c*/ 	.word	0x00000000
        /*0050*/ 	.short	0x000c
        /*0052*/ 	.short	0x00f0
        /*0054*/ 	.byte	0x00, 0xf0, 0x21, 0x00


	//----- nvinfo : EIATTR_KPARAM_INFO
	.align		4
.L_63:
        /*0058*/ 	.byte	0x04, 0x17
        /*005a*/ 	.short	(.L_65 - .L_64)
.L_64:
        /*005c*/ 	.word	0x00000000
        /*0060*/ 	.short	0x000b
        /*0062*/ 	.short	0x00e8
        /*0064*/ 	.byte	0x00, 0xf0, 0x21, 0x00


	//----- nvinfo : EIATTR_KPARAM_INFO
	.align		4
.L_65:
        /*0068*/ 	.byte	0x04, 0x17
        /*006a*/ 	.short	(.L_67 - .L_66)
.L_66:
        /*006c*/ 	.word	0x00000000
        /*0070*/ 	.short	0x000a
        /*0072*/ 	.short	0x00e0
        /*0074*/ 	.byte	0x00, 0xf0, 0x21, 0x00


	//----- nvinfo : EIATTR_KPARAM_INFO
	.align		4
.L_67:
        /*0078*/ 	.byte	0x04, 0x17
        /*007a*/ 	.short	(.L_69 - .L_68)
.L_68:
        /*007c*/ 	.word	0x00000000
        /*0080*/ 	.short	0x0009
        /*0082*/ 	.short	0x00d8
        /*0084*/ 	.byte	0x00, 0xf0, 0x21, 0x00


	//----- nvinfo : EIATTR_KPARAM_INFO
	.align		4
.L_69:
        /*0088*/ 	.byte	0x04, 0x17
        /*008a*/ 	.short	(.L_71 - .L_70)
.L_70:
        /*008c*/ 	.word	0x00000000
        /*0090*/ 	.short	0x0008
        /*0092*/ 	.short	0x00b8
        /*0094*/ 	.byte	0x00, 0xf0, 0x81, 0x00


	//----- nvinfo : EIATTR_KPARAM_INFO
	.align		4
.L_71:
        /*0098*/ 	.byte	0x04, 0x17
        /*009a*/ 	.short	(.L_73 - .L_72)
.L_72:
        /*009c*/ 	.word	0x00000000
        /*00a0*/ 	.short	0x0007
        /*00a2*/ 	.short	0x0098
        /*00a4*/ 	.byte	0x00, 0xf0, 0x81, 0x00


	//----- nvinfo : EIATTR_KPARAM_INFO
	.align		4
.L_73:
        /*00a8*/ 	.byte	0x04, 0x17
        /*00aa*/ 	.short	(.L_75 - .L_74)
.L_74:
        /*00ac*/ 	.word	0x00000000
        /*00b0*/ 	.short	0x0006
        /*00b2*/ 	.short	0x0078
        /*00b4*/ 	.byte	0x00, 0xf0, 0x81, 0x00


	//----- nvinfo : EIATTR_KPARAM_INFO
	.align		4
.L_75:
        /*00b8*/ 	.byte	0x04, 0x17
        /*00ba*/ 	.short	(.L_77 - .L_76)
.L_76:
        /*00bc*/ 	.word	0x00000000
        /*00c0*/ 	.short	0x0005
        /*00c2*/ 	.short	0x0068
        /*00c4*/ 	.byte	0x00, 0xf0, 0x41, 0x00


	//----- nvinfo : EIATTR_KPARAM_INFO
	.align		4
.L_77:
        /*00c8*/ 	.byte	0x04, 0x17
        /*00ca*/ 	.short	(.L_79 - .L_78)
.L_78:
        /*00cc*/ 	.word	0x00000000
        /*00d0*/ 	.short	0x0004
        /*00d2*/ 	.short	0x0058
        /*00d4*/ 	.byte	0x00, 0xf0, 0x41, 0x00


	//----- nvinfo : EIATTR_KPARAM_INFO
	.align		4
.L_79:
        /*00d8*/ 	.byte	0x04, 0x17
        /*00da*/ 	.short	(.L_81 - .L_80)
.L_80:
        /*00dc*/ 	.word	0x00000000
        /*00e0*/ 	.short	0x0003
        /*00e2*/ 	.short	0x0020
        /*00e4*/ 	.byte	0x00, 0xf0, 0xe1, 0x00


	//----- nvinfo : EIATTR_KPARAM_INFO
	.align		4
.L_81:
        /*00e8*/ 	.byte	0x04, 0x17
        /*00ea*/ 	.short	(.L_83 - .L_82)
.L_82:
        /*00ec*/ 	.word	0x00000000
        /*00f0*/ 	.short	0x0002
        /*00f2*/ 	.short	0x0010
        /*00f4*/ 	.byte	0x00, 0xf0, 0x41, 0x00


	//----- nvinfo : EIATTR_KPARAM_INFO
	.align		4
.L_83:
        /*00f8*/ 	.byte	0x04, 0x17
        /*00fa*/ 	.short	(.L_85 - .L_84)
.L_84:
        /*00fc*/ 	.word	0x00000000
        /*0100*/ 	.short	0x0001
        /*0102*/ 	.short	0x0008
        /*0104*/ 	.byte	0x00, 0xf0, 0x21, 0x00


	//----- nvinfo : EIATTR_KPARAM_INFO
	.align		4
.L_85:
        /*0108*/ 	.byte	0x04, 0x17
        /*010a*/ 	.short	(.L_87 - .L_86)
.L_86:
        /*010c*/ 	.word	0x00000000
        /*0110*/ 	.short	0x0000
        /*0112*/ 	.short	0x0000
        /*0114*/ 	.byte	0x00, 0xf0, 0x21, 0x00


	//----- nvinfo : EIATTR_SPARSE_MMA_MASK
	.align		4
.L_87:
        /*0118*/ 	.byte	0x03, 0x50
        /*011a*/ 	.short	0x0000


	//----- nvinfo : EIATTR_MAXREG_COUNT
	.align		4
        /*011c*/ 	.byte	0x03, 0x1b
        /*011e*/ 	.short	0x00ff


	//----- nvinfo : EIATTR_ANNOTATIONS
	.align		4
        /*0120*/ 	.byte	0x04, 0x55
        /*0122*/ 	.short	(.L_89 - .L_88)


	//   ....[0]....
.L_88:
        /*0124*/ 	.word	0x00000001
        /*0128*/ 	.byte	0x20, 0x27, 0x00, 0x00, 0x01, 0x00, 0x00, 0x00, 0x00, 0x90, 0x01, 0x00


	//----- nvinfo : EIATTR_VRC_CTA_INIT_COUNT
	.align		4
.L_89:
        /*0134*/ 	.byte	0x02, 0x4a
	.zero		1
	.zero		1


	//----- nvinfo : EIATTR_EXIT_INSTR_OFFSETS
	.align		4
        /*0138*/ 	.byte	0x04, 0x1c
        /*013a*/ 	.short	(.L_91 - .L_90)


	//   ....[0]....
.L_90:
        /*013c*/ 	.word	0x000001e0


	//   ....[1]....
        /*0140*/ 	.word	0x0003a980


	//----- nvinfo : EIATTR_CRS_STACK_SIZE
	.align		4
.L_91:
        /*0144*/ 	.byte	0x04, 0x1e
        /*0146*/ 	.short	(.L_93 - .L_92)
.L_92:
        /*0148*/ 	.word	0x00000000


	//----- nvinfo : EIATTR_CBANK_PARAM_SIZE
	.align		4
.L_93:
        /*014c*/ 	.byte	0x03, 0x19
        /*014e*/ 	.short	0x0130


	//----- nvinfo : EIATTR_PARAM_CBANK
	.align		4
        /*0150*/ 	.byte	0x04, 0x0a
        /*0152*/ 	.short	(.L_95 - .L_94)
	.align		4
.L_94:
        /*0154*/ 	.word	index@(.nv.constant0.jit_computeValues)
        /*0158*/ 	.short	0x0380
        /*015a*/ 	.short	0x0130


	//----- nvinfo : EIATTR_SW_WAR
	.align		4
.L_95:
        /*015c*/ 	.byte	0x04, 0x36
        /*015e*/ 	.short	(.L_97 - .L_96)
.L_96:
        /*0160*/ 	.word	0x00000000
.L_97:


//--------------------- .nv.compat                --------------------------
	.section	.nv.compat,"",@"SHT_CUDA_COMPAT_INFO"
	.align	4
        /*0000*/ 	.byte	0x02, 0x02, 0x01, 0x00, 0x02, 0x05, 0x05, 0x00, 0x02, 0x03, 0x00, 0x00, 0x02, 0x06, 0x01, 0x00


//--------------------- .nv.callgraph             --------------------------
	.section	.nv.callgraph,"",@"SHT_CUDA_CALLGRAPH"
	.align	4
	.sectionentsize	8
	.align		4
        /*0000*/ 	.word	0x00000000
	.align		4
        /*0004*/ 	.word	0xffffffff
	.align		4
        /*0008*/ 	.word	0x00000000
	.align		4
        /*000c*/ 	.word	0xfffffffe
	.align		4
        /*0010*/ 	.word	0x00000000
	.align		4
        /*0014*/ 	.word	0xfffffffd
	.align		4
        /*0018*/ 	.word	0x00000000
	.align		4
        /*001c*/ 	.word	0xfffffffc


//--------------------- .nv.constant4             --------------------------
	.section	.nv.constant4,"a",@progbits
	.align	8
	.align		8
.nv.constant4:
        /*0000*/ 	.dword	_ZN6kb31_t6DEGREEE
	.align		8
        /*0008*/ 	.dword	_ZN6kb31_t5NBITSE
	.align		8
        /*0010*/ 	.dword	_ZN6kb31_t3MODE
	.align		8
        /*0018*/ 	.dword	_ZN6kb31_t1ME
	.align		8
        /*0020*/ 	.dword	_ZN6kb31_t2RRE
	.align		8
        /*0028*/ 	.dword	_ZN6kb31_t3ONEE
	.align		8
        /*0030*/ 	.dword	_ZN6kb31_t10MONTY_BITSE
	.align		8
        /*0038*/ 	.dword	_ZN6kb31_t8MONTY_MUE
	.align		8
        /*0040*/ 	.dword	_ZN6kb31_t10MONTY_MASKE
	.align		8
        /*0048*/ 	.dword	_ZN6kb31_t8TOP_BITSE
	.align		8
        /*0050*/ 	.dword	_ZN23kb31_septic_extension_t15frobenius_constE
	.align		8
        /*0058*/ 	.dword	_ZN23kb31_septic_extension_t22double_frobenius_constE
	.align		8
        /*0060*/ 	.dword	_ZN23kb31_septic_extension_t10A_EC_LOGUPE
	.align		8
        /*0068*/ 	.dword	_ZN23kb31_septic_extension_t10B_EC_LOGUPE
	.align		8
        /*0070*/ 	.dword	_ZN19kb31_septic_curve_t7dummy_xE
	.align		8
        /*0078*/ 	.dword	_ZN19kb31_septic_curve_t7dummy_yE
	.align		8
        /*0080*/ 	.dword	_ZN19kb31_septic_curve_t7start_xE
	.align		8
        /*0088*/ 	.dword	_ZN19kb31_septic_curve_t7start_yE
	.align		8
        /*0090*/ 	.dword	_ZN16kb31_extension_t1DE
	.align		8
        /*0098*/ 	.dword	_ZN16kb31_extension_t1WE
	.align		8
        /*00a0*/ 	.dword	_ZN26__nv_atomic_triv_cp_helperIjE5__valE
	.align		8
        /*00a8*/ 	.dword	_ZN44_INTERNAL_00000000_13_jit_kernel_cu_d23cb39829poseidon2_constants_koalabear3t1620half_external_roundsE
	.align		8
        /*00b0*/ 	.dword	_ZN44_INTERNAL_00000000_13_jit_kernel_cu_d23cb39829poseidon2_constants_koalabear3t1615internal_roundsE
	.align		8
        /*00b8*/ 	.dword	_ZN44_INTERNAL_00000000_13_jit_kernel_cu_d23cb39829poseidon2_constants_koalabear3t165alphaE
	.align		8
        /*00c0*/ 	.dword	_ZN44_INTERNAL_00000000_13_jit_kernel_cu_d23cb39829poseidon2_constants_koalabear3t1615round_constantsE
	.align		8
        /*00c8*/ 	.dword	_ZN44_INTERNAL_00000000_13_jit_kernel_cu_d23cb3989poseidon223EXTERNAL_ROUNDS_DEFAULTE


//--------------------- .nv.constant3             --------------------------
	.section	.nv.constant3,"a",@progbits
	.align	4
.nv.constant3:
	.type		_ZN44_INTERNAL_00000000_13_jit_kernel_cu_d23cb3989constants20kb31_frobenius_constE,@object
	.size		_ZN44_INTERNAL_00000000_13_jit_kernel_cu_d23cb3989constants20kb31_frobenius_constE,(_ZN44_INTERNAL_00000000_13_jit_kernel_cu_d23cb3989constants27kb31_double_frobenius_constE - _ZN44_INTERNAL_00000000_13_jit_kernel_cu_d23cb3989constants20kb31_frobenius_constE)
_ZN44_INTERNAL_00000000_13_jit_kernel_cu_d23cb3989constants20kb31_frobenius_constE:
        /*0000*/ 	.byte	0xfe, 0xff, 0xff, 0x01, 0xfe, 0xff, 0xff, 0x01, 0xfe, 0xff, 0xff, 0x01, 0xfe, 0xff, 0xff, 0x01
        /* <DEDUP_REMOVED lines=11> */
        /*00c0*/ 	.byte	0xc9, 0x59, 0x6b, 0x6b
	.type		_ZN44_INTERNAL_00000000_13_jit_kernel_cu_d23cb3989constants27kb31_double_frobenius_constE,@object
	.size		_ZN44_INTERNAL_00000000_13_jit_kernel_cu_d23cb3989constants27kb31_double_frobenius_constE,(_ZN44_INTERNAL_00000000_13_jit_kernel_cu_d23cb3989constants15KB31_A_EC_LOGUPE - _ZN44_INTERNAL_00000000_13_jit_kernel_cu_d23cb3989constants27kb31_double_frobenius_constE)
_ZN44_INTERNAL_00000000_13_jit_kernel_cu_d23cb3989constants27kb31_double_frobenius_constE:
        /* <DEDUP_REMOVED lines=13> */
	.type		_ZN44_INTERNAL_00000000_13_jit_kernel_cu_d23cb3989constants15KB31_A_EC_LOGUPE,@object
	.size		_ZN44_INTERNAL_00000000_13_jit_kernel_cu_d23cb3989constants15KB31_A_EC_LOGUPE,(_ZN44_INTERNAL_00000000_13_jit_kernel_cu_d23cb3989constants15KB31_B_EC_LOGUPE - _ZN44_INTERNAL_00000000_13_jit_kernel_cu_d23cb3989constants15KB31_A_EC_LOGUPE)
_ZN44_INTERNAL_00000000_13_jit_kernel_cu_d23cb3989constants15KB31_A_EC_LOGUPE:
        /*0188*/ 	.byte	0x2c, 0xbb, 0xb6, 0x70, 0x79, 0xce, 0xfe, 0x5e, 0x50, 0x0b, 0x68, 0x68, 0xe1, 0x04, 0x2a, 0x37
        /*0198*/ 	.byte	0x61, 0x47, 0xe5, 0x19, 0x25, 0xc9, 0x7d, 0x2d, 0xa1, 0x58, 0xae, 0x3b
	.type		_ZN44_INTERNAL_00000000_13_jit_kernel_cu_d23cb3989constants15KB31_B_EC_LOGUPE,@object
	.size		_ZN44_INTERNAL_00000000_13_jit_kernel_cu_d23cb3989constants15KB31_B_EC_LOGUPE,(_ZN44_INTERNAL_00000000_13_jit_kernel_cu_d23cb3989constants12kb31_dummy_xE - _ZN44_INTERNAL_00000000_13_jit_kernel_cu_d23cb3989constants15KB31_B_EC_LOGUPE)
_ZN44_INTERNAL_00000000_13_jit_kernel_cu_d23cb3989constants15KB31_B_EC_LOGUPE:
        /*01a4*/ 	.byte	0xce, 0x77, 0x01, 0x47, 0x5a, 0x6c, 0x4c, 0x44, 0x08, 0x8c, 0x66, 0x31, 0x90, 0x4a, 0xcd, 0x5c
        /*01b4*/ 	.byte	0x3a, 0xbd, 0x92, 0x34, 0x70, 0x39, 0x96, 0x61, 0xf7, 0x4b, 0xac, 0x5f
	.type		_ZN44_INTERNAL_00000000_13_jit_kernel_cu_d23cb3989constants12kb31_dummy_xE,@object
	.size		_ZN44_INTERNAL_00000000_13_jit_kernel_cu_d23cb3989constants12kb31_dummy_xE,(_ZN44_INTERNAL_00000000_13_jit_kernel_cu_d23cb3989constants12kb31_dummy_yE - _ZN44_INTERNAL_00000000_13_jit_kernel_cu_d23cb3989constants12kb31_dummy_xE)
_ZN44_INTERNAL_00000000_13_jit_kernel_cu_d23cb3989constants12kb31_dummy_xE:
        /*01c0*/ 	.byte	0x48, 0x52, 0x49, 0x76, 0xee, 0xb5, 0xa6, 0x5c, 0xfd, 0x7e, 0x55, 0x67, 0x78, 0xd1, 0xfb, 0x2c
        /*01d0*/ 	.byte	0x75, 0x0e, 0x3b, 0x3d, 0xf9, 0xe5, 0x6a, 0x3f, 0x30, 0xf3, 0x1c, 0x37
	.type		_ZN44_INTERNAL_00000000_13_jit_kernel_cu_d23cb3989constants12kb31_dummy_yE,@object
	.size		_ZN44_INTERNAL_00000000_13_jit_kernel_cu_d23cb3989constants12kb31_dummy_yE,(_ZN44_INTERNAL_00000000_13_jit_kernel_cu_d23cb3989constants12kb31_start_xE - _ZN44_INTERNAL_00000000_13_jit_kernel_cu_d23cb3989constants12kb31_dummy_yE)
_ZN44_INTERNAL_00000000_13_jit_kernel_cu_d23cb3989constants12kb31_dummy_yE:
        /*01dc*/ 	.byte	0x35, 0xcf, 0x98, 0x04, 0x53, 0x0b, 0x50, 0x60, 0xb3, 0x26, 0x96, 0x20, 0x7c, 0xc6, 0xbc, 0x62
        /*01ec*/ 	.byte	0xb2, 0xbd, 0x9b, 0x0c, 0x48, 0xa0, 0xa5, 0x43, 0x21, 0x56, 0xe5, 0x56
	.type		_ZN44_INTERNAL_00000000_13_jit_kernel_cu_d23cb3989constants12kb31_start_xE,@object
	.size		_ZN44_INTERNAL_00000000_13_jit_kernel_cu_d23cb3989constants12kb31_start_xE,(_ZN44_INTERNAL_00000000_13_jit_kernel_cu_d23cb3989constants12kb31_start_yE - _ZN44_INTERNAL_00000000_13_jit_kernel_cu_d23cb3989constants12kb31_start_xE)
_ZN44_INTERNAL_00000000_13_jit_kernel_cu_d23cb3989constants12kb31_start_xE:
        /*01f8*/ 	.byte	0x12, 0x3f, 0xef, 0x53, 0x58, 0x4e, 0xc2, 0x3d, 0x1c, 0xce, 0xf8, 0x3c, 0xfd, 0x1a, 0x20, 0x73
        /*0208*/ 	.byte	0x48, 0xbe, 0x33, 0x62, 0x39, 0x80, 0x7d, 0x09, 0x78, 0x4b, 0xfd, 0x0c
	.type		_ZN44_INTERNAL_00000000_13_jit_kernel_cu_d23cb3989constants12kb31_start_yE,@object
	.size		_ZN44_INTERNAL_00000000_13_jit_kernel_cu_d23cb3989constants12kb31_start_yE,(.L_24 - _ZN44_INTERNAL_00000000_13_jit_kernel_cu_d23cb3989constants12kb31_start_yE)
_ZN44_INTERNAL_00000000_13_jit_kernel_cu_d23cb3989constants12kb31_start_yE:
        /*0214*/ 	.byte	0xd9, 0xbe, 0x30, 0x18, 0xa3, 0x5a, 0xc6, 0x0d, 0x20, 0x92, 0x33, 0x57, 0x26, 0x77, 0xf4, 0x49
        /*0224*/ 	.byte	0x50, 0x17, 0xd8, 0x23, 0x5c, 0xfa, 0x55, 0x52, 0xd7, 0x42, 0x2d, 0x41
.L_24:


//--------------------- .text.jit_computeValues   --------------------------
	.section	.text.jit_computeValues,"ax",@progbits
	.align	128
        .global         jit_computeValues
        .type           jit_computeValues,@function
        .size           jit_computeValues,(.L_x_8 - jit_computeValues)
        .other          jit_computeValues,@"STO_CUDA_ENTRY STV_DEFAULT"
jit_computeValues:
.text.jit_computeValues:
[----:B------:R-:W0:Y:S01]  /*0000*/  LDC R1, c[0x0][0x37c] ;  /* 0x0000df00ff017b82 */ /* 0x000e220000000800 */
[----:B------:R-:W1:Y:S01]  /*0010*/  S2R R3, SR_TID.X ;  /* 0x0000000000037919 */ /* 0x000e620000002100 */
[----:B------:R-:W2:Y:S06]  /*0020*/  LDCU UR7, c[0x0][0x2fc] ;  /* 0x00005f80ff0777ac */ /* 0x000eac0008000800 */
[----:B------:R-:W1:Y:S01]  /*0030*/  S2UR UR6, SR_CTAID.X ;  /* 0x00000000000679c3 */ /* 0x000e620000002500 */
[----:B0-----:R-:W-:Y:S01]  /*0040*/  IADD3 R1, PT, PT, R1, -0x1b0, RZ ;  /* 0xfffffe5001017810 */ /* 0x001fe20007ffe0ff */
[----:B------:R-:W0:Y:S01]  /*0050*/  LDCU UR4, c[0x0][0x3e8] ;  /* 0x00007d00ff0477ac */ /* 0x000e220008000800 */
[----:B------:R-:W-:-:S05]  /*0060*/  UMOV UR5, 0x1 ;  /* 0x0000000100057882 */ /* 0x000fca0000000000 */
[----:B------:R-:W1:Y:S08]  /*0070*/  LDC R2, c[0x0][0x360] ;  /* 0x0000d800ff027b82 */ /* 0x000e700000000800 */
[----:B------:R-:W3:Y:S01]  /*0080*/  LDC.64 R4, c[0x0][0x3a0] ;  /* 0x0000e800ff047b82 */ /* 0x000ee20000000a00 */
[----:B0-----:R-:W-:-:S07]  /*0090*/  USHF.L.U32 UR4, UR5, UR4, URZ ;  /* 0x0000000405047299 */ /* 0x001fce00080006ff */
[----:B------:R-:W0:Y:S01]  /*00a0*/  LDC.64 R6, c[0x0][0x3a8] ;  /* 0x0000ea00ff067b82 */ /* 0x000e220000000a00 */
[----:B------:R-:W-:-:S07]  /*00b0*/  USHF.R.S32.HI UR5, URZ, 0x1f, UR4 ;  /* 0x0000001fff057899 */ /* 0x000fce0008011404 */
[----:B------:R-:W4:Y:S01]  /*00c0*/  LDC.64 R8, c[0x0][0x3b0] ;  /* 0x0000ec00ff087b82 */ /* 0x000f220000000a00 */
[----:B-1----:R-:W-:Y:S02]  /*00d0*/  IMAD R2, R2, UR6, R3 ;  /* 0x0000000602027c24 */ /* 0x002fe4000f8e0203 */
[----:B------:R-:W-:Y:S01]  /*00e0*/  HFMA2 R3, -RZ, RZ, 0, 0 ;  /* 0x00000000ff037431 */ /* 0x000fe200000001ff */
[----:B------:R-:W2:Y:S04]  /*00f0*/  LDCU UR6, c[0x0][0x2f8] ;  /* 0x00005f00ff0677ac */ /* 0x000ea80008000800 */
[----:B------:R-:W-:Y:S02]  /*0100*/  ISETP.LT.U64.AND P0, PT, R2, UR4, PT ;  /* 0x0000000402007c0c */ /* 0x000fe4000bf11070 */
[----:B------:R-:W1:Y:S01]  /*0110*/  LDC.64 R10, c[0x0][0x3b8] ;  /* 0x0000ee00ff0a7b82 */ /* 0x000e620000000a00 */
[----:B------:R-:W-:Y:S01]  /*0120*/  MOV R2, R1 ;  /* 0x0000000100027202 */ /* 0x000fe20000000f00 */
[----:B---3--:R3:W-:Y:S04]  /*0130*/  STL.64 [R1], R4 ;  /* 0x0000000401007387 */ /* 0x0087e80000100a00 */
[----:B0-----:R3:W-:Y:S02]  /*0140*/  STL.64 [R1+0x8], R6 ;  /* 0x0000080601007387 */ /* 0x0017e40000100a00 */
[----:B------:R-:W0:Y:S01]  /*0150*/  LDC.64 R12, c[0x0][0x3c0] ;  /* 0x0000f000ff0c7b82 */ /* 0x000e220000000a00 */
[----:B--2---:R-:W-:-:S02]  /*0160*/  IADD.64 R2, R2, UR6 ;  /* 0x0000000602027c35 */ /* 0x004fc4000f8e0200 */
[----:B----4-:R3:W-:Y:S05]  /*0170*/  STL.64 [R1+0x10], R8 ;  /* 0x0000100801007387 */ /* 0x0107ea0000100a00 */
[----:B------:R-:W2:Y:S08]  /*0180*/  LDC.64 R14, c[0x0][0x3c8] ;  /* 0x0000f200ff0e7b82 */ /* 0x000eb00000000a00 */
[----:B------:R-:W4:Y:S01]  /*0190*/  LDC.64 R16, c[0x0][0x3d0] ;  /* 0x0000f400ff107b82 */ /* 0x000f220000000a00 */
[----:B-1----:R3:W-:Y:S04]  /*01a0*/  STL.64 [R1+0x18], R10 ;  /* 0x0000180a01007387 */ /* 0x0027e80000100a00 */
[----:B0-----:R3:W-:Y:S04]  /*01b0*/  STL.64 [R1+0x20], R12 ;  /* 0x0000200c01007387 */ /* 0x0017e80000100a00 */
[----:B--2---:R3:W-:Y:S04]  /*01c0*/  STL.64 [R1+0x28], R14 ;  /* 0x0000280e01007387 */ /* 0x0047e80000100a00 */
[----:B----4-:R3:W-:Y:S01]  /*01d0*/  STL.64 [R1+0x30], R16 ;  /* 0x0000301001007387 */ /* 0x0107e20000100a00 */
[----:B------:R-:W-:Y:S05]  /*01e0*/  @!P0 EXIT ;  /* 0x000000000000894d */ /* 0x000fea0003800000 */
[----:B------:R-:W-:Y:S02]  /*01f0*/  IADD.64 R32, R2, 0xb8 ;  /* 0x000000b802207835 */ /* 0x000fe400078e0200 */
[----:B------:R-:W-:-:S07]  /*0200*/  MOV R19, 0x220 ;  /* 0x0000022000137802 */ /* 0x000fce0000000f00 */
[----:B---3--:R-:W-:Y:S05]  /*0210*/  CALL.REL.NOINC `($jit_computeValues$_ZN20kb31_septic_digest_tC1Ev) ;  /* 0x000003a800787944 */ /* 0x008fea0003c00000 */
[----:B------:R-:W0:Y:S01]  /*0220*/  LDCU.U16 UR4, c[0x0][0x410] ;  /* 0x00008200ff0477ac */ /* 0x000e220008000400 */
[----:B------:R-:W1:Y:S01]  /*0230*/  LDC.64 R8, c[0x0][0x400] ;  /* 0x00010000ff087b82 */ /* 0x000e620000000a00 */
[----:B------:R-:W2:Y:S01]  /*0240*/  LDCU.U16 UR5, c[0x0][0x412] ;  /* 0x00008240ff0577ac */ /* 0x000ea20008000400 */
[----:B------:R-:W3:Y:S06]  /*0250*/  LDCU.U16 UR6, c[0x0][0x414] ;  /* 0x00008280ff0677ac */ /* 0x000eec0008000400 */
[----:B------:R-:W4:Y:S01]  /*0260*/  LDC.64 R10, c[0x0][0x408] ;  /* 0x00010200ff0a7b82 */ /* 0x000f220000000a00 */
[----:B------:R-:W5:Y:S01]  /*0270*/  LDCU.U16 UR7, c[0x0][0x416] ;  /* 0x000082c0ff0777ac */ /* 0x000f620008000400 */
[----:B------:R-:W1:Y:S06]  /*0280*/  LDCU.U16 UR8, c[0x0][0x430] ;  /* 0x00008600ff0877ac */ /* 0x000e6c0008000400 */
[----:B------:R-:W4:Y:S01]  /*0290*/  LDC.64 R12, c[0x0][0x418] ;  /* 0x00010600ff0c7b82 */ /* 0x000f220000000a00 */
[----:B0-----:R-:W-:Y:S01]  /*02a0*/  MOV R4, UR4 ;  /* 0x0000000400047c02 */ /* 0x001fe20008000f00 */
[----:B------:R-:W0:Y:S01]  /*02b0*/  LDCU.U16 UR9, c[0x0][0x432] ;  /* 0x00008640ff0977ac */ /* 0x000e220008000400 */
[----:B--2---:R-:W-:Y:S01]  /*02c0*/  MOV R5, UR5 ;  /* 0x0000000500057c02 */ /* 0x004fe20008000f00 */
[----:B------:R-:W2:Y:S04]  /*02d0*/  LDCU.U16 UR10, c[0x0][0x434] ;  /* 0x00008680ff0a77ac */ /* 0x000ea80008000400 */
[----:B------:R-:W0:Y:S01]  /*02e0*/  LDC.64 R14, c[0x0][0x420] ;  /* 0x00010800ff0e7b82 */ /* 0x000e220000000a00 */
[----:B---3--:R-:W-:Y:S01]  /*02f0*/  MOV R0, UR6 ;  /* 0x0000000600007c02 */ /* 0x008fe20008000f00 */
[----:B------:R-:W-:Y:S01]  /*0300*/  PRMT R4, R4, 0x5410, R5 ;  /* 0x0000541004047816 */ /* 0x000fe20000000005 */
[----:B------:R-:W3:Y:S01]  /*0310*/  LDCU.U16 UR11, c[0x0][0x436] ;  /* 0x000086c0ff0b77ac */ /* 0x000ee20008000400 */
[----:B-1----:R-:W-:Y:S01]  /*0320*/  STL.64 [R1+0x40], R8 ;  /* 0x0000400801007387 */ /* 0x002fe20000100a00 */
[----:B-----5:R-:W-:Y:S01]  /*0330*/  MOV R7, UR7 ;  /* 0x0000000700077c02 */ /* 0x020fe20008000f00 */
[----:B------:R-:W1:Y:S02]  /*0340*/  LDCU.U16 UR12, c[0x0][0x450] ;  /* 0x00008a00ff0c77ac */ /* 0x000e640008000400 */
[----:B------:R-:W5:Y:S01]  /*0350*/  LDC.64 R16, c[0x0][0x428] ;  /* 0x00010a00ff107b82 */ /* 0x000f620000000a00 */
[----:B----4-:R-:W-:Y:S01]  /*0360*/  STL.64 [R1+0x48], R10 ;  /* 0x0000480a01007387 */ /* 0x010fe20000100a00 */
[----:B------:R-:W-:Y:S01]  /*0370*/  PRMT R5, R0, 0x5410, R7 ;  /* 0x0000541000057816 */ /* 0x000fe20000000007 */
[----:B------:R-:W4:Y:S01]  /*0380*/  LDCU.U16 UR13, c[0x0][0x452] ;  /* 0x00008a40ff0d77ac */ /* 0x000f220008000400 */
[----:B------:R-:W5:Y:S04]  /*0390*/  LDCU.U16 UR4, c[0x0][0x454] ;  /* 0x00008a80ff0477ac */ /* 0x000f680008000400 */
[----:B------:R-:W5:Y:S01]  /*03a0*/  LDC.64 R20, c[0x0][0x438] ;  /* 0x00010e00ff147b82 */ /* 0x000f620000000a00 */
[----:B------:R-:W-:Y:S01]  /*03b0*/  STL.64 [R1+0x58], R12 ;  /* 0x0000580c01007387 */ /* 0x000fe20000100a00 */
[----:B--2---:R-:W-:Y:S01]  /*03c0*/  MOV R0, UR10 ;  /* 0x0000000a00007c02 */ /* 0x004fe20008000f00 */
[----:B------:R-:W2:Y:S02]  /*03d0*/  LDCU.U16 UR5, c[0x0][0x456] ;  /* 0x00008ac0ff0577ac */ /* 0x000ea40008000400 */
[----:B------:R2:W-:Y:S01]  /*03e0*/  STL.64 [R1+0x50], R4 ;  /* 0x0000500401007387 */ /* 0x0005e20000100a00 */
[----:B---3--:R-:W-:-:S02]  /*03f0*/  MOV R35, UR11 ;  /* 0x0000000b00237c02 */ /* 0x008fc40008000f00 */
[----:B------:R-:W3:Y:S01]  /*0400*/  LDC.64 R22, c[0x0][0x440] ;  /* 0x00011000ff167b82 */ /* 0x000ee20000000a00 */
[----:B0-----:R-:W-:Y:S01]  /*0410*/  STL.64 [R1+0x60], R14 ;  /* 0x0000600e01007387 */ /* 0x001fe20000100a00 */
[----:B-1----:R-:W-:Y:S01]  /*0420*/  MOV R34, UR12 ;  /* 0x0000000c00227c02 */ /* 0x002fe20008000f00 */
[----:B----4-:R-:W-:-:S05]  /*0430*/  MOV R37, UR13 ;  /* 0x0000000d00257c02 */ /* 0x010fca0008000f00 */
[----:B------:R-:W0:Y:S01]  /*0440*/  LDC.64 R24, c[0x0][0x448] ;  /* 0x00011200ff187b82 */ /* 0x000e220000000a00 */
[----:B-----5:R-:W-:Y:S01]  /*0450*/  STL.64 [R1+0x68], R16 ;  /* 0x0000681001007387 */ /* 0x020fe20000100a00 */
[----:B--2---:R-:W-:Y:S01]  /*0460*/  MOV R4, UR8 ;  /* 0x0000000800047c02 */ /* 0x004fe20008000f00 */
[----:B------:R-:W-:Y:S01]  /*0470*/  MOV R5, UR9 ;  /* 0x0000000900057c02 */ /* 0x000fe20008000f00 */
[----:B------:R-:W-:Y:S01]  /*0480*/  MOV R36, UR4 ;  /* 0x0000000400247c02 */ /* 0x000fe20008000f00 */
[----:B------:R-:W-:-:S03]  /*0490*/  MOV R39, UR5 ;  /* 0x0000000500277c02 */ /* 0x000fc60008000f00 */
[----:B------:R-:W1:Y:S01]  /*04a0*/  LDC.64 R26, c[0x0][0x458] ;  /* 0x00011600ff1a7b82 */ /* 0x000e620000000a00 */
[----:B------:R-:W-:Y:S01]  /*04b0*/  STL.64 [R1+0x80], R20 ;  /* 0x0000801401007387 */ /* 0x000fe20000100a00 */
[----:B------:R-:W-:Y:S02]  /*04c0*/  PRMT R4, R4, 0x5410, R5 ;  /* 0x0000541004047816 */ /* 0x000fe40000000005 */
[----:B------:R-:W-:Y:S01]  /*04d0*/  PRMT R5, R0, 0x5410, R35 ;  /* 0x0000541000057816 */ /* 0x000fe20000000023 */
[----:B------:R-:W-:-:S03]  /*04e0*/  MOV R0, R32 ;  /* 0x0000002000007202 */ /* 0x000fc60000000f00 */
[----:B------:R-:W2:Y:S01]  /*04f0*/  LDC.64 R28, c[0x0][0x390] ;  /* 0x0000e400ff1c7b82 */ /* 0x000ea20000000a00 */
[----:B---3--:R-:W-:Y:S04]  /*0500*/  STL.64 [R1+0x88], R22 ;  /* 0x0000881601007387 */ /* 0x008fe80000100a00 */
[----:B------:R3:W-:Y:S03]  /*0510*/  STL.64 [R1+0x70], R4 ;  /* 0x0000700401007387 */ /* 0x0007e60000100a00 */
[----:B------:R-:W4:Y:S01]  /*0520*/  LDC.64 R30, c[0x0][0x398] ;  /* 0x0000e600ff1e7b82 */ /* 0x000f220000000a00 */
[----:B0-----:R-:W-:Y:S07]  /*0530*/  STL.64 [R1+0x90], R24 ;  /* 0x0000901801007387 */ /* 0x001fee0000100a00 */
[----:B------:R-:W0:Y:S01]  /*0540*/  LDC.64 R6, c[0x0][0x3f8] ;  /* 0x0000fe00ff067b82 */ /* 0x000e220000000a00 */
[----:B-1----:R-:W-:Y:S01]  /*0550*/  STL.64 [R1+0xa0], R26 ;  /* 0x0000a01a01007387 */ /* 0x002fe20000100a00 */
[----:B---3--:R-:W-:-:S02]  /*0560*/  PRMT R4, R34, 0x5410, R37 ;  /* 0x0000541022047816 */ /* 0x008fc40000000025 */
[----:B------:R-:W-:-:S04]  /*0570*/  PRMT R5, R36, 0x5410, R39 ;  /* 0x0000541024057816 */ /* 0x000fc80000000027 */
[----:B------:R-:W1:Y:S01]  /*0580*/  LDC.64 R18, c[0x0][0x468] ;  /* 0x00011a00ff127b82 */ /* 0x000e620000000a00 */
[----:B--2---:R-:W-:Y:S04]  /*0590*/  STL.64 [R1+0xa8], R28 ;  /* 0x0000a81c01007387 */ /* 0x004fe80000100a00 */
[----:B------:R2:W-:Y:S04]  /*05a0*/  STL.64 [R1+0x98], R4 ;  /* 0x0000980401007387 */ /* 0x0005e80000100a00 */
[----:B----4-:R-:W-:Y:S04]  /*05b0*/  STL.64 [R1+0xb0], R30 ;  /* 0x0000b01e01007387 */ /* 0x010fe80000100a00 */
[----:B0-----:R0:W-:Y:S01]  /*05c0*/  STL.64 [R1+0x38], R6 ;  /* 0x0000380601007387 */ /* 0x0011e20000100a00 */
[----:B--2---:R-:W-:Y:S01]  /*05d0*/  MOV R5, R33 ;  /* 0x0000002100057202 */ /* 0x004fe20000000f00 */
[----:B------:R-:W-:-:S02]  /*05e0*/  MOV R4, R2 ;  /* 0x0000000200047202 */ /* 0x000fc40000000f00 */
[----:B-1----:R1:W-:Y:S01]  /*05f0*/  STL.64 [R1+0x78], R18 ;  /* 0x0000781201007387 */ /* 0x0023e20000100a00 */
[----:B0-----:R-:W-:Y:S01]  /*0600*/  MOV R7, R3 ;  /* 0x0000000300077202 */ /* 0x001fe20000000f00 */
[----:B-1----:R-:W-:-:S07]  /*0610*/  MOV R18, 0x630 ;  /* 0x0000063000127802 */ /* 0x002fce0000000f00 */
[----:B------:R-:W-:Y:S05]  /*0620*/  CALL.REL.NOINC `($jit_computeValues$_ZN23kb31_septic_extension_taSERKS_) ;  /* 0x000003a800407944 */ /* 0x000fea0003c00000 */
[----:B------:R-:W0:Y:S01]  /*0630*/  LDCU UR8, c[0x0][0x3e8] ;  /* 0x00007d00ff0877ac */ /* 0x000e220008000800 */
[C---:B------:R-:W-:Y:S02]  /*0640*/  IADD.64 R4, R2.reuse, 0xd4 ;  /* 0x000000d402047835 */ /* 0x040fe400078e0200 */
[----:B------:R-:W-:Y:S02]  /*0650*/  IADD.64 R6, R2, 0x1c ;  /* 0x0000001c02067835 */ /* 0x000fe400078e0200 */
[----:B------:R-:W0:Y:S01]  /*0660*/  LDCU UR4, c[0x0][0x3d8] ;  /* 0x00007b00ff0477ac */ /* 0x000e220008000800 */
[----:B------:R-:W-:Y:S01]  /*0670*/  MOV R18, 0x720 ;  /* 0x0000072000127802 */ /* 0x000fe20000000f00 */
[----:B------:R-:W-:Y:S02]  /*0680*/  MOV R0, R4 ;  /* 0x0000000400007202 */ /* 0x000fe40000000f00 */
[----:B------:R-:W-:Y:S01]  /*0690*/  MOV R4, R6 ;  /* 0x0000000600047202 */ /* 0x000fe20000000f00 */
[----:B------:R-:W1:Y:S01]  /*06a0*/  LDCU.64 UR10, c[0x0][0x358] ;  /* 0x00006b00ff0a77ac */ /* 0x000e620008000a00 */
[----:B0-----:R-:W-:-:S03]  /*06b0*/  UIADD3 UR8, UPT, UPT, UR8, -UR4, URZ ;  /* 0x8000000408087290 */ /* 0x001fc6000fffe0ff */
[----:B------:R-:W-:Y:S02]  /*06c0*/  UMOV UR4, 0x1 ;  /* 0x0000000100047882 */ /* 0x000fe40000000000 */
[----:B------:R-:W-:-:S04]  /*06d0*/  USHF.L.U32 UR4, UR4, UR8, URZ ;  /* 0x0000000804047299 */ /* 0x000fc800080006ff */
[----:B------:R-:W-:Y:S02]  /*06e0*/  USHF.R.S32.HI UR5, URZ, 0x1f, UR4 ;  /* 0x0000001fff057899 */ /* 0x000fe40008011404 */
[----:B------:R-:W-:-:S04]  /*06f0*/  MOV R14, UR4 ;  /* 0x00000004000e7c02 */ /* 0x000fc80008000f00 */
[----:B-1----:R-:W-:-:S07]  /*0700*/  MOV R15, UR5 ;  /* 0x00000005000f7c02 */ /* 0x002fce0008000f00 */
[----:B------:R-:W-:Y:S05]  /*0710*/  CALL.REL.NOINC `($jit_computeValues$_ZN23kb31_septic_extension_taSERKS_) ;  /* 0x000003a800047944 */ /* 0x000fea0003c00000 */
[----:B------:R-:W0:Y:S01]  /*0720*/  S2R R6, SR_TID.X ;  /* 0x0000000000067919 */ /* 0x000e220000002100 */
[----:B------:R-:W0:Y:S01]  /*0730*/  S2UR UR4, SR_CTAID.X ;  /* 0x00000000000479c3 */ /* 0x000e220000002500 */
[----:B------:R-:W1:Y:S01]  /*0740*/  LDCU UR5, c[0x0][0x3e8] ;  /* 0x00007d00ff0577ac */ /* 0x000e620008000800 */
[----:B------:R-:W2:Y:S04]  /*0750*/  LDL.64 R22, [R1+0x58] ;  /* 0x0000580001167983 */ /* 0x000ea80000100a00 */
[----:B------:R-:W3:Y:S02]  /*0760*/  LDL.64 R74, [R1+0x68] ;  /* 0x00006800014a7983 */ /* 0x000ee40000100a00 */
[----:B------:R-:W0:Y:S02]  /*0770*/  LDC R9, c[0x0][0x360] ;  /* 0x0000d800ff097b82 */ /* 0x000e240000000800 */
[----:B------:R-:W4:Y:S04]  /*0780*/  LDL.64 R16, [R1+0x38] ;  /* 0x0000380001107983 */ /* 0x000f280000100a00 */
[----:B------:R-:W4:Y:S02]  /*0790*/  LDL.64 R42, [R1+0x48] ;  /* 0x00004800012a7983 */ /* 0x000f240000100a00 */
[----:B------:R-:W1:Y:S08]  /*07a0*/  LDC.64 R12, c[0x0][0x470] ;  /* 0x00011c00ff0c7b82 */ /* 0x000e700000000a00 */
[----:B------:R-:W1:Y:S08]  /*07b0*/  LDC.64 R18, c[0x0][0x478] ;  /* 0x00011e00ff127b82 */ /* 0x000e700000000a00 */
[----:B------:R-:W1:Y:S01]  /*07c0*/  LDC.64 R20, c[0x0][0x480] ;  /* 0x00012000ff147b82 */ /* 0x000e620000000a00 */
[----:B0-----:R-:W-:-:S04]  /*07d0*/  IMAD R8, R9, UR4, R6 ;  /* 0x0000000409087c24 */ /* 0x001fc8000f8e0206 */
[----:B-1----:R-:W-:-:S03]  /*07e0*/  IMAD.WIDE.U32 R12, R8, 0x4, R12 ;  /* 0x00000004080c7825 */ /* 0x002fc600078e000c */
[----:B------:R-:W0:Y:S02]  /*07f0*/  LDC.64 R24, c[0x0][0x460] ;  /* 0x00011800ff187b82 */ /* 0x000e240000000a00 */
[----:B------:R-:W4:Y:S01]  /*0800*/  LDG.E R4, desc[UR10][R12.64] ;  /* 0x0000000a0c047981 */ /* 0x000f22000c1e1900 */
[----:B------:R-:W-:-:S05]  /*0810*/  IMAD.WIDE.U32 R18, R8, 0x4, R18 ;  /* 0x0000000408127825 */ /* 0x000fca00078e0012 */
[----:B------:R-:W4:Y:S01]  /*0820*/  LDG.E R5, desc[UR10][R18.64] ;  /* 0x0000000a12057981 */ /* 0x000f22000c1e1900 */
[----:B------:R-:W-:-:S03]  /*0830*/  IMAD.WIDE.U32 R20, R8, 0x4, R20 ;  /* 0x0000000408147825 */ /* 0x000fc600078e0014 */
[----:B------:R-:W4:Y:S04]  /*0840*/  LDL.64 R12, [R1+0x90] ;  /* 0x00009000010c7983 */ /* 0x000f280000100a00 */
[----:B------:R1:W4:Y:S04]  /*0850*/  LDG.E R0, desc[UR10][R20.64] ;  /* 0x0000000a14007981 */ /* 0x000328000c1e1900 */
[----:B------:R-:W4:Y:S01]  /*0860*/  LDL.64 R18, [R1+0x80] ;  /* 0x0000800001127983 */ /* 0x000f220000100a00 */
[----:B------:R-:W-:Y:S01]  /*0870*/  HFMA2 R11, -RZ, RZ, 0, 5.9604644775390625e-08 ;  /* 0x00000001ff0b7431 */ /* 0x000fe200000001ff */
[----:B------:R-:W-:-:S04]  /*0880*/  MOV R9, RZ ;  /* 0x000000ff00097202 */ /* 0x000fc80000000f00 */
[----:B------:R-:W-:-:S04]  /*0890*/  SHF.L.U32 R2, R11, UR5, RZ ;  /* 0x000000050b027c19 */ /* 0x000fc800080006ff */
[----:B------:R-:W-:Y:S01]  /*08a0*/  SHF.R.S32.HI R3, RZ, 0x1f, R2 ;  /* 0x0000001fff037819 */ /* 0x000fe20000011402 */
[----:B0-----:R0:W-:Y:S04]  /*08b0*/  STL.64 [R1+0x100], R24 ;  /* 0x0001001801007387 */ /* 0x0011e80000100a00 */
[----:B------:R-:W-:Y:S04]  /*08c0*/  STL.64 [R1+0x130], R2 ;  /* 0x0001300201007387 */ /* 0x000fe80000100a00 */
[----:B------:R-:W-:Y:S04]  /*08d0*/  STL.64 [R1+0x108], RZ ;  /* 0x000108ff01007387 */ /* 0x000fe80000100a00 */
[----:B------:R-:W-:Y:S04]  /*08e0*/  STL.64 [R1+0x110], RZ ;  /* 0x000110ff01007387 */ /* 0x000fe80000100a00 */
[----:B------:R-:W-:Y:S04]  /*08f0*/  STL.64 [R1+0x118], RZ ;  /* 0x000118ff01007387 */ /* 0x000fe80000100a00 */
[----:B------:R-:W-:Y:S04]  /*0900*/  STL.64 [R1+0x120], R14 ;  /* 0x0001200e01007387 */ /* 0x000fe80000100a00 */
[----:B------:R0:W-:Y:S01]  /*0910*/  STL.64 [R1+0x128], R8 ;  /* 0x0001280801007387 */ /* 0x0001e20000100a00 */
[----:B--2---:R-:W-:-:S04]  /*0920*/  IMAD.WIDE.U32 R70, R8, 0x4, R22 ;  /* 0x0000000408467825 */ /* 0x004fc800078e0016 */
[----:B---3--:R-:W-:Y:S02]  /*0930*/  IMAD R167, R75, 0x9c, RZ ;  /* 0x0000009c4ba77824 */ /* 0x008fe400078e02ff */
[C---:B------:R-:W-:Y:S01]  /*0940*/  IMAD.WIDE.U32 R60, R74.reuse, 0x9c, R70 ;  /* 0x0000009c4a3c7825 */ /* 0x040fe200078e0046 */
[----:B------:R-:W-:-:S03]  /*0950*/  LEA R22, P4, R74, R70, 0x6 ;  /* 0x000000464a167211 */ /* 0x000fc600078830ff */
[----:B------:R-:W-:Y:S01]  /*0960*/  IMAD R39, R75, 0x1c, RZ ;  /* 0x0000001c4b277824 */ /* 0x000fe200078e02ff */
[----:B------:R-:W-:Y:S01]  /*0970*/  IADD3 R61, PT, PT, R61, R167, RZ ;  /* 0x000000a73d3d7210 */ /* 0x000fe20007ffe0ff */
[C---:B------:R-:W-:Y:S01]  /*0980*/  IMAD.WIDE.U32 R36, R74.reuse, 0x1c, R70 ;  /* 0x0000001c4a247825 */ /* 0x040fe200078e0046 */
[----:B-1----:R-:W-:-:S03]  /*0990*/  LEA R20, P5, R74, R70, 0x7 ;  /* 0x000000464a147211 */ /* 0x002fc600078a38ff */
[----:B------:R-:W-:Y:S02]  /*09a0*/  IMAD R38, R75, 0x30, RZ ;  /* 0x000000304b267824 */ /* 0x000fe400078e02ff */
[----:B------:R-:W-:Y:S01]  /*09b0*/  IMAD.WIDE.U32 R88, R74, 0x30, R70 ;  /* 0x000000304a587825 */ /* 0x000fe200078e0046 */
[----:B------:R-:W-:-:S03]  /*09c0*/  IADD3 R37, PT, PT, R37, R39, RZ ;  /* 0x0000002725257210 */ /* 0x000fc60007ffe0ff */
[C---:B------:R-:W-:Y:S02]  /*09d0*/  IMAD R10, R75.reuse, 0x24, RZ ;  /* 0x000000244b0a7824 */ /* 0x040fe400078e02ff */
[C---:B------:R-:W-:Y:S02]  /*09e0*/  IMAD R153, R75.reuse, 0x74, RZ ;  /* 0x000000744b997824 */ /* 0x040fe400078e02ff */
[----:B------:R-:W-:Y:S02]  /*09f0*/  IMAD R179, R75, 0xb4, RZ ;  /* 0x000000b44bb37824 */ /* 0x000fe400078e02ff */
[----:B------:R-:W-:-:S04]  /*0a00*/  IMAD.WIDE.U32 R84, R74, 0x24, R70 ;  /* 0x000000244a547825 */ /* 0x000fc800078e0046 */
[----:B------:R-:W-:-:S04]  /*0a10*/  IMAD.WIDE.U32 R120, R74, 0x74, R70 ;  /* 0x000000744a787825 */ /* 0x000fc800078e0046 */
[C---:B------:R-:W-:Y:S01]  /*0a20*/  IMAD.WIDE.U32 R48, R74.reuse, 0xb4, R70 ;  /* 0x000000b44a307825 */ /* 0x040fe200078e0046 */
[----:B------:R-:W-:-:S03]  /*0a30*/  LEA R26, P0, R74, R70, 0x2 ;  /* 0x000000464a1a7211 */ /* 0x000fc600078010ff */
[C---:B------:R-:W-:Y:S02]  /*0a40*/  IMAD R31, R75.reuse, 0x14, RZ ;  /* 0x000000144b1f7824 */ /* 0x040fe400078e02ff */
[C---:B------:R-:W-:Y:S02]  /*0a50*/  IMAD R35, R75.reuse, 0x18, RZ ;  /* 0x000000184b237824 */ /* 0x040fe400078e02ff */
[C---:B------:R-:W-:Y:S02]  /*0a60*/  IMAD R149, R75.reuse, 0x6c, RZ ;  /* 0x0000006c4b957824 */ /* 0x040fe400078e02ff */
[----:B------:R-:W-:Y:S02]  /*0a70*/  IMAD R175, R75, 0xac, RZ ;  /* 0x000000ac4baf7824 */ /* 0x000fe400078e02ff */
[C-C-:B------:R-:W-:Y:S01]  /*0a80*/  IMAD.WIDE.U32 R136, R74.reuse, 0x14, R70.reuse ;  /* 0x000000144a887825 */ /* 0x140fe200078e0046 */
[CC--:B------:R-:W-:Y:S01]  /*0a90*/  LEA R130, P1, R74.reuse, R70.reuse, 0x3 ;  /* 0x000000464a827211 */ /* 0x0c0fe200078218ff */
[----:B----4-:R1:W-:Y:S02]  /*0aa0*/  STL.64 [R1+0xf0], R4 ;  /* 0x0000f00401007387 */ /* 0x0103e40000100a00 */
[C---:B------:R-:W-:Y:S01]  /*0ab0*/  IMAD.WIDE.U32 R32, R74.reuse, 0x18, R70 ;  /* 0x000000184a207825 */ /* 0x040fe200078e0046 */
[----:B0-----:R-:W-:-:S03]  /*0ac0*/  LEA R24, P2, R74, R70, 0x4 ;  /* 0x000000464a187211 */ /* 0x001fc600078420ff */
[C-C-:B------:R-:W-:Y:S01]  /*0ad0*/  IMAD.WIDE.U32 R116, R74.reuse, 0x6c, R70.reuse ;  /* 0x0000006c4a747825 */ /* 0x140fe200078e0046 */
[C---:B------:R-:W-:Y:S01]  /*0ae0*/  LEA R230, P3, R74.reuse, R70, 0x5 ;  /* 0x000000464ae67211 */ /* 0x040fe200078628ff */
[----:B------:R1:W-:Y:S02]  /*0af0*/  STL [R1+0xf8], R0 ;  /* 0x0000f80001007387 */ /* 0x0003e40000100800 */
[----:B------:R-:W-:Y:S01]  /*0b00*/  IMAD.WIDE.U32 R52, R74, 0xac, R70 ;  /* 0x000000ac4a347825 */ /* 0x000fe200078e0046 */
[----:B------:R-:W-:Y:S01]  /*0b10*/  IADD3 R39, PT, PT, R89, R38, RZ ;  /* 0x0000002659277210 */ /* 0x000fe20007ffe0ff */
[----:B------:R0:W5:Y:S02]  /*0b20*/  LD.E R191, desc[UR10][R60.64] ;  /* 0x0000000a3cbf7980 */ /* 0x000164000c101900 */
[C---:B------:R-:W-:Y:S02]  /*0b30*/  IMAD R30, R75.reuse, 0x28, RZ ;  /* 0x000000284b1e7824 */ /* 0x040fe400078e02ff */
[----:B------:R-:W-:-:S02]  /*0b40*/  IMAD R34, R75, 0x2c, RZ ;  /* 0x0000002c4b227824 */ /* 0x000fc400078e02ff */
[----:B------:R-:W-:Y:S02]  /*0b50*/  IMAD R171, R75, 0xa4, RZ ;  /* 0x000000a44bab7824 */ /* 0x000fe400078e02ff */
[C---:B------:R-:W-:Y:S01]  /*0b60*/  IMAD.WIDE.U32 R78, R74.reuse, 0x28, R70 ;  /* 0x000000284a4e7825 */ /* 0x040fe200078e0046 */
[CC--:B------:R-:W-:Y:S01]  /*0b70*/  LEA.HI.X R23, R74.reuse, R71.reuse, R75, 0x6, P4 ;  /* 0x000000474a177211 */ /* 0x0c0fe200020f344b */
[----:B------:R2:W5:Y:S02]  /*0b80*/  LD.E R164, desc[UR10][R70.64] ;  /* 0x0000000a46a47980 */ /* 0x000564000c101900 */
[C---:B------:R-:W-:Y:S01]  /*0b90*/  IMAD.WIDE.U32 R86, R74.reuse, 0x2c, R70 ;  /* 0x0000002c4a567825 */ /* 0x040fe200078e0046 */
[C---:B------:R-:W-:Y:S01]  /*0ba0*/  LEA.HI.X R21, R74.reuse, R71, R75, 0x7, P5 ;  /* 0x000000474a157211 */ /* 0x040fe200028f3c4b */
[----:B------:R-:W5:Y:S02]  /*0bb0*/  LD.E R207, desc[UR10][R22.64] ;  /* 0x0000000a16cf7980 */ /* 0x000f64000c101900 */
[----:B------:R-:W-:Y:S01]  /*0bc0*/  IMAD.WIDE.U32 R56, R74, 0xa4, R70 ;  /* 0x000000a44a387825 */ /* 0x000fe200078e0046 */
[----:B------:R-:W-:Y:S01]  /*0bd0*/  IADD3 R85, PT, PT, R85, R10, RZ ;  /* 0x0000000a55557210 */ /* 0x000fe20007ffe0ff */
[----:B------:R-:W-:-:S02]  /*0be0*/  MOV R38, R88 ;  /* 0x0000005800267202 */ /* 0x000fc40000000f00 */
[C---:B------:R-:W-:Y:S02]  /*0bf0*/  IMAD R129, R75.reuse, 0x4c, RZ ;  /* 0x0000004c4b817824 */ /* 0x040fe400078e02ff */
[C---:B------:R-:W-:Y:S02]  /*0c00*/  IMAD R133, R75.reuse, 0x50, RZ ;  /* 0x000000504b857824 */ /* 0x040fe400078e02ff */
[C---:B------:R-:W-:Y:S02]  /*0c10*/  IMAD R143, R75.reuse, 0x60, RZ ;  /* 0x000000604b8f7824 */ /* 0x040fe400078e02ff */
[----:B------:R-:W-:Y:S02]  /*0c20*/  IMAD R163, R75, 0x94, RZ ;  /* 0x000000944ba37824 */ /* 0x000fe400078e02ff */
[C-C-:B------:R-:W-:Y:S01]  /*0c30*/  IMAD.WIDE.U32 R96, R74.reuse, 0x4c, R70.reuse ;  /* 0x0000004c4a607825 */ /* 0x140fe200078e0046 */
[----:B------:R-:W-:Y:S02]  /*0c40*/  IADD3 R121, PT, PT, R121, R153, RZ ;  /* 0x0000009979797210 */ /* 0x000fe40007ffe0ff */
[----:B------:R-:W-:Y:S01]  /*0c50*/  IADD3 R49, PT, PT, R49, R179, RZ ;  /* 0x000000b331317210 */ /* 0x000fe20007ffe0ff */
[----:B------:R-:W-:Y:S01]  /*0c60*/  IMAD.WIDE.U32 R98, R74, 0x50, R70 ;  /* 0x000000504a627825 */ /* 0x000fe200078e0046 */
[----:B------:R-:W-:-:S03]  /*0c70*/  IADD3 R137, PT, PT, R137, R31, RZ ;  /* 0x0000001f89897210 */ /* 0x000fc60007ffe0ff */
[----:B------:R-:W-:Y:S01]  /*0c80*/  IMAD.WIDE.U32 R100, R74, 0x54, R70 ;  /* 0x000000544a647825 */ /* 0x000fe200078e0046 */
[----:B------:R-:W-:-:S03]  /*0c90*/  IADD3 R33, PT, PT, R33, R35, RZ ;  /* 0x0000002321217210 */ /* 0x000fc60007ffe0ff */
[----:B------:R-:W-:Y:S01]  /*0ca0*/  IMAD.WIDE.U32 R106, R74, 0x60, R70 ;  /* 0x000000604a6a7825 */ /* 0x000fe200078e0046 */
[----:B------:R-:W-:-:S03]  /*0cb0*/  IADD3 R89, PT, PT, R117, R149, RZ ;  /* 0x0000009575597210 */ /* 0x000fc60007ffe0ff */
[----:B------:R-:W-:Y:S01]  /*0cc0*/  IMAD.WIDE.U32 R64, R74, 0x94, R70 ;  /* 0x000000944a407825 */ /* 0x000fe200078e0046 */
[----:B------:R-:W-:Y:S01]  /*0cd0*/  MOV R88, R116 ;  /* 0x0000007400587202 */ /* 0x000fe20000000f00 */
[----:B------:R-:W-:Y:S02]  /*0ce0*/  IADD3 R53, PT, PT, R53, R175, RZ ;  /* 0x000000af35357210 */ /* 0x000fe40007ffe0ff */
[C---:B------:R-:W-:Y:S02]  /*0cf0*/  IMAD R7, R75.reuse, 0xc, RZ ;  /* 0x0000000c4b077824 */ /* 0x040fe400078e02ff */
[C---:B------:R-:W-:Y:S02]  /*0d00*/  IMAD R40, R75.reuse, 0x34, RZ ;  /* 0x000000344b287824 */ /* 0x040fe400078e02ff */
[C---:B------:R-:W-:Y:S02]  /*0d10*/  IMAD R41, R75.reuse, 0x38, RZ ;  /* 0x000000384b297824 */ /* 0x040fe400078e02ff */
[----:B------:R-:W-:-:S02]  /*0d20*/  IMAD R123, R75, 0x3c, RZ ;  /* 0x0000003c4b7b7824 */ /* 0x000fc400078e02ff */
[C---:B------:R-:W-:Y:S02]  /*0d30*/  IMAD R125, R75.reuse, 0x44, RZ ;  /* 0x000000444b7d7824 */ /* 0x040fe400078e02ff */
[C---:B------:R-:W-:Y:S02]  /*0d40*/  IMAD R127, R75.reuse, 0x48, RZ ;  /* 0x000000484b7f7824 */ /* 0x040fe400078e02ff */
        /* <DEDUP_REMOVED lines=16> */
[----:B------:R-:W-:Y:S01]  /*0e50*/  IMAD.WIDE.U32 R28, R74, 0xc, R70 ;  /* 0x0000000c4a1c7825 */ /* 0x000fe200078e0046 */
[----:B------:R-:W-:-:S03]  /*0e60*/  IADD3 R31, PT, PT, R79, R30, RZ ;  /* 0x0000001e4f1f7210 */ /* 0x000fc60007ffe0ff */
[----:B------:R-:W-:Y:S01]  /*0e70*/  IMAD.WIDE.U32 R108, R74, 0x34, R70 ;  /* 0x000000344a6c7825 */ /* 0x000fe200078e0046 */
[----:B------:R-:W-:-:S03]  /*0e80*/  IADD3 R35, PT, PT, R87, R34, RZ ;  /* 0x0000002257237210 */ /* 0x000fc60007ffe0ff */
[----:B------:R-:W-:Y:S01]  /*0e90*/  IMAD.WIDE.U32 R90, R74, 0x38, R70 ;  /* 0x000000384a5a7825 */ /* 0x000fe200078e0046 */
[----:B------:R-:W-:-:S03]  /*0ea0*/  IADD3 R57, PT, PT, R57, R171, RZ ;  /* 0x000000ab39397210 */ /* 0x000fc60007ffe0ff */
[----:B------:R-:W-:-:S04]  /*0eb0*/  IMAD.WIDE.U32 R92, R74, 0x3c, R70 ;  /* 0x0000003c4a5c7825 */ /* 0x000fc800078e0046 */
        /* <DEDUP_REMOVED lines=16> */
[C---:B------:R-:W-:Y:S01]  /*0fc0*/  IMAD.WIDE.U32 R44, R74.reuse, 0xbc, R70 ;  /* 0x000000bc4a2c7825 */ /* 0x040fe200078e0046 */
[-C--:B------:R-:W-:Y:S01]  /*0fd0*/  LEA.HI.X R27, R74, R71.reuse, R75, 0x2, P0 ;  /* 0x000000474a1b7211 */ /* 0x080fe200000f144b */
[----:B------:R3:W5:Y:S02]  /*0fe0*/  LD.E R84, desc[UR10][R84.64] ;  /* 0x0000000a54547980 */ /* 0x000764000c101900 */
[----:B0-----:R-:W-:Y:S01]  /*0ff0*/  IMAD.WIDE.U32 R60, R8, 0x4, R16 ;  /* 0x00000004083c7825 */ /* 0x001fe200078e0010 */
[CCC-:B------:R-:W-:Y:S01]  /*1000*/  LEA.HI.X R131, R74.reuse, R71.reuse, R75.reuse, 0x3, P1 ;  /* 0x000000474a837211 */ /* 0x1c0fe200008f1c4b */
[----:B------:R0:W5:Y:S01]  /*1010*/  LD.E R170, desc[UR10][R48.64] ;  /* 0x0000000a30aa7980 */ /* 0x000162000c101900 */
[CCC-:B------:R-:W-:Y:S01]  /*1020*/  LEA.HI.X R25, R74.reuse, R71.reuse, R75.reuse, 0x4, P2 ;  /* 0x000000474a197211 */ /* 0x1c0fe200010f244b */
[C---:B------:R-:W-:Y:S01]  /*1030*/  IMAD R249, R75.reuse, 0x78, RZ ;  /* 0x000000784bf97824 */ /* 0x040fe200078e02ff */
[C---:B------:R-:W-:Y:S01]  /*1040*/  LEA.HI.X R231, R74.reuse, R71, R75, 0x5, P3 ;  /* 0x000000474ae77211 */ /* 0x040fe200018f2c4b */
[----:B------:R-:W-:Y:S01]  /*1050*/  IMAD R233, R75, 0x90, RZ ;  /* 0x000000904be97824 */ /* 0x000fe200078e02ff */
[----:B------:R-:W-:Y:S01]  /*1060*/  MOV R30, R78 ;  /* 0x0000004e001e7202 */ /* 0x000fe20000000f00 */
[----:B------:R-:W-:Y:S01]  /*1070*/  IMAD.WIDE.U32 R82, R74, 0x78, R70 ;  /* 0x000000784a527825 */ /* 0x000fe200078e0046 */
[----:B------:R-:W-:Y:S01]  /*1080*/  MOV R34, R86 ;  /* 0x0000005600227202 */ /* 0x000fe20000000f00 */
[----:B------:R-:W-:-:S02]  /*1090*/  IADD3 R87, PT, PT, R97, R129, RZ ;  /* 0x0000008161577210 */ /* 0x000fc40007ffe0ff */
[----:B------:R-:W-:Y:S01]  /*10a0*/  IADD3 R99, PT, PT, R99, R133, RZ ;  /* 0x0000008563637210 */ /* 0x000fe20007ffe0ff */
[----:B------:R-:W-:Y:S01]  /*10b0*/  IMAD.WIDE.U32 R66, R74, 0x90, R70 ;  /* 0x000000904a427825 */ /* 0x000fe200078e0046 */
[----:B------:R-:W-:Y:S01]  /*10c0*/  MOV R128, R100 ;  /* 0x0000006400807202 */ /* 0x000fe20000000f00 */
[----:B------:R-:W-:Y:S02]  /*10d0*/  IADD3 R107, PT, PT, R107, R143, RZ ;  /* 0x0000008f6b6b7210 */ /* 0x000fe40007ffe0ff */
[----:B------:R-:W-:Y:S02]  /*10e0*/  IADD3 R65, PT, PT, R65, R163, RZ ;  /* 0x000000a341417210 */ /* 0x000fe40007ffe0ff */
[----:B------:R-:W-:Y:S02]  /*10f0*/  IADD3 R29, PT, PT, R29, R7, RZ ;  /* 0x000000071d1d7210 */ /* 0x000fe40007ffe0ff */
[----:B------:R-:W-:Y:S02]  /*1100*/  IADD3 R109, PT, PT, R109, R40, RZ ;  /* 0x000000286d6d7210 */ /* 0x000fe40007ffe0ff */
[----:B--2---:R-:W-:-:S02]  /*1110*/  IADD3 R71, PT, PT, R91, R41, RZ ;  /* 0x000000295b477210 */ /* 0x004fc40007ffe0ff */
[----:B------:R-:W-:Y:S01]  /*1120*/  IADD3 R75, PT, PT, R93, R123, RZ ;  /* 0x0000007b5d4b7210 */ /* 0x000fe20007ffe0ff */
[----:B------:R-:W-:Y:S01]  /*1130*/  MOV R70, R90 ;  /* 0x0000005a00467202 */ /* 0x000fe20000000f00 */
[----:B------:R-:W-:Y:S01]  /*1140*/  MOV R74, R92 ;  /* 0x0000005c004a7202 */ /* 0x000fe20000000f00 */
[----:B------:R-:W-:Y:S02]  /*1150*/  IADD3 R79, PT, PT, R95, R125, RZ ;  /* 0x0000007d5f4f7210 */ /* 0x000fe40007ffe0ff */
[----:B------:R-:W-:Y:S02]  /*1160*/  IADD3 R113, PT, PT, R113, R127, RZ ;  /* 0x0000007f71717210 */ /* 0x000fe40007ffe0ff */
[----:B------:R-:W-:Y:S01]  /*1170*/  IADD3 R129, PT, PT, R101, R135, RZ ;  /* 0x0000008765817210 */ /* 0x000fe20007ffe0ff */
[----:B------:R-:W-:Y:S01]  /*1180*/  MOV R78, R94 ;  /* 0x0000005e004e7202 */ /* 0x000fe20000000f00 */
[----:B------:R-:W-:Y:S01]  /*1190*/  MOV R86, R96 ;  /* 0x0000006000567202 */ /* 0x000fe20000000f00 */
[----:B------:R-:W-:-:S02]  /*11a0*/  IADD3 R103, PT, PT, R103, R139, RZ ;  /* 0x0000008b67677210 */ /* 0x000fc40007ffe0ff */
[----:B------:R-:W-:Y:S02]  /*11b0*/  IADD3 R105, PT, PT, R105, R141, RZ ;  /* 0x0000008d69697210 */ /* 0x000fe40007ffe0ff */
[----:B------:R-:W-:Y:S02]  /*11c0*/  IADD3 R111, PT, PT, R111, R145, RZ ;  /* 0x000000916f6f7210 */ /* 0x000fe40007ffe0ff */
[----:B------:R-:W-:Y:S02]  /*11d0*/  IADD3 R115, PT, PT, R115, R147, RZ ;  /* 0x0000009373737210 */ /* 0x000fe40007ffe0ff */
[----:B------:R-:W-:Y:S02]  /*11e0*/  IADD3 R119, PT, PT, R119, R151, RZ ;  /* 0x0000009777777210 */ /* 0x000fe40007ffe0ff */
[----:B------:R-:W-:Y:S02]  /*11f0*/  IADD3 R81, PT, PT, R81, R155, RZ ;  /* 0x0000009b51517210 */ /* 0x000fe40007ffe0ff */
        /* <DEDUP_REMOVED lines=8> */
[----:B------:R-:W-:Y:S01]  /*1280*/  IADD3 R45, PT, PT, R45, R183, RZ ;  /* 0x000000b72d2d7210 */ /* 0x000fe20007ffe0ff */
[----:B------:R2:W5:Y:S01]  /*1290*/  LD.E R143, desc[UR10][R120.64] ;  /* 0x0000000a788f7980 */ /* 0x000562000c101900 */
[----:B---3--:R-:W-:Y:S01]  /*12a0*/  IMAD R85, R43, 0x18, RZ ;  /* 0x000000182b557824 */ /* 0x008fe200078e02ff */
[CC--:B------:R-:W-:Y:S01]  /*12b0*/  LEA R140, P0, R42.reuse, R60.reuse, 0x2 ;  /* 0x0000003c2a8c7211 */ /* 0x0c0fe200078010ff */
[C---:B0-----:R-:W-:Y:S01]  /*12c0*/  IMAD.WIDE.U32 R48, R42.reuse, 0x18, R60 ;  /* 0x000000182a307825 */ /* 0x041fe200078e003c */
[----:B------:R0:W5:Y:S01]  /*12d0*/  LD.E R148, desc[UR10][R20.64] ;  /* 0x0000000a14947980 */ /* 0x000162000c101900 */
[CC--:B------:R-:W-:Y:S02]  /*12e0*/  LEA R22, P3, R42.reuse, R60.reuse, 0x5 ;  /* 0x0000003c2a167211 */ /* 0x0c0fe400078628ff */
[CC--:B------:R-:W-:Y:S01]  /*12f0*/  LEA R16, P4, R42.reuse, R60.reuse, 0x6 ;  /* 0x0000003c2a107211 */ /* 0x0c0fe200078830ff */
[----:B------:R3:W5:Y:S01]  /*1300*/  LD.E R142, desc[UR10][R88.64] ;  /* 0x0000000a588e7980 */ /* 0x000762000c101900 */
[----:B--2---:R-:W-:-:S03]  /*1310*/  LEA R120, P1, R42, R60, 0x3 ;  /* 0x0000003c2a787211 */ /* 0x004fc600078218ff */
[----:B------:R2:W5:Y:S01]  /*1320*/  LD.E R214, desc[UR10][R52.64] ;  /* 0x0000000a34d67980 */ /* 0x000562000c101900 */
[C---:B0-----:R-:W-:Y:S01]  /*1330*/  LEA R20, P2, R42.reuse, R60, 0x4 ;  /* 0x0000003c2a147211 */ /* 0x041fe200078420ff */
[----:B------:R-:W-:Y:S02]  /*1340*/  IMAD R91, R43, 0x24, RZ ;  /* 0x000000242b5b7824 */ /* 0x000fe400078e02ff */
[----:B------:R0:W5:Y:S01]  /*1350*/  LD.E R215, desc[UR10][R56.64] ;  /* 0x0000000a38d77980 */ /* 0x000162000c101900 */
[----:B------:R-:W-:Y:S01]  /*1360*/  IADD3 R249, PT, PT, R83, R249, RZ ;  /* 0x000000f953f97210 */ /* 0x000fe20007ffe0ff */
[----:B---3--:R-:W-:Y:S01]  /*1370*/  IMAD R89, R43, 0x1c, RZ ;  /* 0x0000001c2b597824 */ /* 0x008fe200078e02ff */
[----:B------:R-:W-:Y:S01]  /*1380*/  MOV R232, R66 ;  /* 0x0000004200e87202 */ /* 0x000fe20000000f00 */
[----:B------:R3:W5:Y:S01]  /*1390*/  LD.E R184, desc[UR10][R98.64] ;  /* 0x0000000a62b87980 */ /* 0x000762000c101900 */
[----:B--2---:R-:W-:Y:S01]  /*13a0*/  IMAD.WIDE.U32 R52, R42, 0x1c, R60 ;  /* 0x0000001c2a347825 */ /* 0x004fe200078e003c */
[----:B------:R-:W-:-:S02]  /*13b0*/  IADD3 R233, PT, PT, R67, R233, RZ ;  /* 0x000000e943e97210 */ /* 0x000fc40007ffe0ff */
[----:B------:R2:W5:Y:S01]  /*13c0*/  LD.E R40, desc[UR10][R106.64] ;  /* 0x0000000a6a287980 */ /* 0x000562000c101900 */
[----:B0-----:R-:W-:-:S03]  /*13d0*/  IMAD.WIDE.U32 R56, R42, 0x24, R60 ;  /* 0x000000242a387825 */ /* 0x001fc600078e003c */
[----:B------:R0:W5:Y:S01]  /*13e0*/  LD.E R93, desc[UR10][R64.64] ;  /* 0x0000000a405d7980 */ /* 0x000162000c101900 */
[CCC-:B------:R-:W-:Y:S01]  /*13f0*/  LEA.HI.X R141, R42.reuse, R61.reuse, R43.reuse, 0x2, P0 ;  /* 0x0000003d2a8d7211 */ /* 0x1c0fe200000f142b */
[C---:B---3--:R-:W-:Y:S01]  /*1400*/  IMAD R99, R43.reuse, 0x28, RZ ;  /* 0x000000282b637824 */ /* 0x048fe200078e02ff */
[CCC-:B------:R-:W-:Y:S01]  /*1410*/  LEA.HI.X R121, R42.reuse, R61.reuse, R43.reuse, 0x3, P1 ;  /* 0x0000003d2a797211 */ /* 0x1c0fe200008f1c2b */
[----:B------:R-:W5:Y:S01]  /*1420*/  LD.E R123, desc[UR10][R28.64] ;  /* 0x0000000a1c7b7980 */ /* 0x000f62000c101900 */
[C---:B------:R-:W-:Y:S01]  /*1430*/  IMAD R41, R43.reuse, 0xc, RZ ;  /* 0x0000000c2b297824 */ /* 0x040fe200078e02ff */
[CCC-:B------:R-:W-:Y:S01]  /*1440*/  LEA.HI.X R21, R42.reuse, R61.reuse, R43.reuse, 0x4, P2 ;  /* 0x0000003d2a157211 */ /* 0x1c0fe200010f242b */
[C---:B------:R-:W-:Y:S01]  /*1450*/  IMAD R67, R43.reuse, 0x14, RZ ;  /* 0x000000142b437824 */ /* 0x040fe200078e02ff */
[----:B------:R3:W5:Y:S01]  /*1460*/  LD.E R136, desc[UR10][R136.64] ;  /* 0x0000000a88887980 */ /* 0x000762000c101900 */
[----:B--2---:R-:W-:Y:S01]  /*1470*/  IMAD R107, R43, 0x34, RZ ;  /* 0x000000342b6b7824 */ /* 0x004fe200078e02ff */
[CC--:B------:R-:W-:Y:S01]  /*1480*/  LEA.HI.X R23, R42.reuse, R61.reuse, R43, 0x5, P3 ;  /* 0x0000003d2a177211 */ /* 0x0c0fe200018f2c2b */
[C---:B0-----:R-:W-:Y:S01]  /*1490*/  IMAD.WIDE.U32 R64, R42.reuse, 0x28, R60 ;  /* 0x000000282a407825 */ /* 0x041fe200078e003c */
[----:B------:R-:W5:Y:S01]  /*14a0*/  LD.E R122, desc[UR10][R32.64] ;  /* 0x0000000a207a7980 */ /* 0x000f62000c101900 */
[----:B------:R-:W-:-:S02]  /*14b0*/  LEA.HI.X R17, R42, R61, R43, 0x6, P4 ;  /* 0x0000003d2a117211 */ /* 0x000fc400020f342b */
[C---:B------:R-:W-:Y:S01]  /*14c0*/  IMAD R127, R43.reuse, 0x50, RZ ;  /* 0x000000502b7f7824 */ /* 0x040fe200078e02ff */
[----:B------:R-:W5:Y:S01]  /*14d0*/  LD.E R100, desc[UR10][R36.64] ;  /* 0x0000000a24647980 */ /* 0x000f62000c101900 */
[C---:B------:R-:W-:Y:S02]  /*14e0*/  IMAD R135, R43.reuse, 0x5c, RZ ;  /* 0x0000005c2b877824 */ /* 0x040fe400078e02ff */
[C---:B---3--:R-:W-:Y:S01]  /*14f0*/  IMAD R137, R43.reuse, 0x60, RZ ;  /* 0x000000602b897824 */ /* 0x048fe200078e02ff */
[----:B------:R0:W5:Y:S01]  /*1500*/  LD.E R83, desc[UR10][R30.64] ;  /* 0x0000000a1e537980 */ /* 0x000162000c101900 */
[C---:B------:R-:W-:Y:S02]  /*1510*/  IMAD R145, R43.reuse, 0x64, RZ ;  /* 0x000000642b917824 */ /* 0x040fe400078e02ff */
[C---:B------:R-:W-:Y:S01]  /*1520*/  IMAD R147, R43.reuse, 0x68, RZ ;  /* 0x000000682b937824 */ /* 0x040fe200078e02ff */
[----:B------:R-:W5:Y:S01]  /*1530*/  LD.E R125, desc[UR10][R34.64] ;  /* 0x0000000a227d7980 */ /* 0x000f62000c101900 */
[----:B------:R-:W-:-:S02]  /*1540*/  IMAD R151, R43, 0x6c, RZ ;  /* 0x0000006c2b977824 */ /* 0x000fc400078e02ff */
[C---:B------:R-:W-:Y:S01]  /*1550*/  IMAD R155, R43.reuse, 0x70, RZ ;  /* 0x000000702b9b7824 */ /* 0x040fe200078e02ff */
[----:B------:R2:W5:Y:S01]  /*1560*/  LD.E R166, desc[UR10][R38.64] ;  /* 0x0000000a26a67980 */ /* 0x000562000c101900 */
[C---:B------:R-:W-:Y:S02]  /*1570*/  IMAD R157, R43.reuse, 0x74, RZ ;  /* 0x000000742b9d7824 */ /* 0x040fe400078e02ff */
[C---:B------:R-:W-:Y:S01]  /*1580*/  IMAD R161, R43.reuse, 0x78, RZ ;  /* 0x000000782ba17824 */ /* 0x040fe200078e02ff */
[----:B------:R3:W5:Y:S01]  /*1590*/  LD.E R108, desc[UR10][R108.64] ;  /* 0x0000000a6c6c7980 */ /* 0x000762000c101900 */
[C---:B------:R-:W-:Y:S02]  /*15a0*/  IMAD R163, R43.reuse, 0x7c, RZ ;  /* 0x0000007c2ba37824 */ /* 0x040fe400078e02ff */
[C-C-:B0-----:R-:W-:Y:S01]  /*15b0*/  IMAD.WIDE.U32 R30, R42.reuse, 0xc, R60.reuse ;  /* 0x0000000c2a1e7825 */ /* 0x141fe200078e003c */
[----:B------:R0:W5:Y:S03]  /*15c0*/  LD.E R229, desc[UR10][R70.64] ;  /* 0x0000000a46e57980 */ /* 0x000166000c101900 */
[C-C-:B--2---:R-:W-:Y:S01]  /*15d0*/  IMAD.WIDE.U32 R38, R42.reuse, 0x14, R60.reuse ;  /* 0x000000142a267825 */ /* 0x144fe200078e003c */
[----:B------:R2:W5:Y:S03]  /*15e0*/  LD.E R133, desc[UR10][R74.64] ;  /* 0x0000000a4a857980 */ /* 0x000566000c101900 */
[----:B---3--:R-:W-:Y:S01]  /*15f0*/  IMAD R109, R43, 0x38, RZ ;  /* 0x000000382b6d7824 */ /* 0x008fe200078e02ff */
[----:B------:R3:W5:Y:S01]  /*1600*/  LD.E R66, desc[UR10][R78.64] ;  /* 0x0000000a4e427980 */ /* 0x000762000c101900 */
[----:B------:R-:W-:-:S03]  /*1610*/  IMAD.WIDE.U32 R152, R42, 0x3c, R60 ;  /* 0x0000003c2a987825 */ /* 0x000fc600078e003c */
[----:B------:R4:W5:Y:S01]  /*1620*/  LD.E R112, desc[UR10][R112.64] ;  /* 0x0000000a70707980 */ /* 0x000962000c101900 */
[----:B0-----:R-:W-:-:S03]  /*1630*/  IMAD.WIDE.U32 R70, R42, 0x2c, R60 ;  /* 0x0000002c2a467825 */ /* 0x001fc600078e003c */
[----:B------:R0:W5:Y:S01]  /*1640*/  LD.E R117, desc[UR10][R86.64] ;  /* 0x0000000a56757980 */ /* 0x000162000c101900 */
[----:B--2---:R-:W-:-:S03]  /*1650*/  IMAD.WIDE.U32 R74, R42, 0x38, R60 ;  /* 0x000000382a4a7825 */ /* 0x004fc600078e003c */
[----:B------:R2:W5:Y:S01]  /*1660*/  LD.E R128, desc[UR10][R128.64] ;  /* 0x0000000a80807980 */ /* 0x000562000c101900 */
[----:B---3--:R-:W-:-:S03]  /*1670*/  IMAD.WIDE.U32 R78, R42, 0x44, R60 ;  /* 0x000000442a4e7825 */ /* 0x008fc600078e003c */
[----:B------:R3:W5:Y:S01]  /*1680*/  LD.E R222, desc[UR10][R102.64] ;  /* 0x0000000a66de7980 */ /* 0x000762000c101900 */
[C---:B----4-:R-:W-:Y:S02]  /*1690*/  IMAD R113, R43.reuse, 0x44, RZ ;  /* 0x000000442b717824 */ /* 0x050fe400078e02ff */
[C-C-:B0-----:R-:W-:Y:S01]  /*16a0*/  IMAD.WIDE.U32 R86, R42.reuse, 0x34, R60.reuse ;  /* 0x000000342a567825 */ /* 0x141fe200078e003c */
[----:B------:R0:W5:Y:S03]  /*16b0*/  LD.E R146, desc[UR10][R104.64] ;  /* 0x0000000a68927980 */ /* 0x000166000c101900 */
[----:B--2---:R-:W-:Y:S01]  /*16c0*/  IMAD R129, R43, 0x54, RZ ;  /* 0x000000542b817824 */ /* 0x004fe200078e02ff */
[----:B------:R2:W5:Y:S01]  /*16d0*/  LD.E R95, desc[UR10][R110.64] ;  /* 0x0000000a6e5f7980 */ /* 0x000562000c101900 */
[----:B------:R-:W-:-:S03]  /*16e0*/  IMAD.WIDE.U32 R36, R42, 0x6c, R60 ;  /* 0x0000006c2a247825 */ /* 0x000fc600078e003c */
[----:B------:R4:W5:Y:S01]  /*16f0*/  LD.E R228, desc[UR10][R114.64] ;  /* 0x0000000a72e47980 */ /* 0x000962000c101900 */
[C---:B---3--:R-:W-:Y:S02]  /*1700*/  IMAD R103, R43.reuse, 0x2c, RZ ;  /* 0x0000002c2b677824 */ /* 0x048fe400078e02ff */
[----:B0-----:R-:W-:Y:S01]  /*1710*/  IMAD R105, R43, 0x30, RZ ;  /* 0x000000302b697824 */ /* 0x001fe200078e02ff */
[----:B------:R0:W5:Y:S01]  /*1720*/  LD.E R139, desc[UR10][R118.64] ;  /* 0x0000000a768b7980 */ /* 0x000162000c101900 */
[----:B------:R-:W-:-:S03]  /*1730*/  IMAD.WIDE.U32 R34, R42, 0x70, R60 ;  /* 0x000000702a227825 */ /* 0x000fc600078e003c */
[----:B------:R3:W5:Y:S01]  /*1740*/  LD.E R205, desc[UR10][R80.64] ;  /* 0x0000000a50cd7980 */ /* 0x000762000c101900 */
[C---:B--2---:R-:W-:Y:S02]  /*1750*/  IMAD R111, R43.reuse, 0x3c, RZ ;  /* 0x0000003c2b6f7824 */ /* 0x044fe400078e02ff */
[----:B----4-:R-:W-:Y:S01]  /*1760*/  IMAD R115, R43, 0x48, RZ ;  /* 0x000000482b737824 */ /* 0x010fe200078e02ff */
[----:B------:R2:W5:Y:S01]  /*1770*/  LD.E R159, desc[UR10][R76.64] ;  /* 0x0000000a4c9f7980 */ /* 0x000562000c101900 */
[----:B------:R-:W-:-:S03]  /*1780*/  IMAD.WIDE.U32 R32, R42, 0x74, R60 ;  /* 0x000000742a207825 */ /* 0x000fc600078e003c */
[----:B------:R4:W5:Y:S01]  /*1790*/  LD.E R97, desc[UR10][R72.64] ;  /* 0x0000000a48617980 */ /* 0x000962000c101900 */
[C---:B0-----:R-:W-:Y:S02]  /*17a0*/  IMAD R119, R43.reuse, 0x4c, RZ ;  /* 0x0000004c2b777824 */ /* 0x041fe400078e02ff */
[C-C-:B---3--:R-:W-:Y:S01]  /*17b0*/  IMAD.WIDE.U32 R80, R42.reuse, 0x30, R60.reuse ;  /* 0x000000302a507825 */ /* 0x148fe200078e003c */
[----:B------:R0:W5:Y:S03]  /*17c0*/  LD.E R149, desc[UR10][R68.64] ;  /* 0x0000000a44957980 */ /* 0x000166000c101900 */
[C-C-:B--2---:R-:W-:Y:S01]  /*17d0*/  IMAD.WIDE.U32 R76, R42.reuse, 0x48, R60.reuse ;  /* 0x000000482a4c7825 */ /* 0x144fe200078e003c */
[----:B------:R2:W5:Y:S03]  /*17e0*/  LD.E R187, desc[UR10][R62.64] ;  /* 0x0000000a3ebb7980 */ /* 0x000566000c101900 */
[C-C-:B----4-:R-:W-:Y:S01]  /*17f0*/  IMAD.WIDE.U32 R72, R42.reuse, 0x4c, R60.reuse ;  /* 0x0000004c2a487825 */ /* 0x150fe200078e003c */
[----:B------:R3:W5:Y:S03]  /*1800*/  LD.E R200, desc[UR10][R58.64] ;  /* 0x0000000a3ac87980 */ /* 0x000766000c101900 */
[C-C-:B0-----:R-:W-:Y:S01]  /*1810*/  IMAD.WIDE.U32 R68, R42.reuse, 0x50, R60.reuse ;  /* 0x000000502a447825 */ /* 0x141fe200078e003c */
[----:B------:R0:W5:Y:S03]  /*1820*/  LD.E R168, desc[UR10][R54.64] ;  /* 0x0000000a36a87980 */ /* 0x000166000c101900 */
[C-C-:B--2---:R-:W-:Y:S01]  /*1830*/  IMAD.WIDE.U32 R62, R42.reuse, 0x54, R60.reuse ;  /* 0x000000542a3e7825 */ /* 0x144fe200078e003c */
[----:B------:R2:W5:Y:S03]  /*1840*/  LD.E R106, desc[UR10][R50.64] ;  /* 0x0000000a326a7980 */ /* 0x000566000c101900 */
[C-C-:B---3--:R-:W-:Y:S01]  /*1850*/  IMAD.WIDE.U32 R58, R42.reuse, 0x58, R60.reuse ;  /* 0x000000582a3a7825 */ /* 0x148fe200078e003c */
[----:B------:R3:W5:Y:S03]  /*1860*/  LD.E R101, desc[UR10][R46.64] ;  /* 0x0000000a2e657980 */ /* 0x000766000c101900 */
[C-C-:B0-----:R-:W-:Y:S01]  /*1870*/  IMAD.WIDE.U32 R54, R42.reuse, 0x5c, R60.reuse ;  /* 0x0000005c2a367825 */ /* 0x141fe200078e003c */
[----:B------:R0:W5:Y:S03]  /*1880*/  LD.E R130, desc[UR10][R130.64] ;  /* 0x0000000a82827980 */ /* 0x000166000c101900 */
[C-C-:B--2---:R-:W-:Y:S01]  /*1890*/  IMAD.WIDE.U32 R50, R42.reuse, 0x60, R60.reuse ;  /* 0x000000602a327825 */ /* 0x144fe200078e003c */
[----:B------:R2:W5:Y:S03]  /*18a0*/  LD.E R138, desc[UR10][R24.64] ;  /* 0x0000000a188a7980 */ /* 0x000566000c101900 */
[C-C-:B---3--:R-:W-:Y:S01]  /*18b0*/  IMAD.WIDE.U32 R46, R42.reuse, 0x64, R60.reuse ;  /* 0x000000642a2e7825 */ /* 0x148fe200078e003c */
[----:B------:R3:W5:Y:S03]  /*18c0*/  LD.E R238, desc[UR10][R44.64] ;  /* 0x0000000a2cee7980 */ /* 0x000766000c101900 */
[----:B0-----:R-:W-:Y:S01]  /*18d0*/  IMAD R131, R43, 0x58, RZ ;  /* 0x000000582b837824 */ /* 0x001fe200078e02ff */
[----:B------:R-:W-:Y:S01]  /*18e0*/  IADD3 R43, PT, PT, R49, R85, RZ ;  /* 0x00000055312b7210 */ /* 0x000fe20007ffe0ff */
[C-C-:B------:R-:W-:Y:S01]  /*18f0*/  IMAD.WIDE.U32 R28, R42.reuse, 0x78, R60.reuse ;  /* 0x000000782a1c7825 */ /* 0x140fe200078e003c */
[----:B------:R-:W-:Y:S01]  /*1900*/  IADD3 R49, PT, PT, R53, R89, RZ ;  /* 0x0000005935317210 */ /* 0x000fe20007ffe0ff */
[----:B------:R-:W5:Y:S02]  /*1910*/  LD.E R7, desc[UR10][R26.64] ;  /* 0x0000000a1a077980 */ /* 0x000f64000c101900 */
[C-C-:B--2---:R-:W-:Y:S01]  /*1920*/  IMAD.WIDE.U32 R24, R42.reuse, 0x7c, R60.reuse ;  /* 0x0000007c2a187825 */ /* 0x144fe200078e003c */
[----:B------:R-:W-:Y:S01]  /*1930*/  IADD3 R53, PT, PT, R57, R91, RZ ;  /* 0x0000005b39357210 */ /* 0x000fe20007ffe0ff */
[----:B------:R-:W5:Y:S02]  /*1940*/  LD.E R22, desc[UR10][R22.64] ;  /* 0x0000000a16167980 */ /* 0x000f64000c101900 */
[----:B---3--:R-:W-:Y:S01]  /*1950*/  IMAD.WIDE.U32 R44, R42, 0x68, R60 ;  /* 0x000000682a2c7825 */ /* 0x008fe200078e003c */
[----:B------:R-:W-:Y:S01]  /*1960*/  MOV R42, R48 ;  /* 0x00000030002a7202 */ /* 0x000fe20000000f00 */
[----:B------:R-:W-:Y:S01]  /*1970*/  MOV R48, R52 ;  /* 0x0000003400307202 */ /* 0x000fe20000000f00 */
[----:B------:R-:W-:Y:S01]  /*1980*/  MOV R52, R56 ;  /* 0x0000003800347202 */ /* 0x000fe20000000f00 */
[----:B------:R-:W-:Y:S01]  /*1990*/  IADD3 R57, PT, PT, R65, R99, RZ ;  /* 0x0000006341397210 */ /* 0x000fe20007ffe0ff */
[----:B------:R-:W-:Y:S01]  /*19a0*/  MOV R56, R64 ;  /* 0x0000004000387202 */ /* 0x000fe20000000f00 */
[----:B------:R-:W-:Y:S01]  /*19b0*/  IADD3 R65, PT, PT, R81, R105, RZ ;  /* 0x0000006951417210 */ /* 0x000fe20007ffe0ff */
[----:B------:R-:W-:Y:S01]  /*19c0*/  MOV R64, R80 ;  /* 0x0000005000407202 */ /* 0x000fe20000000f00 */
[----:B------:R-:W-:Y:S01]  /*19d0*/  IADD3 R81, PT, PT, R59, R131, RZ ;  /* 0x000000833b517210 */ /* 0x000fe20007ffe0ff */
[----:B------:R-:W-:Y:S01]  /*19e0*/  MOV R80, R58 ;  /* 0x0000003a00507202 */ /* 0x000fe20000000f00 */
[----:B------:R-:W-:-:S02]  /*19f0*/  IADD3 R31, PT, PT, R31, R41, RZ ;  /* 0x000000291f1f7210 */ /* 0x000fc40007ffe0ff */
[----:B------:R-:W-:Y:S01]  /*1a00*/  IADD3 R63, PT, PT, R63, R129, RZ ;  /* 0x000000813f3f7210 */ /* 0x000fe20007ffe0ff */
[----:B------:R-:W-:Y:S01]  /*1a10*/  IMAD.WIDE.U32 R58, R8, 0x4, R18 ;  /* 0x00000004083a7825 */ /* 0x000fe200078e0012 */
[----:B------:R-:W-:Y:S02]  /*1a20*/  IADD3 R69, PT, PT, R69, R127, RZ ;  /* 0x0000007f45457210 */ /* 0x000fe40007ffe0ff */
[----:B------:R-:W-:Y:S01]  /*1a30*/  IADD3 R73, PT, PT, R73, R119, RZ ;  /* 0x0000007749497210 */ /* 0x000fe20007ffe0ff */
[----:B------:R0:W5:Y:S04]  /*1a40*/  LD.E R127, desc[UR10][R30.64] ;  /* 0x0000000a1e7f7980 */ /* 0x000168000c101900 */
[----:B------:R2:W5:Y:S01]  /*1a50*/  LD.E R105, desc[UR10][R62.64] ;  /* 0x0000000a3e697980 */ /* 0x000562000c101900 */
[----:B------:R-:W-:-:S02]  /*1a60*/  IADD3 R29, PT, PT, R29, R161, RZ ;  /* 0x000000a11d1d7210 */ /* 0x000fc40007ffe0ff */
[----:B------:R-:W-:Y:S01]  /*1a70*/  IADD3 R153, PT, PT, R153, R111, RZ ;  /* 0x0000006f99997210 */ /* 0x000fe20007ffe0ff */
[----:B------:R3:W5:Y:S01]  /*1a80*/  LD.E R27, desc[UR10][R60.64] ;  /* 0x0000000a3c1b7980 */ /* 0x000762000c101900 */
[----:B0-----:R-:W-:Y:S01]  /*1a90*/  IMAD R31, R13, 0xc, RZ ;  /* 0x0000000c0d1f7824 */ /* 0x001fe200078e02ff */
[----:B------:R-:W-:Y:S02]  /*1aa0*/  IADD3 R35, PT, PT, R35, R155, RZ ;  /* 0x0000009b23237210 */ /* 0x000fe40007ffe0ff */
[----:B------:R0:W5:Y:S01]  /*1ab0*/  LD.E R111, desc[UR10][R72.64] ;  /* 0x0000000a486f7980 */ /* 0x000162000c101900 */
[----:B--2---:R-:W-:Y:S01]  /*1ac0*/  IMAD.WIDE.U32 R62, R12, 0xc, R58 ;  /* 0x0000000c0c3e7825 */ /* 0x004fe200078e003a */
[----:B------:R-:W-:Y:S02]  /*1ad0*/  IADD3 R25, PT, PT, R25, R163, RZ ;  /* 0x000000a319197210 */ /* 0x000fe40007ffe0ff */
[----:B------:R2:W5:Y:S01]  /*1ae0*/  LD.E R177, desc[UR10][R28.64] ;  /* 0x0000000a1cb17980 */ /* 0x000562000c101900 */
[----:B---3--:R-:W-:Y:S01]  /*1af0*/  IADD3 R61, PT, PT, R71, R103, RZ ;  /* 0x00000067473d7210 */ /* 0x008fe20007ffe0ff */
[----:B------:R-:W-:Y:S01]  /*1b00*/  MOV R60, R70 ;  /* 0x00000046003c7202 */ /* 0x000fe20000000f00 */
[----:B------:R-:W-:-:S02]  /*1b10*/  IADD3 R63, PT, PT, R63, R31, RZ ;  /* 0x0000001f3f3f7210 */ /* 0x000fc40007ffe0ff */
[----:B------:R-:W-:Y:S01]  /*1b20*/  IADD3 R71, PT, PT, R87, R107, RZ ;  /* 0x0000006b57477210 */ /* 0x000fe20007ffe0ff */
[----:B------:R-:W-:Y:S01]  /*1b30*/  MOV R70, R86 ;  /* 0x0000005600467202 */ /* 0x000fe20000000f00 */
[----:B------:R-:W-:Y:S01]  /*1b40*/  IMAD R31, R13, 0x18, RZ ;  /* 0x000000180d1f7824 */ /* 0x000fe200078e02ff */
[----:B------:R-:W-:Y:S01]  /*1b50*/  IADD3 R77, PT, PT, R77, R115, RZ ;  /* 0x000000734d4d7210 */ /* 0x000fe20007ffe0ff */
[C-C-:B0-----:R-:W-:Y:S01]  /*1b60*/  IMAD.WIDE.U32 R72, R12.reuse, 0x18, R58.reuse ;  /* 0x000000180c487825 */ /* 0x141fe200078e003a */
[----:B------:R-:W-:Y:S01]  /*1b70*/  IADD3 R87, PT, PT, R33, R157, RZ ;  /* 0x0000009d21577210 */ /* 0x000fe20007ffe0ff */
[----:B------:R0:W5:Y:S02]  /*1b80*/  LD.E R115, desc[UR10][R70.64] ;  /* 0x0000000a46737980 */ /* 0x000164000c101900 */
[----:B--2---:R-:W-:Y:S02]  /*1b90*/  IMAD R29, R13, 0x14, RZ ;  /* 0x000000140d1d7824 */ /* 0x004fe400078e02ff */
[----:B------:R-:W-:Y:S01]  /*1ba0*/  IMAD.WIDE.U32 R160, R12, 0x14, R58 ;  /* 0x000000140ca07825 */ /* 0x000fe200078e003a */
[----:B------:R2:W5:Y:S01]  /*1bb0*/  LD.E R33, desc[UR10][R34.64] ;  /* 0x0000000a22217980 */ /* 0x000562000c101900 */
[----:B------:R-:W-:-:S02]  /*1bc0*/  IADD3 R73, PT, PT, R73, R31, RZ ;  /* 0x0000001f49497210 */ /* 0x000fc40007ffe0ff */
[----:B------:R-:W-:Y:S01]  /*1bd0*/  IADD3 R39, PT, PT, R39, R67, RZ ;  /* 0x0000004327277210 */ /* 0x000fe20007ffe0ff */
[----:B------:R-:W-:Y:S01]  /*1be0*/  IMAD R31, R13, 0x38, RZ ;  /* 0x000000380d1f7824 */ /* 0x000fe200078e02ff */
[----:B------:R-:W-:Y:S01]  /*1bf0*/  IADD3 R79, PT, PT, R79, R113, RZ ;  /* 0x000000714f4f7210 */ /* 0x000fe20007ffe0ff */
[C-C-:B0-----:R-:W-:Y:S01]  /*1c00*/  IMAD.WIDE.U32 R70, R12.reuse, 0x1c, R58.reuse ;  /* 0x0000001c0c467825 */ /* 0x141fe200078e003a */
[----:B------:R-:W-:Y:S01]  /*1c10*/  IADD3 R55, PT, PT, R55, R135, RZ ;  /* 0x0000008737377210 */ /* 0x000fe20007ffe0ff */
[----:B------:R0:W5:Y:S02]  /*1c20*/  LD.E R113, desc[UR10][R24.64] ;  /* 0x0000000a18717980 */ /* 0x000164000c101900 */
[----:B------:R-:W-:Y:S01]  /*1c30*/  IMAD.WIDE.U32 R98, R12, 0x38, R58 ;  /* 0x000000380c627825 */ /* 0x000fe200078e003a */
[----:B------:R-:W-:Y:S01]  /*1c40*/  IADD3 R161, PT, PT, R161, R29, RZ ;  /* 0x0000001da1a17210 */ /* 0x000fe20007ffe0ff */
[----:B------:R-:W-:Y:S01]  /*1c50*/  MOV R86, R32 ;  /* 0x0000002000567202 */ /* 0x000fe20000000f00 */
[----:B------:R-:W-:Y:S01]  /*1c60*/  IADD3 R37, PT, PT, R37, R151, RZ ;  /* 0x0000009725257210 */ /* 0x000fe20007ffe0ff */
[C---:B--2---:R-:W-:Y:S01]  /*1c70*/  IMAD R35, R13.reuse, 0x1c, RZ ;  /* 0x0000001c0d237824 */ /* 0x044fe200078e02ff */
[----:B------:R2:W5:Y:S01]  /*1c80*/  LD.E R124, desc[UR10][R38.64] ;  /* 0x0000000a267c7980 */ /* 0x000562000c101900 */
[----:B------:R-:W-:-:S02]  /*1c90*/  IMAD R23, R13, 0x30, RZ ;  /* 0x000000300d177824 */ /* 0x000fc400078e02ff */
[----:B------:R-:W-:Y:S01]  /*1ca0*/  IMAD R29, R13, 0x34, RZ ;  /* 0x000000340d1d7824 */ /* 0x000fe200078e02ff */
[----:B------:R3:W5:Y:S01]  /*1cb0*/  LD.E R155, desc[UR10][R48.64] ;  /* 0x0000000a309b7980 */ /* 0x000762000c101900 */
[C-C-:B------:R-:W-:Y:S01]  /*1cc0*/  IMAD.WIDE.U32 R134, R12.reuse, 0x30, R58.reuse ;  /* 0x000000300c867825 */ /* 0x140fe200078e003a */
[----:B------:R-:W-:Y:S02]  /*1cd0*/  IADD3 R71, PT, PT, R71, R35, RZ ;  /* 0x0000002347477210 */ /* 0x000fe40007ffe0ff */
[----:B------:R-:W-:Y:S02]  /*1ce0*/  IADD3 R99, PT, PT, R99, R31, RZ ;  /* 0x0000001f63637210 */ /* 0x000fe40007ffe0ff */
[----:B------:R-:W-:Y:S01]  /*1cf0*/  IADD3 R47, PT, PT, R47, R145, RZ ;  /* 0x000000912f2f7210 */ /* 0x000fe20007ffe0ff */
[----:B0-----:R-:W-:Y:S01]  /*1d00*/  IMAD.WIDE.U32 R24, R12, 0x34, R58 ;  /* 0x000000340c187825 */ /* 0x001fe200078e003a */
[----:B------:R0:W5:Y:S01]  /*1d10*/  LD.E R126, desc[UR10][R20.64] ;  /* 0x0000000a147e7980 */ /* 0x000162000c101900 */
[----:B------:R-:W-:-:S02]  /*1d20*/  IADD3 R135, PT, PT, R135, R23, RZ ;  /* 0x0000001787877210 */ /* 0x000fc40007ffe0ff */
[----:B--2---:R-:W-:Y:S01]  /*1d30*/  IMAD R39, R13, 0x28, RZ ;  /* 0x000000280d277824 */ /* 0x004fe200078e02ff */
[----:B------:R-:W5:Y:S01]  /*1d40*/  LD.E R129, desc[UR10][R52.64] ;  /* 0x0000000a34817980 */ /* 0x000f62000c101900 */
[C-C-:B------:R-:W-:Y:S01]  /*1d50*/  IMAD.WIDE.U32 R150, R12.reuse, 0x28, R58.reuse ;  /* 0x000000280c967825 */ /* 0x140fe200078e003a */
[----:B------:R-:W-:Y:S02]  /*1d60*/  IADD3 R25, PT, PT, R25, R29, RZ ;  /* 0x0000001d19197210 */ /* 0x000fe40007ffe0ff */
[----:B------:R-:W-:Y:S01]  /*1d70*/  IADD3 R45, PT, PT, R45, R147, RZ ;  /* 0x000000932d2d7210 */ /* 0x000fe20007ffe0ff */
[----:B------:R2:W5:Y:S01]  /*1d80*/  LD.E R158, desc[UR10][R86.64] ;  /* 0x0000000a569e7980 */ /* 0x000562000c101900 */
[C---:B------:R-:W-:Y:S02]  /*1d90*/  IMAD R35, R13.reuse, 0x3c, RZ ;  /* 0x0000003c0d237824 */ /* 0x040fe400078e02ff */
[C-C-:B------:R-:W-:Y:S01]  /*1da0*/  IMAD.WIDE.U32 R90, R12.reuse, 0x3c, R58.reuse ;  /* 0x0000003c0c5a7825 */ /* 0x140fe200078e003a */
[----:B------:R-:W5:Y:S03]  /*1db0*/  LD.E R172, desc[UR10][R46.64] ;  /* 0x0000000a2eac7980 */ /* 0x000f66000c101900 */
[----:B------:R-:W-:Y:S01]  /*1dc0*/  IMAD R31, R13, 0x50, RZ ;  /* 0x000000500d1f7824 */ /* 0x000fe200078e02ff */
[----:B------:R4:W5:Y:S01]  /*1dd0*/  LD.E R85, desc[UR10][R36.64] ;  /* 0x0000000a24557980 */ /* 0x000962000c101900 */
[----:B---3--:R-:W-:Y:S01]  /*1de0*/  IMAD.WIDE.U32 R48, R12, 0x50, R58 ;  /* 0x000000500c307825 */ /* 0x008fe200078e003a */
[----:B------:R-:W-:-:S02]  /*1df0*/  IADD3 R151, PT, PT, R151, R39, RZ ;  /* 0x0000002797977210 */ /* 0x000fc40007ffe0ff */
[----:B------:R-:W-:Y:S01]  /*1e00*/  IADD3 R51, PT, PT, R51, R137, RZ ;  /* 0x0000008933337210 */ /* 0x000fe20007ffe0ff */
[----:B------:R-:W5:Y:S01]  /*1e10*/  LD.E R119, desc[UR10][R42.64] ;  /* 0x0000000a2a777980 */ /* 0x000f62000c101900 */
[----:B0-----:R-:W-:Y:S02]  /*1e20*/  IMAD R21, R13, 0x2c, RZ ;  /* 0x0000002c0d157824 */ /* 0x001fe400078e02ff */
[C-C-:B------:R-:W-:Y:S01]  /*1e30*/  IMAD.WIDE.U32 R144, R12.reuse, 0x2c, R58.reuse ;  /* 0x0000002c0c907825 */ /* 0x140fe200078e003a */
[----:B------:R-:W-:Y:S02]  /*1e40*/  IADD3 R91, PT, PT, R91, R35, RZ ;  /* 0x000000235b5b7210 */ /* 0x000fe40007ffe0ff */
[----:B------:R-:W-:Y:S01]  /*1e50*/  IADD3 R49, PT, PT, R49, R31, RZ ;  /* 0x0000001f31317210 */ /* 0x000fe20007ffe0ff */
[----:B------:R0:W5:Y:S01]  /*1e60*/  LD.E R202, desc[UR10][R44.64] ;  /* 0x0000000a2cca7980 */ /* 0x000162000c101900 */
[C---:B------:R-:W-:Y:S02]  /*1e70*/  IMAD R23, R13.reuse, 0x48, RZ ;  /* 0x000000480d177824 */ /* 0x040fe400078e02ff */
[----:B------:R-:W-:Y:S01]  /*1e80*/  IMAD R29, R13, 0x4c, RZ ;  /* 0x0000004c0d1d7824 */ /* 0x000fe200078e02ff */
[----:B------:R-:W-:Y:S01]  /*1e90*/  IADD3 R75, PT, PT, R75, R109, RZ ;  /* 0x0000006d4b4b7210 */ /* 0x000fe20007ffe0ff */
[C-C-:B--2---:R-:W-:Y:S01]  /*1ea0*/  IMAD.WIDE.U32 R86, R12.reuse, 0x48, R58.reuse ;  /* 0x000000480c567825 */ /* 0x144fe200078e003a */
[----:B------:R2:W5:Y:S03]  /*1eb0*/  LD.E R104, desc[UR10][R54.64] ;  /* 0x0000000a36687980 */ /* 0x000566000c101900 */
[----:B------:R-:W-:Y:S01]  /*1ec0*/  IMAD.WIDE.U32 R52, R12, 0x4c, R58 ;  /* 0x0000004c0c347825 */ /* 0x000fe200078e003a */
[----:B------:R-:W-:-:S02]  /*1ed0*/  IADD3 R145, PT, PT, R145, R21, RZ ;  /* 0x0000001591917210 */ /* 0x000fc40007ffe0ff */
[----:B------:R-:W-:Y:S01]  /*1ee0*/  IADD3 R87, PT, PT, R87, R23, RZ ;  /* 0x0000001757577210 */ /* 0x000fe20007ffe0ff */
[----:B------:R3:W5:Y:S01]  /*1ef0*/  LD.E R94, desc[UR10][R56.64] ;  /* 0x0000000a385e7980 */ /* 0x000762000c101900 */
[----:B----4-:R-:W-:Y:S02]  /*1f00*/  IMAD R37, R13, 0x24, RZ ;  /* 0x000000240d257824 */ /* 0x010fe400078e02ff */
[C-C-:B------:R-:W-:Y:S01]  /*1f10*/  IMAD.WIDE.U32 R156, R12.reuse, 0x24, R58.reuse ;  /* 0x000000240c9c7825 */ /* 0x140fe200078e003a */
[----:B------:R-:W-:Y:S01]  /*1f20*/  IADD3 R53, PT, PT, R53, R29, RZ ;  /* 0x0000001d35357210 */ /* 0x000fe20007ffe0ff */
[----:B------:R4:W5:Y:S02]  /*1f30*/  LD.E R10, desc[UR10][R50.64] ;  /* 0x0000000a320a7980 */ /* 0x000964000c101900 */
[C---:B------:R-:W-:Y:S02]  /*1f40*/  IMAD R35, R13.reuse, 0x54, RZ ;  /* 0x000000540d237824 */ /* 0x040fe400078e02ff */
[C---:B------:R-:W-:Y:S01]  /*1f50*/  IMAD.WIDE.U32 R46, R12.reuse, 0x54, R58 ;  /* 0x000000540c2e7825 */ /* 0x040fe200078e003a */
[----:B------:R-:W-:Y:S01]  /*1f60*/  SHF.L.U64.HI R183, R12, 0x2, R13 ;  /* 0x000000020cb77819 */ /* 0x000fe2000001020d */
[----:B------:R0:W5:Y:S02]  /*1f70*/  LD.E R116, desc[UR10][R74.64] ;  /* 0x0000000a4a747980 */ /* 0x000164000c101900 */
[----:B------:R-:W-:-:S02]  /*1f80*/  IMAD R39, R13, 0x64, RZ ;  /* 0x000000640d277824 */ /* 0x000fc400078e02ff */
[C-C-:B------:R-:W-:Y:S01]  /*1f90*/  IMAD.WIDE.U32 R30, R12.reuse, 0x64, R58.reuse ;  /* 0x000000640c1e7825 */ /* 0x140fe200078e003a */
[----:B------:R-:W-:Y:S01]  /*1fa0*/  IADD3 R157, PT, PT, R157, R37, RZ ;  /* 0x000000259d9d7210 */ /* 0x000fe20007ffe0ff */
[----:B------:R-:W5:Y:S02]  /*1fb0*/  LD.E R103, desc[UR10][R68.64] ;  /* 0x0000000a44677980 */ /* 0x000f64000c101900 */
[----:B------:R-:W-:Y:S02]  /*1fc0*/  IMAD R21, R13, 0x44, RZ ;  /* 0x000000440d157824 */ /* 0x000fe400078e02ff */
[----:B------:R-:W-:Y:S01]  /*1fd0*/  IMAD.WIDE.U32 R88, R12, 0x44, R58 ;  /* 0x000000440c587825 */ /* 0x000fe200078e003a */
[----:B------:R-:W-:Y:S02]  /*1fe0*/  IADD3 R47, PT, PT, R47, R35, RZ ;  /* 0x000000232f2f7210 */ /* 0x000fe40007ffe0ff */
[----:B------:R-:W-:Y:S01]  /*1ff0*/  IADD3 R31, PT, PT, R31, R39, RZ ;  /* 0x000000271f1f7210 */ /* 0x000fe20007ffe0ff */
[----:B------:R-:W5:Y:S01]  /*2000*/  LD.E R114, desc[UR10][R60.64] ;  /* 0x0000000a3c727980 */ /* 0x000f62000c101900 */
[----:B------:R-:W-:-:S02]  /*2010*/  IMAD R23, R13, 0x58, RZ ;  /* 0x000000580d177824 */ /* 0x000fc400078e02ff */
[----:B------:R-:W-:Y:S01]  /*2020*/  IMAD R29, R13, 0x5c, RZ ;  /* 0x0000005c0d1d7824 */ /* 0x000fe200078e02ff */
[----:B------:R1:W5:Y:S01]  /*2030*/  LD.E R174, desc[UR10][R76.64] ;  /* 0x0000000a4cae7980 */ /* 0x000362000c101900 */
[C---:B0-----:R-:W-:Y:S01]  /*2040*/  IMAD.WIDE.U32 R44, R12.reuse, 0x58, R58 ;  /* 0x000000580c2c7825 */ /* 0x041fe200078e003a */
[----:B--2---:R-:W-:-:S03]  /*2050*/  SHF.L.U64.HI R55, R12, 0x4, R13 ;  /* 0x000000040c377819 */ /* 0x004fc6000001020d */
[C---:B------:R-:W-:Y:S01]  /*2060*/  IMAD.SHL.U32 R182, R12.reuse, 0x4, RZ ;  /* 0x000000040cb67824 */ /* 0x040fe200078e00ff */
[----:B------:R-:W-:Y:S01]  /*2070*/  MOV R248, R82 ;  /* 0x0000005200f87202 */ /* 0x000fe20000000f00 */
[C---:B------:R-:W-:Y:S01]  /*2080*/  IMAD.WIDE.U32 R42, R12.reuse, 0x5c, R58 ;  /* 0x0000005c0c2a7825 */ /* 0x040fe200078e003a */
[C-C-:B------:R-:W-:Y:S01]  /*2090*/  SHF.L.U64.HI R39, R12.reuse, 0x6, R13.reuse ;  /* 0x000000060c277819 */ /* 0x140fe2000001020d */
[----:B------:R0:W5:Y:S01]  /*20a0*/  LD.E R118, desc[UR10][R64.64] ;  /* 0x0000000a40767980 */ /* 0x000162000c101900 */
[----:B------:R-:W-:Y:S01]  /*20b0*/  IADD3 R89, PT, PT, R89, R21, RZ ;  /* 0x0000001559597210 */ /* 0x000fe20007ffe0ff */
[----:B------:R-:W-:Y:S01]  /*20c0*/  IMAD R35, R13, 0x60, RZ ;  /* 0x000000600d237824 */ /* 0x000fe200078e02ff */
[C---:B---3--:R-:W-:Y:S01]  /*20d0*/  SHF.L.U64.HI R57, R12.reuse, 0x3, R13 ;  /* 0x000000030c397819 */ /* 0x048fe2000001020d */
[C---:B------:R-:W-:Y:S01]  /*20e0*/  IMAD.WIDE.U32 R36, R12.reuse, 0x60, R58 ;  /* 0x000000600c247825 */ /* 0x040fe200078e003a */
[C---:B----4-:R-:W-:Y:S01]  /*20f0*/  SHF.L.U64.HI R51, R12.reuse, 0x5, R13 ;  /* 0x000000050c337819 */ /* 0x050fe2000001020d */
[----:B------:R0:W5:Y:S02]  /*2100*/  LD.E R204, desc[UR10][R78.64] ;  /* 0x0000000a4ecc7980 */ /* 0x000164000c101900 */
[----:B------:R-:W-:-:S02]  /*2110*/  IMAD.SHL.U32 R54, R12, 0x10, RZ ;  /* 0x000000100c367824 */ /* 0x000fc400078e00ff */
[C---:B------:R-:W-:Y:S01]  /*2120*/  IMAD.SHL.U32 R38, R12.reuse, 0x40, RZ ;  /* 0x000000400c267824 */ /* 0x040fe200078e00ff */
[----:B------:R-:W-:Y:S01]  /*2130*/  IADD3 R45, PT, PT, R45, R23, RZ ;  /* 0x000000172d2d7210 */ /* 0x000fe20007ffe0ff */
[C---:B------:R-:W-:Y:S01]  /*2140*/  IMAD.SHL.U32 R56, R12.reuse, 0x8, RZ ;  /* 0x000000080c387824 */ /* 0x040fe200078e00ff */
[----:B------:R-:W-:Y:S01]  /*2150*/  IADD3 R43, PT, PT, R43, R29, RZ ;  /* 0x0000001d2b2b7210 */ /* 0x000fe20007ffe0ff */
[C---:B------:R-:W-:Y:S01]  /*2160*/  IMAD.SHL.U32 R50, R12.reuse, 0x20, RZ ;  /* 0x000000200c327824 */ /* 0x040fe200078e00ff */
[----:B------:R0:W5:Y:S01]  /*2170*/  LD.E R232, desc[UR10][R232.64] ;  /* 0x0000000ae8e87980 */ /* 0x000162000c101900 */
[----:B------:R-:W-:Y:S02]  /*2180*/  IMAD R41, R13, 0x68, RZ ;  /* 0x000000680d297824 */ /* 0x000fe400078e02ff */
[----:B------:R-:W-:Y:S01]  /*2190*/  IMAD.WIDE.U32 R20, R12, 0x68, R58 ;  /* 0x000000680c147825 */ /* 0x000fe200078e003a */
[----:B------:R-:W-:Y:S01]  /*21a0*/  IADD3 R37, PT, PT, R37, R35, RZ ;  /* 0x0000002325257210 */ /* 0x000fe20007ffe0ff */
[----:B------:R-:W-:-:S02]  /*21b0*/  IADD.64 R74, R58, R54 ;  /* 0x000000363a4a7235 */ /* 0x000fc400078e0200 */
[----:B------:R-:W-:Y:S01]  /*21c0*/  IMAD R23, R13, 0x6c, RZ ;  /* 0x0000006c0d177824 */ /* 0x000fe200078e02ff */
[----:B-1----:R-:W-:Y:S02]  /*21d0*/  IADD.64 R76, R58, R182 ;  /* 0x000000b63a4c7235 */ /* 0x002fe400078e0200 */
[----:B------:R-:W-:Y:S01]  /*21e0*/  IMAD.WIDE.U32 R28, R12, 0x6c, R58 ;  /* 0x0000006c0c1c7825 */ /* 0x000fe200078e003a */
[C---:B------:R-:W-:Y:S02]  /*21f0*/  IADD.64 R68, R58.reuse, R38 ;  /* 0x000000263a447235 */ /* 0x040fe400078e0200 */
[C---:B------:R-:W-:Y:S02]  /*2200*/  IADD.64 R34, R58.reuse, R56 ;  /* 0x000000383a227235 */ /* 0x040fe400078e0200 */
[----:B------:R-:W-:-:S03]  /*2210*/  IADD.64 R60, R58, R50 ;  /* 0x000000323a3c7235 */ /* 0x000fc600078e0200 */
[----:B------:R-:W-:Y:S02]  /*2220*/  IADD3 R21, PT, PT, R21, R41, RZ ;  /* 0x0000002915157210 */ /* 0x000fe40007ffe0ff */
[----:B------:R-:W-:Y:S01]  /*2230*/  IADD3 R29, PT, PT, R29, R23, RZ ;  /* 0x000000171d1d7210 */ /* 0x000fe20007ffe0ff */
[----:B------:R0:W5:Y:S04]  /*2240*/  LD.E R109, desc[UR10][R80.64] ;  /* 0x0000000a506d7980 */ /* 0x000168000c101900 */
        /* <DEDUP_REMOVED lines=33> */
[----:B------:R0:W5:Y:S01]  /*2460*/  LD.E R25, desc[UR10][R28.64] ;  /* 0x0000000a1c197980 */ /* 0x000162000c101900 */
[----:B------:R-:W-:-:S05]  /*2470*/  IADD.64 R8, R8, R14 ;  /* 0x0000000e08087235 */ /* 0x000fca00078e0200 */
[----:B------:R-:W-:-:S05]  /*2480*/  LOP3.LUT R8, R9, R3, RZ, 0xfc, !PT ;  /* 0x0000000309087212 */ /* 0x000fca00078efcff */
[----:B------:R-:W-:-:S13]  /*2490*/  ISETP.NE.U32.AND P0, PT, R8, RZ, PT ;  /* 0x000000ff0800720c */ /* 0x000fda0003f05070 */
[----:B------:R-:W1:Y:S01]  /*24a0*/  @!P0 LDC R9, c[0x0][0x360] ;  /* 0x0000d800ff098b82 */ /* 0x000e620000000800 */
[----:B------:R-:W-:Y:S01]  /*24b0*/  @!P0 SHF.L.U32 R15, R11, UR8, RZ ;  /* 0x000000080b0f8c19 */ /* 0x000fe200080006ff */
[----:B------:R-:W-:Y:S01]  /*24c0*/  BSSY.RECONVERGENT B0, `(.L_x_0) ;  /* 0x0000011000007945 */ /* 0x000fe20003800200 */
[----:B-1----:R-:W-:-:S05]  /*24d0*/  @!P0 IMAD R8, R9, UR4, R6 ;  /* 0x0000000409088c24 */ /* 0x002fca000f8e0206 */
[----:B------:R-:W-:Y:S02]  /*24e0*/  @!P0 IADD3 R8, PT, PT, R8, R15, RZ ;  /* 0x0000000f08088210 */ /* 0x000fe40007ffe0ff */
[----:B------:R-:W-:-:S04]  /*24f0*/  @!P0 IADD3 R15, PT, PT, R2, -0x1, RZ ;  /* 0xffffffff020f8810 */ /* 0x000fc80007ffe0ff */
[----:B------:R-:W-:Y:S01]  /*2500*/  @!P0 LOP3.LUT R14, R8, R15, RZ, 0xc0, !PT ;  /* 0x0000000f080e8212 */ /* 0x000fe200078ec0ff */
[----:B------:R-:W-:Y:S01]  /*2510*/  @!P0 MOV R15, RZ ;  /* 0x000000ff000f8202 */ /* 0x000fe20000000f00 */
[----:B0-----:R-:W-:Y:S06]  /*2520*/  @!P0 BRA `(.L_x_1) ;  /* 0x0000000000288947 */ /* 0x001fec0003800000 */
[----:B------:R-:W0:Y:S01]  /*2530*/  LDC R9, c[0x0][0x360] ;  /* 0x0000d800ff097b82 */ /* 0x000e220000000800 */
[----:B------:R-:W-:Y:S01]  /*2540*/  SHF.L.U32 R14, R11, UR8, RZ ;  /* 0x000000080b0e7c19 */ /* 0x000fe200080006ff */
[----:B------:R-:W-:-:S03]  /*2550*/  MOV R16, 0x25b0 ;  /* 0x000025b000107802 */ /* 0x000fc60000000f00 */
[----:B------:R-:W-:Y:S01]  /*2560*/  SHF.R.S32.HI R15, RZ, 0x1f, R14 ;  /* 0x0000001fff0f7819 */ /* 0x000fe2000001140e */
[----:B0-----:R-:W-:Y:S01]  /*2570*/  IMAD R8, R9, UR4, R6 ;  /* 0x0000000409087c24 */ /* 0x001fe2000f8e0206 */
[----:B------:R-:W-:-:S05]  /*2580*/  MOV R9, RZ ;  /* 0x000000ff00097202 */ /* 0x000fca0000000f00 */
[----:B------:R-:W-:-:S08]  /*2590*/  IADD.64 R8, R8, R14 ;  /* 0x0000000e08087235 */ /* 0x000fd000078e0200 */
[----:B-----5:R-:W-:Y:S05]  /*25a0*/  CALL.REL.NOINC `($__internal_0_$__cuda_sm20_rem_u64) ;  /* 0x0000038800dc7944 */ /* 0x020fea0003c00000 */
[----:B------:R-:W-:Y:S01]  /*25b0*/  MOV R14, R8 ;  /* 0x00000008000e7202 */ /* 0x000fe20000000f00 */
[----:B------:R-:W-:-:S07]  /*25c0*/  MOV R15, R9 ;  /* 0x00000009000f7202 */ /* 0x000fce0000000f00 */
.L_x_1:
[----:B------:R-:W-:Y:S05]  /*25d0*/  BSYNC.RECONVERGENT B0 ;  /* 0x0000000000007941 */ /* 0x000fea0003800200 */
.L_x_0:
[----:B------:R-:W2:Y:S01]  /*25e0*/  LDL.64 R28, [R1+0x100] ;  /* 0x00010000011c7983 */ /* 0x000ea20000100a00 */
[----:B------:R-:W0:Y:S03]  /*25f0*/  LDC.64 R86, c[0x0][0x380] ;  /* 0x0000e000ff567b82 */ /* 0x000e260000000a00 */
[----:B------:R-:W3:Y:S04]  /*2600*/  LDL R6, [R1+0x110] ;  /* 0x0001100001067983 */ /* 0x000ee80000100800 */
[----:B0-----:R-:W4:Y:S04]  /*2610*/  LDG.E R16, desc[UR10][R86.64+0x4] ;  /* 0x0000040a56107981 */ /* 0x001f28000c1e1900 */
[----:B------:R-:W3:Y:S04]  /*2620*/  LDL R92, [R1+0x114] ;  /* 0x00011400015c7983 */ /* 0x000ee80000100800 */
[----:B------:R-:W3:Y:S04]  /*2630*/  LDL R11, [R1+0x118] ;  /* 0x00011800010b7983 */ /* 0x000ee80000100800 */
[----:B------:R-:W3:Y:S04]  /*2640*/  LDL R20, [R1+0x11c] ;  /* 0x00011c0001147983 */ /* 0x000ee80000100800 */
[----:B------:R-:W3:Y:S04]  /*2650*/  LDL.64 R8, [R1+0xa0] ;  /* 0x0000a00001087983 */ /* 0x000ee80000100a00 */
[----:B------:R-:W3:Y:S01]  /*2660*/  LDL.64 R2, [R1+0x100] ;  /* 0x0001000001027983 */ /* 0x000ee20000100a00 */
[----:B------:R-:W-:Y:S01]  /*2670*/  LEA R188, P0, R14, R18, 0x2 ;  /* 0x000000120ebc7211 */ /* 0x000fe200078010ff */
[----:B------:R-:W-:-:S02]  /*2680*/  IMAD R121, R13, 0xc, RZ ;  /* 0x0000000c0d797824 */ /* 0x000fc400078e02ff */
[C---:B------:R-:W-:Y:S01]  /*2690*/  IMAD R131, R13.reuse, 0x14, RZ ;  /* 0x000000140d837824 */ /* 0x040fe200078e02ff */
[----:B------:R-:W-:Y:S01]  /*26a0*/  LEA.HI.X R189, R14, R19, R15, 0x2, P0 ;  /* 0x000000130ebd7211 */ /* 0x000fe200000f140f */
[----:B------:R-:W-:Y:S01]  /*26b0*/  IMAD R137, R13, 0x18, RZ ;  /* 0x000000180d897824 */ /* 0x000fe200078e02ff */
[----:B-----5:R-:W-:Y:S01]  /*26c0*/  IADD3 R15, PT, PT, R127, R126, RZ ;  /* 0x0000007e7f0f7210 */ /* 0x020fe20007ffe0ff */
[----:B------:R-:W-:Y:S01]  /*26d0*/  IMAD R141, R13, 0x1c, RZ ;  /* 0x0000001c0d8d7824 */ /* 0x000fe200078e02ff */
[----:B------:R-:W3:Y:S03]  /*26e0*/  LDG.E R234, desc[UR10][R86.64+0x8] ;  /* 0x0000080a56ea7981 */ /* 0x000ee6000c1e1900 */
[----:B------:R-:W-:Y:S01]  /*26f0*/  ISETP.GE.U32.AND P0, PT, R15, 0x7f000001, PT ;  /* 0x7f0000010f00780c */ /* 0x000fe20003f06070 */
[----:B------:R-:W-:Y:S01]  /*2700*/  IMAD R153, R13, 0x24, RZ ;  /* 0x000000240d997824 */ /* 0x000fe200078e02ff */
[----:B------:R-:W3:Y:S04]  /*2710*/  LD.E R35, desc[UR10][R188.64] ;  /* 0x0000000abc237980 */ /* 0x000ee8000c101900 */
[----:B------:R-:W-:Y:S07]  /*2720*/  STL.64 [R1+0x1a8], R4 ;  /* 0x0001a80401007387 */ /* 0x000fee0000100a00 */
[----:B------:R-:W-:-:S04]  /*2730*/  @P0 IADD3 R15, PT, PT, R15, -0x7f000001, RZ ;  /* 0x80ffffff0f0f0810 */ /* 0x000fc80007ffe0ff */
[----:B------:R-:W-:-:S05]  /*2740*/  IADD3 R82, PT, PT, R124, R15, RZ ;  /* 0x0000000f7c527210 */ /* 0x000fca0007ffe0ff */
[----:B------:R-:W-:-:S13]  /*2750*/  ISETP.GE.U32.AND P0, PT, R82, 0x7f000001, PT ;  /* 0x7f0000015200780c */ /* 0x000fda0003f06070 */
[----:B------:R-:W-:Y:S01]  /*2760*/  @P0 IADD3 R82, PT, PT, R82, -0x7f000001, RZ ;  /* 0x80ffffff52520810 */ /* 0x000fe20007ffe0ff */
[----:B--2---:R-:W2:Y:S04]  /*2770*/  LD.E R107, desc[UR10][R28.64] ;  /* 0x0000000a1c6b7980 */ /* 0x004ea8000c101900 */
[----:B------:R-:W2:Y:S04]  /*2780*/  LD.E R102, desc[UR10][R28.64+0x4] ;  /* 0x0000040a1c667980 */ /* 0x000ea8000c101900 */
[----:B------:R-:W2:Y:S04]  /*2790*/  LD.E R96, desc[UR10][R28.64+0x8] ;  /* 0x0000080a1c607980 */ /* 0x000ea8000c101900 */
[----:B------:R-:W2:Y:S01]  /*27a0*/  LD.E R41, desc[UR10][R28.64+0xc] ;  /* 0x00000c0a1c297980 */ /* 0x000ea2000c101900 */
[----:B------:R-:W-:-:S05]  /*27b0*/  IADD3 R82, PT, PT, R119, R82, RZ ;  /* 0x0000005277527210 */ /* 0x000fca0007ffe0ff */
[----:B------:R-:W-:Y:S01]  /*27c0*/  ISETP.GE.U32.AND P0, PT, R82, 0x7f000001, PT ;  /* 0x7f0000015200780c */ /* 0x000fe20003f06070 */
[-C--:B------:R-:W-:Y:S02]  /*27d0*/  IADD.64 R182, R182, R188.reuse ;  /* 0x000000bcb6b67235 */ /* 0x080fe400078e0200 */
[----:B------:R-:W-:Y:S01]  /*27e0*/  IMAD R167, R13, 0x28, RZ ;  /* 0x000000280da77824 */ /* 0x000fe200078e02ff */
[-C--:B------:R-:W-:Y:S02]  /*27f0*/  IADD.64 R56, R56, R188.reuse ;  /* 0x000000bc38387235 */ /* 0x080fe400078e0200 */
[C---:B------:R-:W-:Y:S01]  /*2800*/  IMAD R171, R13.reuse, 0x2c, RZ ;  /* 0x0000002c0dab7824 */ /* 0x040fe200078e02ff */
[----:B------:R0:W2:Y:S01]  /*2810*/  LD.E R32, desc[UR10][R182.64] ;  /* 0x0000000ab6207980 */ /* 0x0000a2000c101900 */
[----:B------:R-:W-:Y:S01]  /*2820*/  IMAD R199, R13, 0x30, RZ ;  /* 0x000000300dc77824 */ /* 0x000fe200078e02ff */
[-C--:B------:R-:W-:Y:S02]  /*2830*/  IADD.64 R54, R54, R188.reuse ;  /* 0x000000bc36367235 */ /* 0x080fe400078e0200 */
[----:B------:R-:W-:Y:S01]  /*2840*/  IMAD R201, R13, 0x34, RZ ;  /* 0x000000340dc97824 */ /* 0x000fe200078e02ff */
[----:B------:R-:W-:-:S03]  /*2850*/  IADD.64 R50, R50, R188 ;  /* 0x000000bc32327235 */ /* 0x000fc600078e0200 */
[----:B------:R-:W-:Y:S01]  /*2860*/  @P0 IADD3 R82, PT, PT, R82, -0x7f000001, RZ ;  /* 0x80ffffff52520810 */ /* 0x000fe20007ffe0ff */
[----:B------:R-:W-:Y:S01]  /*2870*/  IMAD R203, R13, 0x38, RZ ;  /* 0x000000380dcb7824 */ /* 0x000fe200078e02ff */
[----:B------:R-:W-:Y:S02]  /*2880*/  IADD.64 R38, R38, R188 ;  /* 0x000000bc26267235 */ /* 0x000fe400078e0200 */
[C---:B------:R-:W-:Y:S01]  /*2890*/  IMAD R209, R13.reuse, 0x3c, RZ ;  /* 0x0000003c0dd17824 */ /* 0x040fe200078e02ff */
[CC--:B----4-:R-:W-:Y:S01]  /*28a0*/  ISETP.GE.U32.AND P0, PT, R82.reuse, R16.reuse, PT ;  /* 0x000000105200720c */ /* 0x0d0fe20003f06070 */
[C---:B------:R-:W-:Y:S01]  /*28b0*/  IMAD R211, R13.reuse, 0x44, RZ ;  /* 0x000000440dd37824 */ /* 0x040fe200078e02ff */
[----:B0-----:R-:W-:Y:S01]  /*28c0*/  IADD3 R183, PT, PT, R82, -R16, RZ ;  /* 0x8000001052b77210 */ /* 0x001fe20007ffe0ff */
[C---:B------:R-:W-:Y:S01]  /*28d0*/  IMAD R213, R13.reuse, 0x48, RZ ;  /* 0x000000480dd57824 */ /* 0x040fe200078e02ff */
[----:B------:R0:W4:Y:S01]  /*28e0*/  LD.E R50, desc[UR10][R50.64] ;  /* 0x0000000a32327980 */ /* 0x000122000c101900 */
[----:B------:R-:W-:-:S02]  /*28f0*/  IMAD R197, R13, 0x4c, RZ ;  /* 0x0000004c0dc57824 */ /* 0x000fc400078e02ff */
[C---:B------:R-:W-:Y:S01]  /*2900*/  IMAD R195, R13.reuse, 0x50, RZ ;  /* 0x000000500dc37824 */ /* 0x040fe200078e02ff */
[----:B------:R-:W4:Y:S01]  /*2910*/  LD.E R57, desc[UR10][R56.64] ;  /* 0x0000000a38397980 */ /* 0x000f22000c101900 */
[C---:B------:R-:W-:Y:S02]  /*2920*/  IMAD R193, R13.reuse, 0x54, RZ ;  /* 0x000000540dc17824 */ /* 0x040fe400078e02ff */
[C---:B------:R-:W-:Y:S01]  /*2930*/  IMAD R185, R13.reuse, 0x58, RZ ;  /* 0x000000580db97824 */ /* 0x040fe200078e02ff */
[----:B------:R-:W4:Y:S01]  /*2940*/  LD.E R54, desc[UR10][R54.64] ;  /* 0x0000000a36367980 */ /* 0x000f22000c101900 */
[C---:B------:R-:W-:Y:S02]  /*2950*/  IMAD R175, R13.reuse, 0x5c, RZ ;  /* 0x0000005c0daf7824 */ /* 0x040fe400078e02ff */
[C---:B------:R-:W-:Y:S01]  /*2960*/  IMAD R173, R13.reuse, 0x60, RZ ;  /* 0x000000600dad7824 */ /* 0x040fe200078e02ff */
[----:B---3--:R-:W3:Y:S01]  /*2970*/  LD.E R245, desc[UR10][R8.64] ;  /* 0x0000000a08f57980 */ /* 0x008ee2000c101900 */
[----:B------:R-:W-:-:S02]  /*2980*/  IMAD R169, R13, 0x64, RZ ;  /* 0x000000640da97824 */ /* 0x000fc400078e02ff */
[C---:B------:R-:W-:Y:S01]  /*2990*/  IMAD R165, R13.reuse, 0x68, RZ ;  /* 0x000000680da57824 */ /* 0x040fe200078e02ff */
[----:B------:R-:W3:Y:S01]  /*29a0*/  LD.E R241, desc[UR10][R8.64+0x4] ;  /* 0x0000040a08f17980 */ /* 0x000ee2000c101900 */
[----:B------:R-:W-:Y:S02]  /*29b0*/  IMAD R147, R13, 0x6c, RZ ;  /* 0x0000006c0d937824 */ /* 0x000fe400078e02ff */
[C-C-:B------:R-:W-:Y:S01]  /*29c0*/  IMAD.WIDE.U32 R180, R12.reuse, 0xc, R188.reuse ;  /* 0x0000000c0cb47825 */ /* 0x140fe200078e00bc */
[----:B------:R-:W3:Y:S03]  /*29d0*/  LD.E R110, desc[UR10][R8.64+0x8] ;  /* 0x0000080a086e7980 */ /* 0x000ee6000c101900 */
[C-C-:B------:R-:W-:Y:S01]  /*29e0*/  IMAD.WIDE.U32 R178, R12.reuse, 0x14, R188.reuse ;  /* 0x000000140cb27825 */ /* 0x140fe200078e00bc */
[----:B------:R-:W3:Y:S03]  /*29f0*/  LD.E R240, desc[UR10][R8.64+0x18] ;  /* 0x0000180a08f07980 */ /* 0x000ee6000c101900 */
        /* <DEDUP_REMOVED lines=18> */
[C-C-:B------:R-:W-:Y:S01]  /*2b20*/  IMAD.WIDE.U32 R14, R12.reuse, 0x68, R188.reuse ;  /* 0x000000680c0e7825 */ /* 0x140fe200078e00bc */
[----:B------:R-:W3:Y:S03]  /*2b30*/  LD.E R39, desc[UR10][R38.64] ;  /* 0x0000000a26277980 */ /* 0x000ee6000c101900 */
[----:B------:R-:W-:Y:S02]  /*2b40*/  IMAD.WIDE.U32 R12, R12, 0x6c, R188 ;  /* 0x0000006c0c0c7825 */ /* 0x000fe400078e00bc */
[----:B------:R-:W3:Y:S01]  /*2b50*/  LDG.E R188, desc[UR10][R86.64] ;  /* 0x0000000a56bc7981 */ /* 0x000ee2000c1e1900 */
[----:B------:R-:W-:-:S05]  /*2b60*/  @!P0 IADD3 R183, PT, PT, R183, 0x7f000001, RZ ;  /* 0x7f000001b7b78810 */ /* 0x000fca0007ffe0ff */
[----:B------:R-:W-:-:S04]  /*2b70*/  IMAD.WIDE.U32 R182, R82, R183, RZ ;  /* 0x000000b752b67225 */ /* 0x000fc800078e00ff */
[----:B0-----:R-:W-:-:S04]  /*2b80*/  IMAD R51, R182, 0x7effffff, RZ ;  /* 0x7effffffb6337824 */ /* 0x001fc800078e02ff */
[----:B------:R-:W-:-:S05]  /*2b90*/  IMAD.HI.U32 R182, R51, 0x7f000001, R182 ;  /* 0x7f00000133b67827 */ /* 0x000fca00078e00b6 */
[C---:B------:R-:W-:Y:S01]  /*2ba0*/  ISETP.GE.U32.AND P0, PT, R182.reuse, 0x7f000001, PT ;  /* 0x7f000001b600780c */ /* 0x040fe20003f06070 */
[----:B------:R-:W-:Y:S02]  /*2bb0*/  IADD3 R49, PT, PT, R167, R49, RZ ;  /* 0x00000031a7317210 */ /* 0x000fe40007ffe0ff */
[----:B------:R-:W-:Y:S02]  /*2bc0*/  IADD3 R29, PT, PT, R199, R29, RZ ;  /* 0x0000001dc71d7210 */ /* 0x000fe40007ffe0ff */
[----:B------:R-:W-:Y:S02]  /*2bd0*/  IADD3 R161, PT, PT, R153, R161, RZ ;  /* 0x000000a199a17210 */ /* 0x000fe40007ffe0ff */
[----:B------:R-:W-:Y:S02]  /*2be0*/  IADD3 R157, PT, PT, R171, R157, RZ ;  /* 0x0000009dab9d7210 */ /* 0x000fe40007ffe0ff */
[----:B------:R-:W-:Y:S02]  /*2bf0*/  IADD3 R151, PT, PT, R203, R151, RZ ;  /* 0x00000097cb977210 */ /* 0x000fe40007ffe0ff */
[----:B------:R-:W-:Y:S01]  /*2c00*/  IADD3 R145, PT, PT, R209, R145, RZ ;  /* 0x00000091d1917210 */ /* 0x000fe20007ffe0ff */
[----:B------:R-:W4:Y:S04]  /*2c10*/  LD.E R49, desc[UR10][R48.64] ;  /* 0x0000000a30317980 */ /* 0x000f28000c101900 */
[----:B------:R-:W4:Y:S01]  /*2c20*/  LD.E R28, desc[UR10][R28.64] ;  /* 0x0000000a1c1c7980 */ /* 0x000f22000c101900 */
[----:B------:R-:W-:-:S03]  /*2c30*/  @P0 IADD3 R182, PT, PT, R182, -0x7f000001, RZ ;  /* 0x80ffffffb6b60810 */ /* 0x000fc60007ffe0ff */
[----:B------:R2:W4:Y:S04]  /*2c40*/  LD.E R51, desc[UR10][R160.64] ;  /* 0x0000000aa0337980 */ /* 0x000528000c101900 */
[----:B------:R0:W4:Y:S04]  /*2c50*/  LD.E R48, desc[UR10][R156.64] ;  /* 0x0000000a9c307980 */ /* 0x000128000c101900 */
[----:B------:R1:W4:Y:S04]  /*2c60*/  LD.E R26, desc[UR10][R150.64] ;  /* 0x0000000a961a7980 */ /* 0x000328000c101900 */
[----:B------:R0:W4:Y:S01]  /*2c70*/  LD.E R29, desc[UR10][R144.64] ;  /* 0x0000000a901d7980 */ /* 0x000122000c101900 */
[----:B------:R-:W-:-:S02]  /*2c80*/  IADD3 R181, PT, PT, R121, R181, RZ ;  /* 0x000000b579b57210 */ /* 0x000fc40007ffe0ff */
[----:B------:R-:W-:Y:S02]  /*2c90*/  IADD3 R179, PT, PT, R131, R179, RZ ;  /* 0x000000b383b37210 */ /* 0x000fe40007ffe0ff */
[----:B------:R-:W-:Y:S02]  /*2ca0*/  IADD3 R45, PT, PT, R197, R45, RZ ;  /* 0x0000002dc52d7210 */ /* 0x000fe40007ffe0ff */
[----:B------:R-:W-:Y:S02]  /*2cb0*/  IADD3 R91, PT, PT, R193, R91, RZ ;  /* 0x0000005bc15b7210 */ /* 0x000fe40007ffe0ff */
[----:B------:R-:W-:Y:S02]  /*2cc0*/  IADD3 R53, PT, PT, R137, R53, RZ ;  /* 0x0000003589357210 */ /* 0x000fe40007ffe0ff */
[----:B------:R-:W-:Y:S02]  /*2cd0*/  IADD3 R47, PT, PT, R201, R47, RZ ;  /* 0x0000002fc92f7210 */ /* 0x000fe40007ffe0ff */
[----:B------:R-:W-:-:S02]  /*2ce0*/  IADD3 R43, PT, PT, R195, R43, RZ ;  /* 0x0000002bc32b7210 */ /* 0x000fc40007ffe0ff */
[----:B------:R-:W-:Y:S01]  /*2cf0*/  IADD3 R31, PT, PT, R173, R31, RZ ;  /* 0x0000001fad1f7210 */ /* 0x000fe20007ffe0ff */
[----:B------:R-:W4:Y:S01]  /*2d00*/  LD.E R45, desc[UR10][R44.64] ;  /* 0x0000000a2c2d7980 */ /* 0x000f22000c101900 */
[----:B------:R-:W-:Y:S02]  /*2d10*/  IADD3 R37, PT, PT, R175, R37, RZ ;  /* 0x00000025af257210 */ /* 0x000fe40007ffe0ff */
[----:B------:R-:W-:Y:S02]  /*2d20*/  IADD3 R163, PT, PT, R141, R163, RZ ;  /* 0x000000a38da37210 */ /* 0x000fe40007ffe0ff */
[----:B------:R-:W-:Y:S02]  /*2d30*/  IADD3 R135, PT, PT, R211, R135, RZ ;  /* 0x00000087d3877210 */ /* 0x000fe40007ffe0ff */
[----:B------:R-:W-:Y:S02]  /*2d40*/  IADD3 R99, PT, PT, R213, R99, RZ ;  /* 0x00000063d5637210 */ /* 0x000fe40007ffe0ff */
[----:B------:R-:W-:-:S02]  /*2d50*/  IADD3 R89, PT, PT, R185, R89, RZ ;  /* 0x00000059b9597210 */ /* 0x000fc40007ffe0ff */
[----:B------:R-:W-:Y:S02]  /*2d60*/  IADD3 R19, PT, PT, R169, R19, RZ ;  /* 0x00000013a9137210 */ /* 0x000fe40007ffe0ff */
[----:B------:R-:W-:Y:S02]  /*2d70*/  IADD3 R15, PT, PT, R165, R15, RZ ;  /* 0x0000000fa50f7210 */ /* 0x000fe40007ffe0ff */
[----:B------:R-:W-:Y:S01]  /*2d80*/  IADD3 R13, PT, PT, R147, R13, RZ ;  /* 0x0000000d930d7210 */ /* 0x000fe20007ffe0ff */
[----:B------:R-:W4:Y:S04]  /*2d90*/  LD.E R53, desc[UR10][R52.64] ;  /* 0x0000000a34357980 */ /* 0x000f28000c101900 */
[----:B------:R0:W4:Y:S04]  /*2da0*/  LD.E R44, desc[UR10][R90.64] ;  /* 0x0000000a5a2c7980 */ /* 0x000128000c101900 */
[----:B------:R-:W4:Y:S04]  /*2db0*/  LD.E R47, desc[UR10][R46.64] ;  /* 0x0000000a2e2f7980 */ /* 0x000f28000c101900 */
        /* <DEDUP_REMOVED lines=10> */
[----:B------:R-:W4:Y:S01]  /*2e60*/  LD.E R213, desc[UR10][R8.64+0x1c] ;  /* 0x00001c0a08d57980 */ /* 0x000f22000c101900 */
[----:B--2---:R-:W-:-:S04]  /*2e70*/  IMAD.WIDE.U32 R160, R107, R182, RZ ;  /* 0x000000b66ba07225 */ /* 0x004fc800078e00ff */
[----:B0-----:R-:W-:-:S04]  /*2e80*/  IMAD.WIDE.U32 R156, R102, R182, RZ ;  /* 0x000000b6669c7225 */ /* 0x001fc800078e00ff */
[----:B-1----:R-:W-:-:S04]  /*2e90*/  IMAD.WIDE.U32 R150, R96, R182, RZ ;  /* 0x000000b660967225 */ /* 0x002fc800078e00ff */
[----:B------:R-:W-:-:S04]  /*2ea0*/  IMAD.WIDE.U32 R144, R41, R182, RZ ;  /* 0x000000b629907225 */ /* 0x000fc800078e00ff */
[----:B------:R-:W-:Y:S02]  /*2eb0*/  IMAD R41, R160, 0x7effffff, RZ ;  /* 0x7effffffa0297824 */ /* 0x000fe400078e02ff */
[----:B------:R-:W-:Y:S02]  /*2ec0*/  IMAD R107, R156, 0x7effffff, RZ ;  /* 0x7effffff9c6b7824 */ /* 0x000fe400078e02ff */
[----:B------:R-:W-:Y:S02]  /*2ed0*/  IMAD R121, R150, 0x7effffff, RZ ;  /* 0x7effffff96797824 */ /* 0x000fe400078e02ff */
[----:B------:R-:W-:Y:S02]  /*2ee0*/  IMAD R131, R144, 0x7effffff, RZ ;  /* 0x7effffff90837824 */ /* 0x000fe400078e02ff */
[----:B------:R-:W-:Y:S02]  /*2ef0*/  IMAD.HI.U32 R161, R41, 0x7f000001, R160 ;  /* 0x7f00000129a17827 */ /* 0x000fe400078e00a0 */
[----:B------:R-:W2:Y:S02]  /*2f00*/  LD.E R41, desc[UR10][R36.64] ;  /* 0x0000000a24297980 */ /* 0x000ea4000c101900 */
[----:B------:R-:W-:-:S04]  /*2f10*/  IMAD.HI.U32 R107, R107, 0x7f000001, R156 ;  /* 0x7f0000016b6b7827 */ /* 0x000fc800078e009c */
[----:B------:R-:W-:-:S04]  /*2f20*/  IMAD.HI.U32 R96, R121, 0x7f000001, R150 ;  /* 0x7f00000179607827 */ /* 0x000fc800078e0096 */
[----:B------:R-:W-:Y:S01]  /*2f30*/  IMAD.HI.U32 R131, R131, 0x7f000001, R144 ;  /* 0x7f00000183837827 */ /* 0x000fe200078e0090 */
[----:B------:R-:W-:Y:S01]  /*2f40*/  ISETP.GE.U32.AND P0, PT, R161, 0x7f000001, PT ;  /* 0x7f000001a100780c */ /* 0x000fe20003f06070 */
[----:B------:R-:W-:Y:S01]  /*2f50*/  ISETP.GE.U32.AND P1, PT, R107, 0x7f000001, PT ;  /* 0x7f0000016b00780c */ /* 0x000fe20003f26070 */
[----:B------:R-:W-:Y:S01]  /*2f60*/  ISETP.GE.U32.AND P2, PT, R96, 0x7f000001, PT ;  /* 0x7f0000016000780c */ /* 0x000fe20003f46070 */
[----:B------:R-:W2:Y:S01]  /*2f70*/  LD.E R37, desc[UR10][R18.64] ;  /* 0x0000000a12257980 */ /* 0x000ea2000c101900 */
[----:B------:R-:W-:-:S03]  /*2f80*/  ISETP.GE.U32.AND P3, PT, R131, 0x7f000001, PT ;  /* 0x7f0000018300780c */ /* 0x000fc60003f66070 */
[----:B------:R-:W2:Y:S04]  /*2f90*/  LD.E R36, desc[UR10][R12.64] ;  /* 0x0000000a0c247980 */ /* 0x000ea8000c101900 */
[----:B------:R-:W2:Y:S02]  /*2fa0*/  LD.E R156, desc[UR10][R8.64+0xc] ;  /* 0x00000c0a089c7980 */ /* 0x000ea4000c101900 */
[----:B------:R-:W-:Y:S02]  /*2fb0*/  @P0 IADD3 R161, PT, PT, R161, -0x7f000001, RZ ;  /* 0x80ffffffa1a10810 */ /* 0x000fe40007ffe0ff */
[----:B------:R-:W-:Y:S02]  /*2fc0*/  @P1 IADD3 R107, PT, PT, R107, -0x7f000001, RZ ;  /* 0x80ffffff6b6b1810 */ /* 0x000fe40007ffe0ff */
[----:B------:R-:W-:Y:S01]  /*2fd0*/  @P2 IADD3 R96, PT, PT, R96, -0x7f000001, RZ ;  /* 0x80ffffff60602810 */ /* 0x000fe20007ffe0ff */
[----:B------:R-:W2:Y:S01]  /*2fe0*/  LDL.64 R18, [R1+0x100] ;  /* 0x0001000001127983 */ /* 0x000ea20000100a00 */
[----:B------:R-:W-:-:S02]  /*2ff0*/  @P3 IADD3 R131, PT, PT, R131, -0x7f000001, RZ ;  /* 0x80ffffff83833810 */ /* 0x000fc40007ffe0ff */
[----:B------:R-:W-:Y:S02]  /*3000*/  IADD3 R90, PT, PT, R161, R6, RZ ;  /* 0x00000006a15a7210 */ /* 0x000fe40007ffe0ff */
[----:B------:R-:W-:Y:S02]  /*3010*/  IADD3 R92, PT, PT, R107, R92, RZ ;  /* 0x0000005c6b5c7210 */ /* 0x000fe40007ffe0ff */
[----:B------:R-:W-:Y:S01]  /*3020*/  IADD3 R96, PT, PT, R96, R11, RZ ;  /* 0x0000000b60607210 */ /* 0x000fe20007ffe0ff */
[----:B------:R-:W2:Y:S01]  /*3030*/  LD.E R107, desc[UR10][R8.64+0x10] ;  /* 0x0000100a086b7980 */ /* 0x000ea2000c101900 */
[----:B------:R-:W-:Y:S01]  /*3040*/  IADD3 R20, PT, PT, R131, R20, RZ ;  /* 0x0000001483147210 */ /* 0x000fe20007ffe0ff */
[----:B------:R-:W-:Y:S01]  /*3050*/  ISETP.GE.U32.AND P0, PT, R90, 0x7f000001, PT ;  /* 0x7f0000015a00780c */ /* 0x000fe20003f06070 */
[----:B------:R-:W-:Y:S01]  /*3060*/  ISETP.GE.U32.AND P1, PT, R92, 0x7f000001, PT ;  /* 0x7f0000015c00780c */ /* 0x000fe20003f26070 */
[----:B------:R-:W-:Y:S02]  /*3070*/  ISETP.GE.U32.AND P2, PT, R96, 0x7f000001, PT ;  /* 0x7f0000016000780c */ /* 0x000fe40003f46070 */
[----:B------:R-:W-:Y:S01]  /*3080*/  ISETP.GE.U32.AND P3, PT, R20, 0x7f000001, PT ;  /* 0x7f0000011400780c */ /* 0x000fe20003f66070 */
[----:B------:R0:W-:Y:S04]  /*3090*/  STL [R1+0x110], R90 ;  /* 0x0001105a01007387 */ /* 0x0001e80000100800 */
[----:B------:R1:W-:Y:S04]  /*30a0*/  STL [R1+0x114], R92 ;  /* 0x0001145c01007387 */ /* 0x0003e80000100800 */
[----:B------:R1:W-:Y:S01]  /*30b0*/  STL [R1+0x118], R96 ;  /* 0x0001186001007387 */ /* 0x0003e20000100800 */
[----:B0-----:R-:W-:-:S03]  /*30c0*/  @P0 IADD3 R90, PT, PT, R90, -0x7f000001, RZ ;  /* 0x80ffffff5a5a0810 */ /* 0x001fc60007ffe0ff */
[----:B------:R0:W-:Y:S01]  /*30d0*/  STL [R1+0x11c], R20 ;  /* 0x00011c1401007387 */ /* 0x0001e20000100800 */
[----:B-1----:R-:W-:Y:S02]  /*30e0*/  @P1 IADD3 R92, PT, PT, R92, -0x7f000001, RZ ;  /* 0x80ffffff5c5c1810 */ /* 0x002fe40007ffe0ff */
[----:B------:R-:W-:Y:S02]  /*30f0*/  @P2 IADD3 R96, PT, PT, R96, -0x7f000001, RZ ;  /* 0x80ffffff60602810 */ /* 0x000fe40007ffe0ff */
[----:B0-----:R-:W-:Y:S01]  /*3100*/  @P3 IADD3 R20, PT, PT, R20, -0x7f000001, RZ ;  /* 0x80ffffff14143810 */ /* 0x001fe20007ffe0ff */
[----:B------:R-:W-:Y:S04]  /*3110*/  STL [R1+0x110], R90 ;  /* 0x0001105a01007387 */ /* 0x000fe80000100800 */
[----:B------:R-:W-:Y:S04]  /*3120*/  STL [R1+0x114], R92 ;  /* 0x0001145c01007387 */ /* 0x000fe80000100800 */
[----:B------:R-:W-:Y:S04]  /*3130*/  STL [R1+0x118], R96 ;  /* 0x0001186001007387 */ /* 0x000fe80000100800 */
[----:B------:R0:W-:Y:S04]  /*3140*/  STL [R1+0x11c], R20 ;  /* 0x00011c1401007387 */ /* 0x0001e80000100800 */
[----:B------:R-:W2:Y:S04]  /*3150*/  LD.E R14, desc[UR10][R2.64+0x10] ;  /* 0x0000100a020e7980 */ /* 0x000ea8000c101900 */
[----:B------:R-:W4:Y:S04]  /*3160*/  LD.E R12, desc[UR10][R2.64+0x14] ;  /* 0x0000140a020c7980 */ /* 0x000f28000c101900 */
[----:B------:R-:W4:Y:S04]  /*3170*/  LD.E R8, desc[UR10][R2.64+0x18] ;  /* 0x0000180a02087980 */ /* 0x000f28000c101900 */
[----:B------:R1:W4:Y:S04]  /*3180*/  LD.E R6, desc[UR10][R2.64+0x1c] ;  /* 0x00001c0a02067980 */ /* 0x000328000c101900 */
[----:B------:R-:W4:Y:S04]  /*3190*/  LDL R11, [R1+0x110] ;  /* 0x00011000010b7983 */ /* 0x000f280000100800 */
[----:B------:R-:W4:Y:S04]  /*31a0*/  LDL R89, [R1+0x114] ;  /* 0x0001140001597983 */ /* 0x000f280000100800 */
[----:B------:R-:W4:Y:S04]  /*31b0*/  LDL R88, [R1+0x118] ;  /* 0x0001180001587983 */ /* 0x000f280000100800 */
[----:B------:R-:W4:Y:S01]  /*31c0*/  LDL R98, [R1+0x11c] ;  /* 0x00011c0001627983 */ /* 0x000f220000100800 */
[----:B---3--:R-:W-:-:S02]  /*31d0*/  IADD3 R121, PT, PT, R138, R188, RZ ;  /* 0x000000bc8a797210 */ /* 0x008fc40007ffe0ff */
[----:B0-----:R-:W-:-:S03]  /*31e0*/  IADD3 R20, PT, PT, R230, R188, RZ ;  /* 0x000000bce6147210 */ /* 0x001fc60007ffe0ff */
[----:B------:R-:W-:Y:S02]  /*31f0*/  ISETP.GE.U32.AND P0, PT, R121, 0x7f000001, PT ;  /* 0x7f0000017900780c */ /* 0x000fe40003f06070 */
[----:B------:R-:W-:Y:S01]  /*3200*/  ISETP.GE.U32.AND P1, PT, R20, 0x7f000001, PT ;  /* 0x7f0000011400780c */ /* 0x000fe20003f26070 */
[----:B------:R-:W-:-:S10]  /*3210*/  IADD3 R90, PT, PT, R164, R188, RZ ;  /* 0x000000bca45a7210 */ /* 0x000fd40007ffe0ff */
[----:B------:R-:W-:Y:S02]  /*3220*/  @P0 IADD3 R121, PT, PT, R121, -0x7f000001, RZ ;  /* 0x80ffffff79790810 */ /* 0x000fe40007ffe0ff */
[----:B------:R-:W-:-:S04]  /*3230*/  @P1 IADD3 R20, PT, PT, R20, -0x7f000001, RZ ;  /* 0x80ffffff14141810 */ /* 0x000fc80007ffe0ff */
[----:B-1----:R-:W-:Y:S01]  /*3240*/  IADD3 R3, PT, PT, R121, R20, RZ ;  /* 0x0000001479037210 */ /* 0x002fe20007ffe0ff */
[----:B------:R-:W-:-:S04]  /*3250*/  ISETP.GE.U32.AND P0, PT, R90, 0x7f000001, PT ;  /* 0x7f0000015a00780c */ /* 0x000fc80003f06070 */
[----:B------:R-:W-:-:S09]  /*3260*/  ISETP.GE.U32.AND P1, PT, R3, 0x7f000001, PT ;  /* 0x7f0000010300780c */ /* 0x000fd20003f26070 */
[----:B------:R-:W-:-:S04]  /*3270*/  @P0 IADD3 R90, PT, PT, R90, -0x7f000001, RZ ;  /* 0x80ffffff5a5a0810 */ /* 0x000fc80007ffe0ff */
[----:B------:R-:W-:-:S05]  /*3280*/  @P1 IADD3 R3, PT, PT, R3, -0x7f000001, RZ ;  /* 0x80ffffff03031810 */ /* 0x000fca0007ffe0ff */
[----:B------:R-:W-:Y:S01]  /*3290*/  ISETP.GE.U32.AND P0, PT, R3, R90, PT ;  /* 0x0000005a0300720c */ /* 0x000fe20003f06070 */
[----:B------:R-:W-:-:S12]  /*32a0*/  IADD3 R2, PT, PT, -R90, R3, RZ ;  /* 0x000000035a027210 */ /* 0x000fd80007ffe1ff */
[----:B------:R-:W-:-:S05]  /*32b0*/  @!P0 IADD3 R2, PT, PT, R2, 0x7f000001, RZ ;  /* 0x7f00000102028810 */ /* 0x000fca0007ffe0ff */
[----:B------:R-:W-:-:S04]  /*32c0*/  IMAD.WIDE.U32 R2, R127, R2, RZ ;  /* 0x000000027f027225 */ /* 0x000fc800078e00ff */
[----:B------:R-:W-:-:S04]  /*32d0*/  IMAD R9, R2, 0x7effffff, RZ ;  /* 0x7effffff02097824 */ /* 0x000fc800078e02ff */
[----:B------:R-:W-:-:S05]  /*32e0*/  IMAD.HI.U32 R3, R9, 0x7f000001, R2 ;  /* 0x7f00000109037827 */ /* 0x000fca00078e0002 */
[----:B------:R-:W-:-:S13]  /*32f0*/  ISETP.GE.U32.AND P0, PT, R3, 0x7f000001, PT ;  /* 0x7f0000010300780c */ /* 0x000fda0003f06070 */
[----:B------:R-:W-:-:S05]  /*3300*/  @P0 IADD3 R3, PT, PT, R3, -0x7f000001, RZ ;  /* 0x80ffffff03030810 */ /* 0x000fca0007ffe0ff */
[----:B--2---:R-:W-:-:S04]  /*3310*/  IMAD.WIDE.U32 R14, R14, R3, RZ ;  /* 0x000000030e0e7225 */ /* 0x004fc800078e00ff */
[----:B----4-:R-:W-:-:S04]  /*3320*/  IMAD.WIDE.U32 R12, R12, R3, RZ ;  /* 0x000000030c0c7225 */ /* 0x010fc800078e00ff */
[----:B------:R-:W-:-:S04]  /*3330*/  IMAD.WIDE.U32 R8, R8, R3, RZ ;  /* 0x0000000308087225 */ /* 0x000fc800078e00ff */
[----:B------:R-:W-:-:S04]  /*3340*/  IMAD.WIDE.U32 R2, R6, R3, RZ ;  /* 0x0000000306027225 */ /* 0x000fc800078e00ff */
[----:B------:R-:W-:Y:S02]  /*3350*/  IMAD R99, R14, 0x7effffff, RZ ;  /* 0x7effffff0e637824 */ /* 0x000fe400078e02ff */
[----:B------:R-:W-:Y:S02]  /*3360*/  IMAD R131, R12, 0x7effffff, RZ ;  /* 0x7effffff0c837824 */ /* 0x000fe400078e02ff */
[----:B------:R-:W-:Y:S02]  /*3370*/  IMAD R135, R8, 0x7effffff, RZ ;  /* 0x7effffff08877824 */ /* 0x000fe400078e02ff */
[----:B------:R-:W-:Y:S02]  /*3380*/  IMAD R137, R2, 0x7effffff, RZ ;  /* 0x7effffff02897824 */ /* 0x000fe400078e02ff */
[----:B------:R-:W-:-:S04]  /*3390*/  IMAD.HI.U32 R14, R99, 0x7f000001, R14 ;  /* 0x7f000001630e7827 */ /* 0x000fc800078e000e */
[----:B------:R-:W-:-:S04]  /*33a0*/  IMAD.HI.U32 R12, R131, 0x7f000001, R12 ;  /* 0x7f000001830c7827 */ /* 0x000fc800078e000c */
[----:B------:R-:W-:-:S04]  /*33b0*/  IMAD.HI.U32 R9, R135, 0x7f000001, R8 ;  /* 0x7f00000187097827 */ /* 0x000fc800078e0008 */
[----:B------:R-:W-:Y:S01]  /*33c0*/  IMAD.HI.U32 R3, R137, 0x7f000001, R2 ;  /* 0x7f00000189037827 */ /* 0x000fe200078e0002 */
[----:B------:R-:W-:Y:S01]  /*33d0*/  ISETP.GE.U32.AND P0, PT, R14, 0x7f000001, PT ;  /* 0x7f0000010e00780c */ /* 0x000fe20003f06070 */
[----:B------:R-:W-:Y:S01]  /*33e0*/  ISETP.GE.U32.AND P1, PT, R12, 0x7f000001, PT ;  /* 0x7f0000010c00780c */ /* 0x000fe20003f26070 */
[----:B------:R-:W-:Y:S02]  /*33f0*/  ISETP.GE.U32.AND P2, PT, R9, 0x7f000001, PT ;  /* 0x7f0000010900780c */ /* 0x000fe40003f46070 */
[----:B------:R-:W-:-:S09]  /*3400*/  ISETP.GE.U32.AND P3, PT, R3, 0x7f000001, PT ;  /* 0x7f0000010300780c */ /* 0x000fd20003f66070 */
[----:B------:R-:W-:Y:S02]  /*3410*/  @P0 IADD3 R14, PT, PT, R14, -0x7f000001, RZ ;  /* 0x80ffffff0e0e0810 */ /* 0x000fe40007ffe0ff */
[----:B------:R-:W-:Y:S02]  /*3420*/  @P1 IADD3 R12, PT, PT, R12, -0x7f000001, RZ ;  /* 0x80ffffff0c0c1810 */ /* 0x000fe40007ffe0ff */
[----:B------:R-:W-:Y:S02]  /*3430*/  @P2 IADD3 R9, PT, PT, R9, -0x7f000001, RZ ;  /* 0x80ffffff09092810 */ /* 0x000fe40007ffe0ff */
[----:B------:R-:W-:Y:S02]  /*3440*/  @P3 IADD3 R3, PT, PT, R3, -0x7f000001, RZ ;  /* 0x80ffffff03033810 */ /* 0x000fe40007ffe0ff */
[----:B------:R-:W-:Y:S02]  /*3450*/  IADD3 R2, PT, PT, R14, R11, RZ ;  /* 0x0000000b0e027210 */ /* 0x000fe40007ffe0ff */
[----:B------:R-:W-:-:S02]  /*3460*/  IADD3 R92, PT, PT, R12, R89, RZ ;  /* 0x000000590c5c7210 */ /* 0x000fc40007ffe0ff */
[----:B------:R-:W-:Y:S02]  /*3470*/  IADD3 R88, PT, PT, R9, R88, RZ ;  /* 0x0000005809587210 */ /* 0x000fe40007ffe0ff */
        /* <DEDUP_REMOVED lines=11> */
[----:B--2---:R-:W-:Y:S02]  /*3530*/  @P2 IADD3 R88, PT, PT, R88, -0x7f000001, RZ ;  /* 0x80ffffff58582810 */ /* 0x004fe40007ffe0ff */
[----:B0-----:R-:W-:Y:S01]  /*3540*/  @P3 IADD3 R98, PT, PT, R98, -0x7f000001, RZ ;  /* 0x80ffffff62623810 */ /* 0x001fe20007ffe0ff */
[----:B------:R-:W-:Y:S04]  /*3550*/  STL [R1+0x110], R2 ;  /* 0x0001100201007387 */ /* 0x000fe80000100800 */
[----:B------:R-:W-:Y:S04]  /*3560*/  STL [R1+0x114], R92 ;  /* 0x0001145c01007387 */ /* 0x000fe80000100800 */
[----:B------:R0:W-:Y:S04]  /*3570*/  STL [R1+0x118], R88 ;  /* 0x0001185801007387 */ /* 0x0001e80000100800 */
[----:B------:R-:W-:Y:S04]  /*3580*/  STL [R1+0x11c], R98 ;  /* 0x00011c6201007387 */ /* 0x000fe80000100800 */
[----:B------:R-:W2:Y:S04]  /*3590*/  LD.E R14, desc[UR10][R18.64+0x20] ;  /* 0x0000200a120e7980 */ /* 0x000ea8000c101900 */
[----:B------:R-:W3:Y:S04]  /*35a0*/  LD.E R12, desc[UR10][R18.64+0x24] ;  /* 0x0000240a120c7980 */ /* 0x000ee8000c101900 */
[----:B------:R-:W4:Y:S04]  /*35b0*/  LD.E R8, desc[UR10][R18.64+0x28] ;  /* 0x0000280a12087980 */ /* 0x000f28000c101900 */
[----:B------:R-:W4:Y:S04]  /*35c0*/  LD.E R6, desc[UR10][R18.64+0x2c] ;  /* 0x00002c0a12067980 */ /* 0x000f28000c101900 */
[----:B------:R-:W4:Y:S04]  /*35d0*/  LDL R11, [R1+0x110] ;  /* 0x00011000010b7983 */ /* 0x000f280000100800 */
[----:B------:R-:W4:Y:S04]  /*35e0*/  LDL R99, [R1+0x114] ;  /* 0x0001140001637983 */ /* 0x000f280000100800 */
[----:B------:R-:W4:Y:S04]  /*35f0*/  LDL R89, [R1+0x118] ;  /* 0x0001180001597983 */ /* 0x000f280000100800 */
[----:B------:R-:W4:Y:S04]  /*3600*/  LDL R131, [R1+0x11c] ;  /* 0x00011c0001837983 */ /* 0x000f280000100800 */
[----:B------:R-:W4:Y:S01]  /*3610*/  LDL.64 R18, [R1+0x100] ;  /* 0x0001000001127983 */ /* 0x000f220000100a00 */
[----:B------:R-:W-:-:S02]  /*3620*/  IADD3 R96, PT, PT, R136, R188, RZ ;  /* 0x000000bc88607210 */ /* 0x000fc40007ffe0ff */
[----:B0-----:R-:W-:-:S03]  /*3630*/  IADD3 R88, PT, PT, R84, R188, RZ ;  /* 0x000000bc54587210 */ /* 0x001fc60007ffe0ff */
[----:B------:R-:W-:Y:S02]  /*3640*/  ISETP.GE.U32.AND P0, PT, R96, 0x7f000001, PT ;  /* 0x7f0000016000780c */ /* 0x000fe40003f06070 */
[----:B------:R-:W-:Y:S01]  /*3650*/  ISETP.GE.U32.AND P1, PT, R88, 0x7f000001, PT ;  /* 0x7f0000015800780c */ /* 0x000fe20003f26070 */
[----:B------:R-:W-:-:S10]  /*3660*/  IADD3 R92, PT, PT, R7, R188, RZ ;  /* 0x000000bc075c7210 */ /* 0x000fd40007ffe0ff */
[----:B------:R-:W-:Y:S02]  /*3670*/  @P0 IADD3 R96, PT, PT, R96, -0x7f000001, RZ ;  /* 0x80ffffff60600810 */ /* 0x000fe40007ffe0ff */
[----:B------:R-:W-:-:S04]  /*3680*/  @P1 IADD3 R88, PT, PT, R88, -0x7f000001, RZ ;  /* 0x80ffffff58581810 */ /* 0x000fc80007ffe0ff */
[----:B------:R-:W-:Y:S01]  /*3690*/  IADD3 R3, PT, PT, R96, R88, RZ ;  /* 0x0000005860037210 */ /* 0x000fe20007ffe0ff */
        /* <DEDUP_REMOVED lines=13> */
[----:B---3--:R-:W-:-:S04]  /*3770*/  IMAD.WIDE.U32 R12, R12, R3, RZ ;  /* 0x000000030c0c7225 */ /* 0x008fc800078e00ff */
[----:B----4-:R-:W-:-:S04]  /*3780*/  IMAD.WIDE.U32 R8, R8, R3, RZ ;  /* 0x0000000308087225 */ /* 0x010fc800078e00ff */
        /* <DEDUP_REMOVED lines=34> */
[----:B------:R0:W-:Y:S04]  /*39b0*/  STL [R1+0x114], R102 ;  /* 0x0001146601007387 */ /* 0x0001e80000100800 */
[----:B------:R-:W-:Y:S04]  /*39c0*/  STL [R1+0x118], R132 ;  /* 0x0001188401007387 */ /* 0x000fe80000100800 */
        /* <DEDUP_REMOVED lines=10> */
[----:B0-----:R-:W-:-:S02]  /*3a70*/  IADD3 R102, PT, PT, R122, R188, RZ ;  /* 0x000000bc7a667210 */ /* 0x001fc40007ffe0ff */
[----:B------:R-:W-:-:S03]  /*3a80*/  IADD3 R11, PT, PT, R83, R188, RZ ;  /* 0x000000bc530b7210 */ /* 0x000fc60007ffe0ff */
        /* <DEDUP_REMOVED lines=54> */
[----:B------:R0:W-:Y:S04]  /*3df0*/  STL [R1+0x110], R98 ;  /* 0x0001106201007387 */ /* 0x0001e80000100800 */
[----:B------:R-:W-:Y:S04]  /*3e00*/  STL [R1+0x114], R2 ;  /* 0x0001140201007387 */ /* 0x000fe80000100800 */
[----:B------:R1:W-:Y:S04]  /*3e10*/  STL [R1+0x118], R6 ;  /* 0x0001180601007387 */ /* 0x0003e80000100800 */
[----:B------:R2:W-:Y:S04]  /*3e20*/  STL [R1+0x11c], R144 ;  /* 0x00011c9001007387 */ /* 0x0005e80000100800 */
[----:B------:R-:W3:Y:S04]  /*3e30*/  LD.E R14, desc[UR10][R18.64+0x40] ;  /* 0x0000400a120e7980 */ /* 0x000ee8000c101900 */
[----:B------:R-:W4:Y:S04]  /*3e40*/  LD.E R12, desc[UR10][R18.64+0x44] ;  /* 0x0000440a120c7980 */ /* 0x000f28000c101900 */
[----:B------:R-:W2:Y:S04]  /*3e50*/  LD.E R8, desc[UR10][R18.64+0x48] ;  /* 0x0000480a12087980 */ /* 0x000ea8000c101900 */
[----:B------:R-:W2:Y:S04]  /*3e60*/  LD.E R131, desc[UR10][R18.64+0x4c] ;  /* 0x00004c0a12837980 */ /* 0x000ea8000c101900 */
[----:B------:R-:W2:Y:S04]  /*3e70*/  LDL R132, [R1+0x110] ;  /* 0x0001100001847983 */ /* 0x000ea80000100800 */
[----:B------:R-:W2:Y:S04]  /*3e80*/  LDL R135, [R1+0x114] ;  /* 0x0001140001877983 */ /* 0x000ea80000100800 */
[----:B------:R-:W2:Y:S04]  /*3e90*/  LDL R134, [R1+0x118] ;  /* 0x0001180001867983 */ /* 0x000ea80000100800 */
[----:B------:R-:W2:Y:S04]  /*3ea0*/  LDL R137, [R1+0x11c] ;  /* 0x00011c0001897983 */ /* 0x000ea80000100800 */
[----:B------:R-:W2:Y:S01]  /*3eb0*/  LDL.64 R18, [R1+0x100] ;  /* 0x0001000001127983 */ /* 0x000ea20000100a00 */
[----:B------:R-:W-:-:S02]  /*3ec0*/  IADD3 R99, PT, PT, R100, R188, RZ ;  /* 0x000000bc64637210 */ /* 0x000fc40007ffe0ff */
[----:B0-----:R-:W-:-:S03]  /*3ed0*/  IADD3 R98, PT, PT, R125, R188, RZ ;  /* 0x000000bc7d627210 */ /* 0x001fc60007ffe0ff */
[----:B------:R-:W-:Y:S02]  /*3ee0*/  ISETP.GE.U32.AND P0, PT, R99, 0x7f000001, PT ;  /* 0x7f0000016300780c */ /* 0x000fe40003f06070 */
[----:B------:R-:W-:Y:S01]  /*3ef0*/  ISETP.GE.U32.AND P1, PT, R98, 0x7f000001, PT ;  /* 0x7f0000016200780c */ /* 0x000fe20003f26070 */
[----:B-1----:R-:W-:-:S10]  /*3f00*/  IADD3 R6, PT, PT, R123, R188, RZ ;  /* 0x000000bc7b067210 */ /* 0x002fd40007ffe0ff */
        /* <DEDUP_REMOVED lines=15> */
[----:B---3--:R-:W-:-:S04]  /*4000*/  IMAD.WIDE.U32 R14, R14, R3, RZ ;  /* 0x000000030e0e7225 */ /* 0x008fc800078e00ff */
[----:B----4-:R-:W-:-:S04]  /*4010*/  IMAD.WIDE.U32 R12, R12, R3, RZ ;  /* 0x000000030c0c7225 */ /* 0x010fc800078e00ff */
[----:B--2---:R-:W-:-:S04]  /*4020*/  IMAD.WIDE.U32 R8, R8, R3, RZ ;  /* 0x0000000308087225 */ /* 0x004fc800078e00ff */
        /* <DEDUP_REMOVED lines=35> */
[----:B------:R-:W-:Y:S04]  /*4260*/  STL [R1+0x118], R134 ;  /* 0x0001188601007387 */ /* 0x000fe80000100800 */
[----:B------:R1:W-:Y:S04]  /*4270*/  STL [R1+0x11c], R150 ;  /* 0x00011c9601007387 */ /* 0x0003e80000100800 */
        /* <DEDUP_REMOVED lines=9> */
[----:B0-----:R-:W-:-:S05]  /*4310*/  IADD3 R2, PT, PT, R20, R90, RZ ;  /* 0x0000005a14027210 */ /* 0x001fca0007ffe0ff */
[----:B------:R-:W-:-:S13]  /*4320*/  ISETP.GE.U32.AND P0, PT, R2, 0x7f000001, PT ;  /* 0x7f0000010200780c */ /* 0x000fda0003f06070 */
[----:B------:R-:W-:-:S05]  /*4330*/  @P0 IADD3 R2, PT, PT, R2, -0x7f000001, RZ ;  /* 0x80ffffff02020810 */ /* 0x000fca0007ffe0ff */
[CC--:B------:R-:W-:Y:S01]  /*4340*/  ISETP.GE.U32.AND P0, PT, R121.reuse, R2.reuse, PT ;  /* 0x000000027900720c */ /* 0x0c0fe20003f06070 */
[----:B------:R-:W-:-:S12]  /*4350*/  IADD3 R3, PT, PT, R121, -R2, RZ ;  /* 0x8000000279037210 */ /* 0x000fd80007ffe0ff */
        /* <DEDUP_REMOVED lines=17> */
[----:B-1----:R-:W-:Y:S01]  /*4470*/  IMAD.HI.U32 R150, R147, 0x7f000001, R2 ;  /* 0x7f00000193967827 */ /* 0x002fe200078e0002 */
        /* <DEDUP_REMOVED lines=37> */
[----:B------:R-:W-:-:S05]  /*46d0*/  IADD3 R3, PT, PT, R88, R92, RZ ;  /* 0x0000005c58037210 */ /* 0x000fca0007ffe0ff */
[----:B------:R-:W-:-:S13]  /*46e0*/  ISETP.GE.U32.AND P0, PT, R3, 0x7f000001, PT ;  /* 0x7f0000010300780c */ /* 0x000fda0003f06070 */
[----:B------:R-:W-:-:S05]  /*46f0*/  @P0 IADD3 R3, PT, PT, R3, -0x7f000001, RZ ;  /* 0x80ffffff03030810 */ /* 0x000fca0007ffe0ff */
[CC--:B------:R-:W-:Y:S01]  /*4700*/  ISETP.GE.U32.AND P0, PT, R96.reuse, R3.reuse, PT ;  /* 0x000000036000720c */ /* 0x0c0fe20003f06070 */
[----:B------:R-:W-:-:S12]  /*4710*/  IADD3 R3, PT, PT, R96, -R3, RZ ;  /* 0x8000000360037210 */ /* 0x000fd80007ffe0ff */
[----:B------:R-:W-:-:S05]  /*4720*/  @!P0 IADD3 R3, PT, PT, R3, 0x7f000001, RZ ;  /* 0x7f00000103038810 */ /* 0x000fca0007ffe0ff */
[----:B0-----:R-:W-:-:S04]  /*4730*/  IMAD.WIDE.U32 R2, R126, R3, RZ ;  /* 0x000000037e027225 */ /* 0x001fc800078e00ff */
        /* <DEDUP_REMOVED lines=173> */
[----:B0-----:R-:W-:-:S04]  /*5210*/  IMAD.WIDE.U32 R2, R234, R96, RZ ;  /* 0x00000060ea027225 */ /* 0x001fc800078e00ff */
[----:B------:R-:W-:-:S04]  /*5220*/  IMAD R9, R2, 0x7effffff, RZ ;  /* 0x7effffff02097824 */ /* 0x000fc800078e02ff */
[----:B------:R-:W-:-:S05]  /*5230*/  IMAD.HI.U32 R13, R9, 0x7f000001, R2 ;  /* 0x7f000001090d7827 */ /* 0x000fca00078e0002 */
[----:B------:R-:W-:Y:S01]  /*5240*/  ISETP.GE.U32.AND P0, PT, R13, 0x7f000001, PT ;  /* 0x7f0000010d00780c */ /* 0x000fe20003f06070 */
[----:B------:R-:W-:-:S04]  /*5250*/  IMAD.WIDE.U32 R2, R234, R102, RZ ;  /* 0x00000066ea027225 */ /* 0x000fc800078e00ff */
[----:B------:R-:W-:-:S04]  /*5260*/  IMAD R9, R2, 0x7effffff, RZ ;  /* 0x7effffff02097824 */ /* 0x000fc800078e02ff */
[----:B-1----:R-:W-:-:S04]  /*5270*/  IMAD.HI.U32 R134, R9, 0x7f000001, R2 ;  /* 0x7f00000109867827 */ /* 0x002fc800078e0002 */
[----:B------:R-:W-:Y:S01]  /*5280*/  @P0 IADD3 R13, PT, PT, R13, -0x7f000001, RZ ;  /* 0x80ffffff0d0d0810 */ /* 0x000fe20007ffe0ff */
[----:B------:R-:W-:-:S04]  /*5290*/  IMAD.WIDE.U32 R8, R121, R20, RZ ;  /* 0x0000001479087225 */ /* 0x000fc800078e00ff */
[----:B------:R-:W-:Y:S01]  /*52a0*/  IMAD.WIDE.U32 R2, R13, R98, RZ ;  /* 0x000000620d027225 */ /* 0x000fe200078e00ff */
[----:B------:R-:W-:-:S03]  /*52b0*/  ISETP.GE.U32.AND P2, PT, R134, 0x7f000001, PT ;  /* 0x7f0000018600780c */ /* 0x000fc60003f46070 */
[----:B------:R-:W-:Y:S02]  /*52c0*/  IMAD R13, R8, 0x7effffff, RZ ;  /* 0x7effffff080d7824 */ /* 0x000fe400078e02ff */
[----:B------:R-:W-:Y:S02]  /*52d0*/  IMAD R15, R2, 0x7effffff, RZ ;  /* 0x7effffff020f7824 */ /* 0x000fe400078e02ff */
[----:B------:R-:W-:-:S04]  /*52e0*/  IMAD.HI.U32 R8, R13, 0x7f000001, R8 ;  /* 0x7f0000010d087827 */ /* 0x000fc800078e0008 */
[----:B------:R-:W-:Y:S01]  /*52f0*/  IMAD.HI.U32 R15, R15, 0x7f000001, R2 ;  /* 0x7f0000010f0f7827 */ /* 0x000fe200078e0002 */
[----:B------:R-:W-:-:S03]  /*5300*/  ISETP.GE.U32.AND P0, PT, R8, 0x7f000001, PT ;  /* 0x7f0000010800780c */ /* 0x000fc60003f06070 */
[----:B------:R-:W-:Y:S01]  /*5310*/  IMAD.WIDE.U32 R2, R234, R99, RZ ;  /* 0x00000063ea027225 */ /* 0x000fe200078e00ff */
[----:B------:R-:W-:Y:S01]  /*5320*/  ISETP.GE.U32.AND P1, PT, R15, 0x7f000001, PT ;  /* 0x7f0000010f00780c */ /* 0x000fe20003f26070 */
[----:B------:R-:W-:Y:S02]  /*5330*/  @P2 IADD3 R134, PT, PT, R134, -0x7f000001, RZ ;  /* 0x80ffffff86862810 */ /* 0x000fe40007ffe0ff */
[----:B------:R-:W-:-:S04]  /*5340*/  IMAD R141, R2, 0x7effffff, RZ ;  /* 0x7effffff028d7824 */ /* 0x000fc800078e02ff */
[----:B------:R-:W-:-:S04]  /*5350*/  IMAD.HI.U32 R141, R141, 0x7f000001, R2 ;  /* 0x7f0000018d8d7827 */ /* 0x000fc800078e0002 */
[----:B------:R-:W-:Y:S01]  /*5360*/  IMAD.WIDE.U32 R2, R134, R11, RZ ;  /* 0x0000000b86027225 */ /* 0x000fe200078e00ff */
[----:B------:R-:W-:Y:S02]  /*5370*/  @P0 IADD3 R8, PT, PT, R8, -0x7f000001, RZ ;  /* 0x80ffffff08080810 */ /* 0x000fe40007ffe0ff */
[----:B------:R-:W-:Y:S01]  /*5380*/  @P1 IADD3 R15, PT, PT, R15, -0x7f000001, RZ ;  /* 0x80ffffff0f0f1810 */ /* 0x000fe20007ffe0ff */
[----:B------:R-:W-:Y:S01]  /*5390*/  ISETP.GE.U32.AND P2, PT, R141, 0x7f000001, PT ;  /* 0x7f0000018d00780c */ /* 0x000fe20003f46070 */
[----:B------:R-:W-:Y:S02]  /*53a0*/  IMAD R9, R2, 0x7effffff, RZ ;  /* 0x7effffff02097824 */ /* 0x000fe400078e02ff */
[----:B------:R-:W-:Y:S02]  /*53b0*/  IADD3 R8, PT, PT, R8, R15, RZ ;  /* 0x0000000f08087210 */ /* 0x000fe40007ffe0ff */
[----:B------:R-:W-:-:S03]  /*53c0*/  IMAD.HI.U32 R13, R9, 0x7f000001, R2 ;  /* 0x7f000001090d7827 */ /* 0x000fc600078e0002 */
[----:B------:R-:W-:Y:S02]  /*53d0*/  ISETP.GE.U32.AND P0, PT, R8, 0x7f000001, PT ;  /* 0x7f0000010800780c */ /* 0x000fe40003f06070 */
[----:B------:R-:W-:-:S03]  /*53e0*/  ISETP.GE.U32.AND P1, PT, R13, 0x7f000001, PT ;  /* 0x7f0000010d00780c */ /* 0x000fc60003f26070 */
[----:B------:R-:W-:-:S05]  /*53f0*/  @P2 IADD3 R141, PT, PT, R141, -0x7f000001, RZ ;  /* 0x80ffffff8d8d2810 */ /* 0x000fca0007ffe0ff */
[----:B------:R-:W-:-:S03]  /*5400*/  IMAD.WIDE.U32 R2, R141, R88, RZ ;  /* 0x000000588d027225 */ /* 0x000fc600078e00ff */
[----:B------:R-:W-:Y:S02]  /*5410*/  @P0 IADD3 R8, PT, PT, R8, -0x7f000001, RZ ;  /* 0x80ffffff08080810 */ /* 0x000fe40007ffe0ff */
[----:B------:R-:W-:Y:S01]  /*5420*/  @P1 IADD3 R13, PT, PT, R13, -0x7f000001, RZ ;  /* 0x80ffffff0d0d1810 */ /* 0x000fe20007ffe0ff */
[----:B------:R-:W-:-:S04]  /*5430*/  IMAD R9, R2, 0x7effffff, RZ ;  /* 0x7effffff02097824 */ /* 0x000fc800078e02ff */
[----:B------:R-:W-:Y:S01]  /*5440*/  IMAD.HI.U32 R3, R9, 0x7f000001, R2 ;  /* 0x7f00000109037827 */ /* 0x000fe200078e0002 */
[----:B------:R-:W-:-:S04]  /*5450*/  IADD3 R8, PT, PT, R8, R13, RZ ;  /* 0x0000000d08087210 */ /* 0x000fc80007ffe0ff */
[----:B------:R-:W-:Y:S01]  /*5460*/  ISETP.GE.U32.AND P1, PT, R3, 0x7f000001, PT ;  /* 0x7f0000010300780c */ /* 0x000fe20003f26070 */
[----:B------:R-:W-:-:S12]  /*5470*/  ISETP.GE.U32.AND P0, PT, R8, 0x7f000001, PT ;  /* 0x7f0000010800780c */ /* 0x000fd80003f06070 */
[----:B------:R-:W-:Y:S02]  /*5480*/  @P1 IADD3 R3, PT, PT, R3, -0x7f000001, RZ ;  /* 0x80ffffff03031810 */ /* 0x000fe40007ffe0ff */
[----:B------:R-:W-:-:S04]  /*5490*/  @P0 IADD3 R8, PT, PT, R8, -0x7f000001, RZ ;  /* 0x80ffffff08080810 */ /* 0x000fc80007ffe0ff */
[----:B------:R-:W-:-:S05]  /*54a0*/  IADD3 R3, PT, PT, R8, R3, RZ ;  /* 0x0000000308037210 */ /* 0x000fca0007ffe0ff */
[----:B------:R-:W-:-:S13]  /*54b0*/  ISETP.GE.U32.AND P0, PT, R3, 0x7f000001, PT ;  /* 0x7f0000010300780c */ /* 0x000fda0003f06070 */
        /* <DEDUP_REMOVED lines=58> */
[----:B0-----:R-:W-:-:S04]  /*5860*/  IMAD.WIDE.U32 R8, R121, R88, RZ ;  /* 0x0000005879087225 */ /* 0x001fc800078e00ff */
[----:B------:R-:W-:-:S04]  /*5870*/  IMAD.WIDE.U32 R2, R96, R20, RZ ;  /* 0x0000001460027225 */ /* 0x000fc800078e00ff */
[----:B------:R-:W-:Y:S02]  /*5880*/  IMAD R13, R8, 0x7effffff, RZ ;  /* 0x7effffff080d7824 */ /* 0x000fe400078e02ff */
[----:B------:R-:W-:Y:S02]  /*5890*/  IMAD R15, R2, 0x7effffff, RZ ;  /* 0x7effffff020f7824 */ /* 0x000fe400078e02ff */
[----:B------:R-:W-:-:S04]  /*58a0*/  IMAD.HI.U32 R8, R13, 0x7f000001, R8 ;  /* 0x7f0000010d087827 */ /* 0x000fc800078e0008 */
[----:B------:R-:W-:Y:S01]  /*58b0*/  IMAD.HI.U32 R15, R15, 0x7f000001, R2 ;  /* 0x7f0000010f0f7827 */ /* 0x000fe200078e0002 */
[----:B------:R-:W-:-:S04]  /*58c0*/  ISETP.GE.U32.AND P0, PT, R8, 0x7f000001, PT ;  /* 0x7f0000010800780c */ /* 0x000fc80003f06070 */
[----:B------:R-:W-:Y:S01]  /*58d0*/  ISETP.GE.U32.AND P1, PT, R15, 0x7f000001, PT ;  /* 0x7f0000010f00780c */ /* 0x000fe20003f26070 */
[----:B------:R-:W-:-:S04]  /*58e0*/  IMAD.WIDE.U32 R2, R134, R98, RZ ;  /* 0x0000006286027225 */ /* 0x000fc800078e00ff */
[----:B------:R-:W-:-:S04]  /*58f0*/  IMAD R9, R2, 0x7effffff, RZ ;  /* 0x7effffff02097824 */ /* 0x000fc800078e02ff */
[----:B------:R-:W-:-:S04]  /*5900*/  @P0 IADD3 R8, PT, PT, R8, -0x7f000001, RZ ;  /* 0x80ffffff08080810 */ /* 0x000fc80007ffe0ff */
[----:B------:R-:W-:Y:S01]  /*5910*/  @P1 IADD3 R15, PT, PT, R15, -0x7f000001, RZ ;  /* 0x80ffffff0f0f1810 */ /* 0x000fe20007ffe0ff */
[----:B------:R-:W-:-:S03]  /*5920*/  IMAD.HI.U32 R13, R9, 0x7f000001, R2 ;  /* 0x7f000001090d7827 */ /* 0x000fc600078e0002 */
[----:B------:R-:W-:Y:S02]  /*5930*/  IADD3 R8, PT, PT, R8, R15, RZ ;  /* 0x0000000f08087210 */ /* 0x000fe40007ffe0ff */
[----:B------:R-:W-:-:S03]  /*5940*/  ISETP.GE.U32.AND P1, PT, R13, 0x7f000001, PT ;  /* 0x7f0000010d00780c */ /* 0x000fc60003f26070 */
[----:B------:R-:W-:Y:S01]  /*5950*/  ISETP.GE.U32.AND P0, PT, R8, 0x7f000001, PT ;  /* 0x7f0000010800780c */ /* 0x000fe20003f06070 */
[----:B------:R-:W-:-:S04]  /*5960*/  IMAD.WIDE.U32 R2, R141, R11, RZ ;  /* 0x0000000b8d027225 */ /* 0x000fc800078e00ff */
[----:B------:R-:W-:-:S05]  /*5970*/  IMAD R9, R2, 0x7effffff, RZ ;  /* 0x7effffff02097824 */ /* 0x000fca00078e02ff */
[----:B------:R-:W-:-:S03]  /*5980*/  @P1 IADD3 R13, PT, PT, R13, -0x7f000001, RZ ;  /* 0x80ffffff0d0d1810 */ /* 0x000fc60007ffe0ff */
[----:B------:R-:W-:Y:S01]  /*5990*/  @P0 IADD3 R8, PT, PT, R8, -0x7f000001, RZ ;  /* 0x80ffffff08080810 */ /* 0x000fe20007ffe0ff */
[----:B------:R-:W-:-:S03]  /*59a0*/  IMAD.HI.U32 R3, R9, 0x7f000001, R2 ;  /* 0x7f00000109037827 */ /* 0x000fc600078e0002 */
[----:B------:R-:W-:Y:S02]  /*59b0*/  IADD3 R8, PT, PT, R8, R13, RZ ;  /* 0x0000000d08087210 */ /* 0x000fe40007ffe0ff */
[----:B------:R-:W-:-:S03]  /*59c0*/  ISETP.GE.U32.AND P1, PT, R3, 0x7f000001, PT ;  /* 0x7f0000010300780c */ /* 0x000fc60003f26070 */
[----:B------:R-:W-:-:S10]  /*59d0*/  ISETP.GE.U32.AND P0, PT, R8, 0x7f000001, PT ;  /* 0x7f0000010800780c */ /* 0x000fd40003f06070 */
[----:B------:R-:W-:-:S03]  /*59e0*/  @P1 IADD3 R3, PT, PT, R3, -0x7f000001, RZ ;  /* 0x80ffffff03031810 */ /* 0x000fc60007ffe0ff */
        /* <DEDUP_REMOVED lines=328> */
[----:B------:R2:W4:Y:S04]  /*6e70*/  LD.E R127, desc[UR10][R18.64+0xec] ;  /* 0x0000ec0a127f7980 */ /* 0x000528000c101900 */
[----:B------:R-:W4:Y:S04]  /*6e80*/  LDL R131, [R1+0x110] ;  /* 0x0001100001837983 */ /* 0x000f280000100800 */
[----:B------:R-:W4:Y:S04]  /*6e90*/  LDL R135, [R1+0x114] ;  /* 0x0001140001877983 */ /* 0x000f280000100800 */
[----:B------:R-:W4:Y:S04]  /*6ea0*/  LDL R132, [R1+0x118] ;  /* 0x0001180001847983 */ /* 0x000f280000100800 */
[----:B------:R-:W4:Y:S04]  /*6eb0*/  LDL R137, [R1+0x11c] ;  /* 0x00011c0001897983 */ /* 0x000f280000100800 */
[----:B0-----:R-:W4:Y:S01]  /*6ec0*/  LDL.64 R2, [R1+0x100] ;  /* 0x0001000001027983 */ /* 0x001f220000100a00 */
[----:B-1----:R-:W-:-:S04]  /*6ed0*/  IMAD.WIDE.U32 R12, R20, R92, RZ ;  /* 0x0000005c140c7225 */ /* 0x002fc800078e00ff */
        /* <DEDUP_REMOVED lines=169> */
[----:B0-----:R-:W4:Y:S04]  /*7970*/  LDL R124, [R1+0x11c] ;  /* 0x00011c00017c7983 */ /* 0x001f280000100800 */
[----:B------:R-:W4:Y:S01]  /*7980*/  LDL.64 R2, [R1+0x100] ;  /* 0x0001000001027983 */ /* 0x000f220000100a00 */
        /* <DEDUP_REMOVED lines=45> */
[----:B------:R-:W-:Y:S02]  /*7c60*/  IMAD.HI.U32 R11, R11, 0x7f000001, R18 ;  /* 0x7f0000010b0b7827 */ /* 0x000fe400078e0012 */
[----:B------:R-:W2:Y:S02]  /*7c70*/  LDL.64 R18, [R1+0x100] ;  /* 0x0001000001127983 */ /* 0x000ea40000100a00 */
        /* <DEDUP_REMOVED lines=25> */
[----:B---3--:R-:W-:Y:S02]  /*7e10*/  @P2 IADD3 R90, PT, PT, R90, -0x7f000001, RZ ;  /* 0x80ffffff5a5a2810 */ /* 0x008fe40007ffe0ff */
[----:B0-----:R-:W-:Y:S01]  /*7e20*/  @P3 IADD3 R124, PT, PT, R124, -0x7f000001, RZ ;  /* 0x80ffffff7c7c3810 */ /* 0x001fe20007ffe0ff */
[----:B------:R-:W-:Y:S04]  /*7e30*/  STL [R1+0x110], R102 ;  /* 0x0001106601007387 */ /* 0x000fe80000100800 */
[----:B------:R0:W-:Y:S04]  /*7e40*/  STL [R1+0x114], R6 ;  /* 0x0001140601007387 */ /* 0x0001e80000100800 */
[----:B------:R-:W-:Y:S04]  /*7e50*/  STL [R1+0x118], R90 ;  /* 0x0001185a01007387 */ /* 0x000fe80000100800 */
[----:B------:R-:W-:Y:S04]  /*7e60*/  STL [R1+0x11c], R124 ;  /* 0x00011c7c01007387 */ /* 0x000fe80000100800 */
[----:B------:R-:W3:Y:S04]  /*7e70*/  LD.E R14, desc[UR10][R2.64+0x110] ;  /* 0x0001100a020e7980 */ /* 0x000ee8000c101900 */
[----:B------:R-:W4:Y:S04]  /*7e80*/  LD.E R12, desc[UR10][R2.64+0x114] ;  /* 0x0001140a020c7980 */ /* 0x000f28000c101900 */
[----:B------:R-:W2:Y:S04]  /*7e90*/  LD.E R8, desc[UR10][R2.64+0x118] ;  /* 0x0001180a02087980 */ /* 0x000ea8000c101900 */
[----:B------:R1:W2:Y:S04]  /*7ea0*/  LD.E R20, desc[UR10][R2.64+0x11c] ;  /* 0x00011c0a02147980 */ /* 0x0002a8000c101900 */
[----:B------:R-:W2:Y:S04]  /*7eb0*/  LDL R88, [R1+0x110] ;  /* 0x0001100001587983 */ /* 0x000ea80000100800 */
[----:B------:R-:W2:Y:S04]  /*7ec0*/  LDL R92, [R1+0x114] ;  /* 0x00011400015c7983 */ /* 0x000ea80000100800 */
[----:B------:R-:W2:Y:S04]  /*7ed0*/  LDL R89, [R1+0x118] ;  /* 0x0001180001597983 */ /* 0x000ea80000100800 */
[----:B------:R-:W2:Y:S01]  /*7ee0*/  LDL R96, [R1+0x11c] ;  /* 0x00011c0001607983 */ /* 0x000ea20000100800 */
[----:B0-----:R-:W-:-:S05]  /*7ef0*/  IADD3 R6, PT, PT, R114, R118, RZ ;  /* 0x0000007672067210 */ /* 0x001fca0007ffe0ff */
[----:B------:R-:W-:-:S13]  /*7f00*/  ISETP.GE.U32.AND P0, PT, R6, 0x7f000001, PT ;  /* 0x7f0000010600780c */ /* 0x000fda0003f06070 */
[----:B------:R-:W-:-:S04]  /*7f10*/  @P0 IADD3 R6, PT, PT, R6, -0x7f000001, RZ ;  /* 0x80ffffff06060810 */ /* 0x000fc80007ffe0ff */
[----:B------:R-:W-:-:S05]  /*7f20*/  IADD3 R11, PT, PT, R115, R6, RZ ;  /* 0x00000006730b7210 */ /* 0x000fca0007ffe0ff */
[----:B------:R-:W-:-:S13]  /*7f30*/  ISETP.GE.U32.AND P0, PT, R11, 0x7f000001, PT ;  /* 0x7f0000010b00780c */ /* 0x000fda0003f06070 */
[----:B------:R-:W-:-:S04]  /*7f40*/  @P0 IADD3 R11, PT, PT, R11, -0x7f000001, RZ ;  /* 0x80ffffff0b0b0810 */ /* 0x000fc80007ffe0ff */
[----:B------:R-:W-:-:S05]  /*7f50*/  IADD3 R11, PT, PT, R116, R11, RZ ;  /* 0x0000000b740b7210 */ /* 0x000fca0007ffe0ff */
[----:B------:R-:W-:-:S13]  /*7f60*/  ISETP.GE.U32.AND P0, PT, R11, 0x7f000001, PT ;  /* 0x7f0000010b00780c */ /* 0x000fda0003f06070 */
[----:B------:R-:W-:-:S05]  /*7f70*/  @P0 IADD3 R11, PT, PT, R11, -0x7f000001, RZ ;  /* 0x80ffffff0b0b0810 */ /* 0x000fca0007ffe0ff */
[----:B------:R-:W-:Y:S01]  /*7f80*/  ISETP.GE.U32.AND P0, PT, R11, R16, PT ;  /* 0x000000100b00720c */ /* 0x000fe20003f06070 */
[----:B-1----:R-:W-:-:S12]  /*7f90*/  IADD3 R2, PT, PT, -R16, R11, RZ ;  /* 0x0000000b10027210 */ /* 0x002fd80007ffe1ff */
        /* <DEDUP_REMOVED lines=256> */
[----:B------:R3:W2:Y:S04]  /*8fa0*/  LD.E R124, desc[UR10][R18.64+0x15c] ;  /* 0x00015c0a127c7980 */ /* 0x0006a8000c101900 */
[----:B------:R-:W2:Y:S04]  /*8fb0*/  LDL R126, [R1+0x110] ;  /* 0x00011000017e7983 */ /* 0x000ea80000100800 */
[----:B------:R-:W2:Y:S04]  /*8fc0*/  LDL R131, [R1+0x114] ;  /* 0x0001140001837983 */ /* 0x000ea80000100800 */
[----:B------:R-:W2:Y:S04]  /*8fd0*/  LDL R127, [R1+0x118] ;  /* 0x00011800017f7983 */ /* 0x000ea80000100800 */
[----:B------:R-:W2:Y:S04]  /*8fe0*/  LDL R135, [R1+0x11c] ;  /* 0x00011c0001877983 */ /* 0x000ea80000100800 */
[----:B0-----:R-:W2:Y:S01]  /*8ff0*/  LDL.64 R2, [R1+0x100] ;  /* 0x0001000001027983 */ /* 0x001ea20000100a00 */
[----:B------:R-:W-:-:S02]  /*9000*/  IADD3 R121, PT, PT, R117, R188, RZ ;  /* 0x000000bc75797210 */ /* 0x000fc40007ffe0ff */
[----:B------:R-:W-:-:S03]  /*9010*/  IADD3 R119, PT, PT, R146, R188, RZ ;  /* 0x000000bc92777210 */ /* 0x000fc60007ffe0ff */
        /* <DEDUP_REMOVED lines=247> */
[----:B-1----:R-:W-:-:S05]  /*9f90*/  IADD3 R8, PT, PT, R119, R102, RZ ;  /* 0x0000006677087210 */ /* 0x002fca0007ffe0ff */
        /* <DEDUP_REMOVED lines=59> */
[----:B------:R-:W-:-:S04]  /*a350*/  IMAD.WIDE.U32 R2, R234, R96, RZ ;  /* 0x00000060ea027225 */ /* 0x000fc800078e00ff */
[----:B------:R-:W-:-:S04]  /*a360*/  IMAD R9, R2, 0x7effffff, RZ ;  /* 0x7effffff02097824 */ /* 0x000fc800078e02ff */
[----:B-1----:R-:W-:-:S05]  /*a370*/  IMAD.HI.U32 R132, R9, 0x7f000001, R2 ;  /* 0x7f00000109847827 */ /* 0x002fca00078e0002 */
[----:B------:R-:W-:Y:S01]  /*a380*/  ISETP.GE.U32.AND P0, PT, R132, 0x7f000001, PT ;  /* 0x7f0000018400780c */ /* 0x000fe20003f06070 */
[----:B------:R-:W-:-:S04]  /*a390*/  IMAD.WIDE.U32 R2, R234, R99, RZ ;  /* 0x00000063ea027225 */ /* 0x000fc800078e00ff */
[----:B------:R-:W-:-:S04]  /*a3a0*/  IMAD R9, R2, 0x7effffff, RZ ;  /* 0x7effffff02097824 */ /* 0x000fc800078e02ff */
[----:B------:R-:W-:-:S04]  /*a3b0*/  IMAD.HI.U32 R127, R9, 0x7f000001, R2 ;  /* 0x7f000001097f7827 */ /* 0x000fc800078e0002 */
        /* <DEDUP_REMOVED lines=358> */
[----:B------:R-:W-:-:S04]  /*ba20*/  IMAD.HI.U32 R126, R13, 0x7f000001, R8 ;  /* 0x7f0000010d7e7827 */ /* 0x000fc800078e0008 */
[----:B------:R-:W-:Y:S01]  /*ba30*/  @P0 IADD3 R15, PT, PT, R15, -0x7f000001, RZ ;  /* 0x80ffffff0f0f0810 */ /* 0x000fe20007ffe0ff */
[----:B-1----:R-:W-:-:S04]  /*ba40*/  IMAD.WIDE.U32 R12, R20, R90, RZ ;  /* 0x0000005a140c7225 */ /* 0x002fc800078e00ff */
        /* <DEDUP_REMOVED lines=338> */
[----:B------:R0:W-:Y:S04]  /*cf70*/  STL [R1+0x110], R98 ;  /* 0x0001106201007387 */ /* 0x0001e80000100800 */
        /* <DEDUP_REMOVED lines=10> */
[----:B0-----:R-:W2:Y:S01]  /*d020*/  LDL R98, [R1+0x11c] ;  /* 0x00011c0001627983 */ /* 0x001ea20000100800 */
[----:B-1----:R-:W-:-:S05]  /*d030*/  IADD3 R6, PT, PT, R111, R103, RZ ;  /* 0x000000676f067210 */ /* 0x002fca0007ffe0ff */
        /* <DEDUP_REMOVED lines=54> */
[----:B------:R2:W-:Y:S04]  /*d3a0*/  STL [R1+0x118], R2 ;  /* 0x0001180201007387 */ /* 0x0005e80000100800 */
[----:B------:R3:W-:Y:S04]  /*d3b0*/  STL [R1+0x11c], R98 ;  /* 0x00011c6201007387 */ /* 0x0007e80000100800 */
[----:B------:R-:W4:Y:S04]  /*d3c0*/  LD.E R18, desc[UR10][R88.64+0x230] ;  /* 0x0002300a58127980 */ /* 0x000f28000c101900 */
[----:B------:R-:W3:Y:S04]  /*d3d0*/  LD.E R14, desc[UR10][R88.64+0x234] ;  /* 0x0002340a580e7980 */ /* 0x000ee8000c101900 */
[----:B------:R-:W3:Y:S04]  /*d3e0*/  LD.E R12, desc[UR10][R88.64+0x238] ;  /* 0x0002380a580c7980 */ /* 0x000ee8000c101900 */
[----:B------:R-:W3:Y:S04]  /*d3f0*/  LD.E R6, desc[UR10][R88.64+0x23c] ;  /* 0x00023c0a58067980 */ /* 0x000ee8000c101900 */
[----:B------:R-:W3:Y:S04]  /*d400*/  LDL R8, [R1+0x110] ;  /* 0x0001100001087983 */ /* 0x000ee80000100800 */
[----:B------:R-:W3:Y:S04]  /*d410*/  LDL R92, [R1+0x114] ;  /* 0x00011400015c7983 */ /* 0x000ee80000100800 */
[----:B------:R-:W3:Y:S04]  /*d420*/  LDL R90, [R1+0x118] ;  /* 0x00011800015a7983 */ /* 0x000ee80000100800 */
[----:B------:R-:W3:Y:S04]  /*d430*/  LDL R99, [R1+0x11c] ;  /* 0x00011c0001637983 */ /* 0x000ee80000100800 */
[----:B------:R-:W3:Y:S01]  /*d440*/  LDL.64 R88, [R1+0x100] ;  /* 0x0001000001587983 */ /* 0x000ee20000100a00 */
        /* <DEDUP_REMOVED lines=13> */
[----:B--2---:R-:W-:-:S12]  /*d520*/  IADD3 R2, PT, PT, -R96, R3, RZ ;  /* 0x0000000360027210 */ /* 0x004fd80007ffe1ff */
[----:B------:R-:W-:-:S05]  /*d530*/  @!P0 IADD3 R2, PT, PT, R2, 0x7f000001, RZ ;  /* 0x7f00000102028810 */ /* 0x000fca0007ffe0ff */
[----:B------:R-:W-:-:S04]  /*d540*/  IMAD.WIDE.U32 R2, R111, R2, RZ ;  /* 0x000000026f027225 */ /* 0x000fc800078e00ff */
[----:B------:R-:W-:-:S04]  /*d550*/  IMAD R13, R2, 0x7effffff, RZ ;  /* 0x7effffff020d7824 */ /* 0x000fc800078e02ff */
[----:B------:R-:W-:-:S05]  /*d560*/  IMAD.HI.U32 R3, R13, 0x7f000001, R2 ;  /* 0x7f0000010d037827 */ /* 0x000fca00078e0002 */
[----:B------:R-:W-:-:S13]  /*d570*/  ISETP.GE.U32.AND P0, PT, R3, 0x7f000001, PT ;  /* 0x7f0000010300780c */ /* 0x000fda0003f06070 */
[----:B------:R-:W-:-:S05]  /*d580*/  @P0 IADD3 R3, PT, PT, R3, -0x7f000001, RZ ;  /* 0x80ffffff03030810 */ /* 0x000fca0007ffe0ff */
[----:B----4-:R-:W-:-:S04]  /*d590*/  IMAD.WIDE.U32 R18, R18, R3, RZ ;  /* 0x0000000312127225 */ /* 0x010fc800078e00ff */
[----:B---3--:R-:W-:-:S04]  /*d5a0*/  IMAD.WIDE.U32 R14, R14, R3, RZ ;  /* 0x000000030e0e7225 */ /* 0x008fc800078e00ff */
        /* <DEDUP_REMOVED lines=185> */
[----:B------:R-:W-:-:S02]  /*e140*/  IADD3 R115, PT, PT, R205, R188, RZ ;  /* 0x000000bccd737210 */ /* 0x000fc40007ffe0ff */
[----:B-1----:R-:W-:-:S03]  /*e150*/  IADD3 R114, PT, PT, R149, R188, RZ ;  /* 0x000000bc95727210 */ /* 0x002fc60007ffe0ff */
        /* <DEDUP_REMOVED lines=40> */
[----:B------:R-:W-:Y:S01]  /*e3e0*/  IADD3 R126, PT, PT, R14, R121, RZ ;  /* 0x000000790e7e7210 */ /* 0x000fe20007ffe0ff */
[----:B------:R-:W2:Y:S01]  /*e3f0*/  LDL.64 R88, [R1+0x100] ;  /* 0x0001000001587983 */ /* 0x000ea20000100a00 */
        /* <DEDUP_REMOVED lines=15> */
[----:B------:R3:W-:Y:S04]  /*e4f0*/  STL [R1+0x118], R126 ;  /* 0x0001187e01007387 */ /* 0x0007e80000100800 */
[----:B------:R-:W-:Y:S04]  /*e500*/  STL [R1+0x11c], R132 ;  /* 0x00011c8401007387 */ /* 0x000fe80000100800 */
[----:B------:R-:W4:Y:S04]  /*e510*/  LD.E R18, desc[UR10][R2.64+0x270] ;  /* 0x0002700a02127980 */ /* 0x000f28000c101900 */
[----:B------:R-:W2:Y:S04]  /*e520*/  LD.E R14, desc[UR10][R2.64+0x274] ;  /* 0x0002740a020e7980 */ /* 0x000ea8000c101900 */
[----:B------:R-:W3:Y:S04]  /*e530*/  LD.E R98, desc[UR10][R2.64+0x278] ;  /* 0x0002780a02627980 */ /* 0x000ee8000c101900 */
[----:B------:R0:W3:Y:S04]  /*e540*/  LD.E R99, desc[UR10][R2.64+0x27c] ;  /* 0x00027c0a02637980 */ /* 0x0000e8000c101900 */
[----:B------:R-:W3:Y:S04]  /*e550*/  LDL R111, [R1+0x110] ;  /* 0x00011000016f7983 */ /* 0x000ee80000100800 */
[----:B------:R-:W3:Y:S04]  /*e560*/  LDL R127, [R1+0x114] ;  /* 0x00011400017f7983 */ /* 0x000ee80000100800 */
[----:B------:R-:W1:Y:S04]  /*e570*/  LDL R121, [R1+0x118] ;  /* 0x0001180001797983 */ /* 0x000e680000100800 */
[----:B------:R-:W3:Y:S01]  /*e580*/  LDL R131, [R1+0x11c] ;  /* 0x00011c0001837983 */ /* 0x000ee20000100800 */
[----:B------:R-:W-:-:S05]  /*e590*/  IADD3 R13, PT, PT, R20, R96, RZ ;  /* 0x00000060140d7210 */ /* 0x000fca0007ffe0ff */
[----:B------:R-:W-:-:S13]  /*e5a0*/  ISETP.GE.U32.AND P0, PT, R13, 0x7f000001, PT ;  /* 0x7f0000010d00780c */ /* 0x000fda0003f06070 */
[----:B------:R-:W-:-:S05]  /*e5b0*/  @P0 IADD3 R13, PT, PT, R13, -0x7f000001, RZ ;  /* 0x80ffffff0d0d0810 */ /* 0x000fca0007ffe0ff */
[CC--:B------:R-:W-:Y:S01]  /*e5c0*/  ISETP.GE.U32.AND P0, PT, R116.reuse, R13.reuse, PT ;  /* 0x0000000d7400720c */ /* 0x0c0fe20003f06070 */
[----:B0-----:R-:W-:-:S12]  /*e5d0*/  IADD3 R12, PT, PT, R116, -R13, RZ ;  /* 0x8000000d740c7210 */ /* 0x001fd80007ffe0ff */
[----:B------:R-:W-:-:S05]  /*e5e0*/  @!P0 IADD3 R12, PT, PT, R12, 0x7f000001, RZ ;  /* 0x7f0000010c0c8810 */ /* 0x000fca0007ffe0ff */
[----:B------:R-:W-:-:S04]  /*e5f0*/  IMAD.WIDE.U32 R2, R103, R12, RZ ;  /* 0x0000000c67027225 */ /* 0x000fc800078e00ff */
[----:B------:R-:W-:-:S04]  /*e600*/  IMAD R13, R2, 0x7effffff, RZ ;  /* 0x7effffff020d7824 */ /* 0x000fc800078e02ff */
[----:B------:R-:W-:-:S05]  /*e610*/  IMAD.HI.U32 R3, R13, 0x7f000001, R2 ;  /* 0x7f0000010d037827 */ /* 0x000fca00078e0002 */
[----:B------:R-:W-:-:S13]  /*e620*/  ISETP.GE.U32.AND P0, PT, R3, 0x7f000001, PT ;  /* 0x7f0000010300780c */ /* 0x000fda0003f06070 */
[----:B------:R-:W-:-:S05]  /*e630*/  @P0 IADD3 R3, PT, PT, R3, -0x7f000001, RZ ;  /* 0x80ffffff03030810 */ /* 0x000fca0007ffe0ff */
[----:B----4-:R-:W-:-:S04]  /*e640*/  IMAD.WIDE.U32 R18, R18, R3, RZ ;  /* 0x0000000312127225 */ /* 0x010fc800078e00ff */
[----:B--2---:R-:W-:-:S04]  /*e650*/  IMAD.WIDE.U32 R14, R14, R3, RZ ;  /* 0x000000030e0e7225 */ /* 0x004fc800078e00ff */
[----:B---3--:R-:W-:-:S04]  /*e660*/  IMAD.WIDE.U32 R12, R98, R3, RZ ;  /* 0x00000003620c7225 */ /* 0x008fc800078e00ff */
        /* <DEDUP_REMOVED lines=19> */
[----:B-1----:R-:W-:Y:S02]  /*e7a0*/  IADD3 R124, PT, PT, R12, R121, RZ ;  /* 0x000000790c7c7210 */ /* 0x002fe40007ffe0ff */
        /* <DEDUP_REMOVED lines=18> */
[----:B------:R-:W4:Y:S01]  /*e8d0*/  LDL R14, [R1+0x110] ;  /* 0x00011000010e7983 */ /* 0x000f220000100800 */
[----:B------:R-:W-:-:S03]  /*e8e0*/  IADD3 R2, PT, PT, R90, R102, RZ ;  /* 0x000000665a027210 */ /* 0x000fc60007ffe0ff */
[----:B0-----:R-:W4:Y:S02]  /*e8f0*/  LD.E R18, desc[UR10][R88.64+0x284] ;  /* 0x0002840a58127980 */ /* 0x001f24000c101900 */
[C---:B------:R-:W-:Y:S02]  /*e900*/  ISETP.GE.U32.AND P0, PT, R2.reuse, 0x7f000001, PT ;  /* 0x7f0000010200780c */ /* 0x040fe40003f06070 */
[----:B-1----:R-:W4:Y:S04]  /*e910*/  LD.E R124, desc[UR10][R88.64+0x28c] ;  /* 0x00028c0a587c7980 */ /* 0x002f28000c101900 */
[----:B--2---:R-:W2:Y:S07]  /*e920*/  LDL.64 R126, [R1+0xa8] ;  /* 0x0000a800017e7983 */ /* 0x004eae0000100a00 */
        /* <DEDUP_REMOVED lines=9> */
[----:B---3--:R-:W-:Y:S02]  /*e9c0*/  IMAD.WIDE.U32 R2, R12, R13, RZ ;  /* 0x0000000d0c027225 */ /* 0x008fe400078e00ff */
[----:B------:R-:W3:Y:S02]  /*e9d0*/  LD.E R12, desc[UR10][R88.64+0x288] ;  /* 0x0002880a580c7980 */ /* 0x000ee4000c101900 */
[----:B------:R-:W-:-:S04]  /*e9e0*/  IMAD R15, R2, 0x7effffff, RZ ;  /* 0x7effffff020f7824 */ /* 0x000fc800078e02ff */
[----:B------:R-:W-:-:S05]  /*e9f0*/  IMAD.HI.U32 R3, R15, 0x7f000001, R2 ;  /* 0x7f0000010f037827 */ /* 0x000fca00078e0002 */
[----:B------:R-:W-:-:S13]  /*ea00*/  ISETP.GE.U32.AND P0, PT, R3, 0x7f000001, PT ;  /* 0x7f0000010300780c */ /* 0x000fda0003f06070 */
[----:B------:R-:W-:-:S04]  /*ea10*/  @P0 IADD3 R3, PT, PT, R3, -0x7f000001, RZ ;  /* 0x80ffffff03030810 */ /* 0x000fc80007ffe0ff */
[----:B----4-:R-:W-:Y:S02]  /*ea20*/  IADD3 R132, PT, PT, R3, R14, RZ ;  /* 0x0000000e03847210 */ /* 0x010fe40007ffe0ff */
[----:B------:R-:W4:Y:S04]  /*ea30*/  LDL.64 R2, [R1+0xb0] ;  /* 0x0000b00001027983 */ /* 0x000f280000100a00 */
[----:B------:R0:W-:Y:S04]  /*ea40*/  STL [R1+0x110], R132 ;  /* 0x0001108401007387 */ /* 0x0001e80000100800 */
[----:B------:R-:W2:Y:S04]  /*ea50*/  LDL R131, [R1+0x114] ;  /* 0x0001140001837983 */ /* 0x000ea80000100800 */
[----:B------:R-:W4:Y:S04]  /*ea60*/  LDL R98, [R1+0x118] ;  /* 0x0001180001627983 */ /* 0x000f280000100800 */
[----:B------:R-:W4:Y:S04]  /*ea70*/  LDL R135, [R1+0x11c] ;  /* 0x00011c0001877983 */ /* 0x000f280000100800 */
[----:B------:R-:W4:Y:S01]  /*ea80*/  LDL.64 R88, [R1+0x100] ;  /* 0x0001000001587983 */ /* 0x000f220000100a00 */
[----:B------:R-:W-:-:S04]  /*ea90*/  IMAD.WIDE.U32 R18, R18, R13, RZ ;  /* 0x0000000d12127225 */ /* 0x000fc800078e00ff */
[----:B------:R-:W-:-:S04]  /*eaa0*/  IMAD R99, R18, 0x7effffff, RZ ;  /* 0x7effffff12637824 */ /* 0x000fc800078e02ff */
[----:B------:R-:W-:-:S05]  /*eab0*/  IMAD.HI.U32 R18, R99, 0x7f000001, R18 ;  /* 0x7f00000163127827 */ /* 0x000fca00078e0012 */
[----:B------:R-:W-:-:S13]  /*eac0*/  ISETP.GE.U32.AND P0, PT, R18, 0x7f000001, PT ;  /* 0x7f0000011200780c */ /* 0x000fda0003f06070 */
[----:B------:R-:W-:Y:S01]  /*ead0*/  @P0 IADD3 R18, PT, PT, R18, -0x7f000001, RZ ;  /* 0x80ffffff12120810 */ /* 0x000fe20007ffe0ff */
[----:B------:R-:W-:-:S13]  /*eae0*/  ISETP.GE.U32.AND P0, PT, R132, 0x7f000001, PT ;  /* 0x7f0000018400780c */ /* 0x000fda0003f06070 */
[----:B0-----:R-:W-:-:S05]  /*eaf0*/  @P0 IADD3 R132, PT, PT, R132, -0x7f000001, RZ ;  /* 0x80ffffff84840810 */ /* 0x001fca0007ffe0ff */
[----:B------:R-:W-:Y:S01]  /*eb00*/  STL [R1+0x110], R132 ;  /* 0x0001108401007387 */ /* 0x000fe20000100800 */
[----:B---3--:R-:W-:-:S04]  /*eb10*/  IMAD.WIDE.U32 R14, R12, R13, RZ ;  /* 0x0000000d0c0e7225 */ /* 0x008fc800078e00ff */
[----:B------:R-:W-:Y:S02]  /*eb20*/  IMAD.WIDE.U32 R12, R124, R13, RZ ;  /* 0x0000000d7c0c7225 */ /* 0x000fe400078e00ff */
[----:B------:R-:W3:Y:S02]  /*eb30*/  LDL R124, [R1+0x110] ;  /* 0x00011000017c7983 */ /* 0x000ee40000100800 */
[----:B------:R-:W-:Y:S02]  /*eb40*/  IMAD R111, R14, 0x7effffff, RZ ;  /* 0x7effffff0e6f7824 */ /* 0x000fe400078e02ff */
[----:B------:R-:W-:Y:S02]  /*eb50*/  IMAD R121, R12, 0x7effffff, RZ ;  /* 0x7effffff0c797824 */ /* 0x000fe400078e02ff */
[----:B------:R-:W-:-:S04]  /*eb60*/  IMAD.HI.U32 R15, R111, 0x7f000001, R14 ;  /* 0x7f0000016f0f7827 */ /* 0x000fc800078e000e */
[----:B------:R-:W-:Y:S01]  /*eb70*/  IMAD.HI.U32 R12, R121, 0x7f000001, R12 ;  /* 0x7f000001790c7827 */ /* 0x000fe200078e000c */
[----:B------:R-:W-:-:S04]  /*eb80*/  ISETP.GE.U32.AND P1, PT, R15, 0x7f000001, PT ;  /* 0x7f0000010f00780c */ /* 0x000fc80003f26070 */
[----:B------:R-:W-:-:S09]  /*eb90*/  ISETP.GE.U32.AND P2, PT, R12, 0x7f000001, PT ;  /* 0x7f0000010c00780c */ /* 0x000fd20003f46070 */
[----:B------:R-:W-:-:S04]  /*eba0*/  @P1 IADD3 R15, PT, PT, R15, -0x7f000001, RZ ;  /* 0x80ffffff0f0f1810 */ /* 0x000fc80007ffe0ff */
[----:B------:R-:W-:Y:S02]  /*ebb0*/  @P2 IADD3 R12, PT, PT, R12, -0x7f000001, RZ ;  /* 0x80ffffff0c0c2810 */ /* 0x000fe40007ffe0ff */
[----:B--2---:R-:W-:Y:S02]  /*ebc0*/  IADD3 R134, PT, PT, R18, R131, RZ ;  /* 0x0000008312867210 */ /* 0x004fe40007ffe0ff */
[----:B----4-:R-:W-:Y:S02]  /*ebd0*/  IADD3 R144, PT, PT, R15, R98, RZ ;  /* 0x000000620f907210 */ /* 0x010fe40007ffe0ff */
[----:B------:R-:W-:Y:S01]  /*ebe0*/  IADD3 R12, PT, PT, R12, R135, RZ ;  /* 0x000000870c0c7210 */ /* 0x000fe20007ffe0ff */
[----:B------:R-:W-:Y:S02]  /*ebf0*/  ISETP.GE.U32.AND P1, PT, R134, 0x7f000001, PT ;  /* 0x7f0000018600780c */ /* 0x000fe40003f26070 */
[----:B------:R-:W-:Y:S01]  /*ec00*/  ISETP.GE.U32.AND P2, PT, R144, 0x7f000001, PT ;  /* 0x7f0000019000780c */ /* 0x000fe20003f46070 */
[----:B------:R0:W-:Y:S01]  /*ec10*/  STL [R1+0x114], R134 ;  /* 0x0001148601007387 */ /* 0x0001e20000100800 */
[----:B------:R-:W-:-:S03]  /*ec20*/  ISETP.GE.U32.AND P3, PT, R12, 0x7f000001, PT ;  /* 0x7f0000010c00780c */ /* 0x000fc60003f66070 */
[----:B------:R1:W-:Y:S04]  /*ec30*/  STL [R1+0x118], R144 ;  /* 0x0001189001007387 */ /* 0x0003e80000100800 */
[----:B------:R2:W-:Y:S02]  /*ec40*/  STL [R1+0x11c], R12 ;  /* 0x00011c0c01007387 */ /* 0x0005e40000100800 */
[----:B0-----:R-:W-:Y:S02]  /*ec50*/  @P1 IADD3 R134, PT, PT, R134, -0x7f000001, RZ ;  /* 0x80ffffff86861810 */ /* 0x001fe40007ffe0ff */
[----:B------:R-:W4:Y:S01]  /*ec60*/  LDL.64 R98, [R1+0x100] ;  /* 0x0001000001627983 */ /* 0x000f220000100a00 */
[----:B-1----:R-:W-:Y:S02]  /*ec70*/  @P2 IADD3 R144, PT, PT, R144, -0x7f000001, RZ ;  /* 0x80ffffff90902810 */ /* 0x002fe40007ffe0ff */
[----:B--2---:R-:W-:Y:S01]  /*ec80*/  @P3 IADD3 R12, PT, PT, R12, -0x7f000001, RZ ;  /* 0x80ffffff0c0c3810 */ /* 0x004fe20007ffe0ff */
        /* <DEDUP_REMOVED lines=9> */
[----:B------:R-:W4:Y:S01]  /*ed20*/  LDL R137, [R1+0x11c] ;  /* 0x00011c0001897983 */ /* 0x000f220000100800 */
        /* <DEDUP_REMOVED lines=120> */
[----:B------:R-:W-:-:S04]  /*f4b0*/  IMAD.WIDE.U32 R12, R234, R119, RZ ;  /* 0x00000077ea0c7225 */ /* 0x000fc800078e00ff */
[----:B------:R-:W-:-:S04]  /*f4c0*/  IMAD R15, R12, 0x7effffff, RZ ;  /* 0x7effffff0c0f7824 */ /* 0x000fc800078e02ff */
[----:B------:R-:W-:-:S05]  /*f4d0*/  IMAD.HI.U32 R19, R15, 0x7f000001, R12 ;  /* 0x7f0000010f137827 */ /* 0x000fca00078e000c */
        /* <DEDUP_REMOVED lines=454> */
[----:B------:R-:W1:Y:S04]  /*11140*/  LDL R116, [R1+0x118] ;  /* 0x0001180001747983 */ /* 0x000e680000100800 */
        /* <DEDUP_REMOVED lines=175> */
[----:B-1----:R-:W-:-:S04]  /*11c40*/  IMAD.WIDE.U32 R18, R90, R92, RZ ;  /* 0x0000005c5a127225 */ /* 0x002fc800078e00ff */
        /* <DEDUP_REMOVED lines=86> */
[----:B------:R-:W-:-:S04]  /*121b0*/  @P0 IADD3 R15, PT, PT, R15, -0x7f000001, RZ ;  /* 0x80ffffff0f0f0810 */ /* 0x000fc80007ffe0ff */
[----:B0-----:R-:W-:-:S05]  /*121c0*/  IADD3 R6, PT, PT, R158, R15, RZ ;  /* 0x0000000f9e067210 */ /* 0x001fca0007ffe0ff */
        /* <DEDUP_REMOVED lines=8> */
[----:B-1----:R-:W-:-:S04]  /*12250*/  IMAD.WIDE.U32 R14, R6, R15, RZ ;  /* 0x0000000f060e7225 */ /* 0x002fc800078e00ff */
        /* <DEDUP_REMOVED lines=123> */
[----:B------:R-:W-:-:S03]  /*12a10*/  IADD3 R132, PT, PT, R170, R188, RZ ;  /* 0x000000bcaa847210 */ /* 0x000fc60007ffe0ff */
[----:B------:R-:W-:Y:S02]  /*12a20*/  ISETP.GE.U32.AND P0, PT, R145, 0x7f000001, PT ;  /* 0x7f0000019100780c */ /* 0x000fe40003f06070 */
[----:B------:R-:W-:Y:S01]  /*12a30*/  ISETP.GE.U32.AND P1, PT, R132, 0x7f000001, PT ;  /* 0x7f0000018400780c */ /* 0x000fe20003f26070 */
[----:B------:R-:W-:-:S10]  /*12a40*/  IADD3 R247, PT, PT, R93, R188, RZ ;  /* 0x000000bc5df77210 */ /* 0x000fd40007ffe0ff */
[----:B------:R-:W-:Y:S02]  /*12a50*/  @P0 IADD3 R145, PT, PT, R145, -0x7f000001, RZ ;  /* 0x80ffffff91910810 */ /* 0x000fe40007ffe0ff */
[----:B------:R-:W-:-:S04]  /*12a60*/  @P1 IADD3 R132, PT, PT, R132, -0x7f000001, RZ ;  /* 0x80ffffff84841810 */ /* 0x000fc80007ffe0ff */
[----:B0-----:R-:W-:Y:S01]  /*12a70*/  IADD3 R8, PT, PT, R145, R132, RZ ;  /* 0x0000008491087210 */ /* 0x001fe20007ffe0ff */
[----:B------:R-:W-:-:S04]  /*12a80*/  ISETP.GE.U32.AND P0, PT, R247, 0x7f000001, PT ;  /* 0x7f000001f700780c */ /* 0x000fc80003f06070 */
[----:B------:R-:W-:-:S09]  /*12a90*/  ISETP.GE.U32.AND P1, PT, R8, 0x7f000001, PT ;  /* 0x7f0000010800780c */ /* 0x000fd20003f26070 */
[----:B------:R-:W-:-:S04]  /*12aa0*/  @P0 IADD3 R247, PT, PT, R247, -0x7f000001, RZ ;  /* 0x80fffffff7f70810 */ /* 0x000fc80007ffe0ff */
        /* <DEDUP_REMOVED lines=256> */
[----:B0-----:R-:W-:-:S05]  /*13ab0*/  IADD3 R8, PT, PT, R132, R247, RZ ;  /* 0x000000f784087210 */ /* 0x001fca0007ffe0ff */
[----:B------:R-:W-:-:S13]  /*13ac0*/  ISETP.GE.U32.AND P0, PT, R8, 0x7f000001, PT ;  /* 0x7f0000010800780c */ /* 0x000fda0003f06070 */
[----:B------:R-:W-:-:S05]  /*13ad0*/  @P0 IADD3 R8, PT, PT, R8, -0x7f000001, RZ ;  /* 0x80ffffff08080810 */ /* 0x000fca0007ffe0ff */
[CC--:B------:R-:W-:Y:S01]  /*13ae0*/  ISETP.GE.U32.AND P0, PT, R145.reuse, R8.reuse, PT ;  /* 0x000000089100720c */ /* 0x0c0fe20003f06070 */
[----:B------:R-:W-:-:S12]  /*13af0*/  IADD3 R8, PT, PT, R145, -R8, RZ ;  /* 0x8000000891087210 */ /* 0x000fd80007ffe0ff */
        /* <DEDUP_REMOVED lines=76> */
[----:B-1----:R-:W-:-:S04]  /*13fc0*/  IMAD.HI.U32 R96, R115, 0x7f000001, R14 ;  /* 0x7f00000173607827 */ /* 0x002fc800078e000e */
        /* <DEDUP_REMOVED lines=38> */
[----:B------:R-:W-:-:S05]  /*14230*/  IADD3 R15, PT, PT, R147, R188, RZ ;  /* 0x000000bc930f7210 */ /* 0x000fca0007ffe0ff */
[----:B------:R-:W-:-:S13]  /*14240*/  ISETP.GE.U32.AND P0, PT, R15, 0x7f000001, PT ;  /* 0x7f0000010f00780c */ /* 0x000fda0003f06070 */
[----:B------:R-:W-:-:S05]  /*14250*/  @P0 IADD3 R15, PT, PT, R15, -0x7f000001, RZ ;  /* 0x80ffffff0f0f0810 */ /* 0x000fca0007ffe0ff */
[CC--:B------:R-:W-:Y:S01]  /*14260*/  ISETP.GE.U32.AND P0, PT, R190.reuse, R15.reuse, PT ;  /* 0x0000000fbe00720c */ /* 0x0c0fe20003f06070 */
[----:B-1----:R-:W-:-:S12]  /*14270*/  IADD3 R14, PT, PT, R190, -R15, RZ ;  /* 0x8000000fbe0e7210 */ /* 0x002fd80007ffe0ff */
        /* <DEDUP_REMOVED lines=150> */
[----:B------:R-:W2:Y:S04]  /*14be0*/  LD.E R96, desc[UR10][R12.64+0x3dc] ;  /* 0x0003dc0a0c607980 */ /* 0x000ea8000c101900 */
[----:B------:R-:W2:Y:S04]  /*14bf0*/  LDL R85, [R1+0x110] ;  /* 0x0001100001557983 */ /* 0x000ea80000100800 */
[----:B------:R-:W2:Y:S04]  /*14c00*/  LDL R8, [R1+0x114] ;  /* 0x0001140001087983 */ /* 0x000ea80000100800 */
[----:B------:R-:W2:Y:S04]  /*14c10*/  LDL R20, [R1+0x118] ;  /* 0x0001180001147983 */ /* 0x000ea80000100800 */
[----:B------:R-:W2:Y:S04]  /*14c20*/  LDL R33, [R1+0x11c] ;  /* 0x00011c0001217983 */ /* 0x000ea80000100800 */
[----:B------:R-:W2:Y:S01]  /*14c30*/  LDL.64 R12, [R1+0x100] ;  /* 0x00010000010c7983 */ /* 0x000ea20000100a00 */
[----:B0-----:R-:W-:-:S04]  /*14c40*/  IMAD.WIDE.U32 R18, R107, R27, RZ ;  /* 0x0000001b6b127225 */ /* 0x001fc800078e00ff */
[----:B------:R-:W-:-:S04]  /*14c50*/  IMAD.WIDE.U32 R14, R107, R22, RZ ;  /* 0x000000166b0e7225 */ /* 0x000fc800078e00ff */
[----:B------:R-:W-:Y:S02]  /*14c60*/  IMAD R111, R18, 0x7effffff, RZ ;  /* 0x7effffff126f7824 */ /* 0x000fe400078e02ff */
[----:B------:R-:W-:-:S04]  /*14c70*/  IMAD.WIDE.U32 R88, R107, R107, RZ ;  /* 0x0000006b6b587225 */ /* 0x000fc800078e00ff */
[----:B------:R-:W-:Y:S02]  /*14c80*/  IMAD R195, R14, 0x7effffff, RZ ;  /* 0x7effffff0ec37824 */ /* 0x000fe400078e02ff */
[----:B------:R-:W-:-:S04]  /*14c90*/  IMAD.WIDE.U32 R134, R107, R17, RZ ;  /* 0x000000116b867225 */ /* 0x000fc800078e00ff */
[----:B------:R-:W-:-:S04]  /*14ca0*/  IMAD.HI.U32 R98, R111, 0x7f000001, R18 ;  /* 0x7f0000016f627827 */ /* 0x000fc800078e0012 */
[----:B------:R-:W-:Y:S02]  /*14cb0*/  IMAD R103, R88, 0x7effffff, RZ ;  /* 0x7effffff58677824 */ /* 0x000fe400078e02ff */
[----:B------:R-:W-:-:S04]  /*14cc0*/  IMAD.HI.U32 R195, R195, 0x7f000001, R14 ;  /* 0x7f000001c3c37827 */ /* 0x000fc800078e000e */
[----:B------:R-:W-:Y:S02]  /*14cd0*/  IMAD R111, R134, 0x7effffff, RZ ;  /* 0x7effffff866f7824 */ /* 0x000fe400078e02ff */
[----:B------:R-:W-:-:S04]  /*14ce0*/  IMAD.WIDE.U32 R18, R16, R132, RZ ;  /* 0x0000008410127225 */ /* 0x000fc800078e00ff */
[----:B------:R-:W-:-:S04]  /*14cf0*/  IMAD.WIDE.U32 R14, R145, R182, RZ ;  /* 0x000000b6910e7225 */ /* 0x000fc800078e00ff */
[----:B-1----:R-:W-:-:S04]  /*14d00*/  IMAD.HI.U32 R92, R103, 0x7f000001, R88 ;  /* 0x7f000001675c7827 */ /* 0x002fc800078e0058 */
[----:B------:R-:W-:-:S04]  /*14d10*/  IMAD.HI.U32 R134, R111, 0x7f000001, R134 ;  /* 0x7f0000016f867827 */ /* 0x000fc800078e0086 */
[----:B------:R-:W-:Y:S02]  /*14d20*/  IMAD R103, R18, 0x7effffff, RZ ;  /* 0x7effffff12677824 */ /* 0x000fe400078e02ff */
[----:B------:R-:W-:Y:S02]  /*14d30*/  IMAD R111, R14, 0x7effffff, RZ ;  /* 0x7effffff0e6f7824 */ /* 0x000fe400078e02ff */
[----:B------:R-:W-:-:S04]  /*14d40*/  IMAD.HI.U32 R116, R103, 0x7f000001, R18 ;  /* 0x7f00000167747827 */ /* 0x000fc800078e0012 */
[----:B------:R-:W-:Y:S01]  /*14d50*/  IMAD.HI.U32 R119, R111, 0x7f000001, R14 ;  /* 0x7f0000016f777827 */ /* 0x000fe200078e000e */
[----:B------:R-:W-:-:S03]  /*14d60*/  ISETP.GE.U32.AND P0, PT, R116, 0x7f000001, PT ;  /* 0x7f0000017400780c */ /* 0x000fc60003f06070 */
[----:B------:R-:W-:Y:S01]  /*14d70*/  IMAD.WIDE.U32 R88, R107, R10, RZ ;  /* 0x0000000a6b587225 */ /* 0x000fe200078e00ff */
[----:B------:R-:W-:-:S03]  /*14d80*/  ISETP.GE.U32.AND P1, PT, R119, 0x7f000001, PT ;  /* 0x7f0000017700780c */ /* 0x000fc60003f26070 */
[----:B------:R-:W-:-:S04]  /*14d90*/  IMAD.WIDE.U32 R102, R107, R140, RZ ;  /* 0x0000008c6b667225 */ /* 0x000fc800078e00ff */
[----:B------:R-:W-:Y:S02]  /*14da0*/  IMAD R115, R88, 0x7effffff, RZ ;  /* 0x7effffff58737824 */ /* 0x000fe400078e02ff */
[----:B------:R-:W-:Y:S02]  /*14db0*/  IMAD R111, R102, 0x7effffff, RZ ;  /* 0x7effffff666f7824 */ /* 0x000fe400078e02ff */
[----:B------:R-:W-:-:S04]  /*14dc0*/  IMAD.WIDE.U32 R18, R91, R107, RZ ;  /* 0x0000006b5b127225 */ /* 0x000fc800078e00ff */
[----:B------:R-:W-:-:S04]  /*14dd0*/  IMAD.HI.U32 R236, R115, 0x7f000001, R88 ;  /* 0x7f00000173ec7827 */ /* 0x000fc800078e0058 */
[----:B------:R-:W-:-:S04]  /*14de0*/  IMAD.HI.U32 R144, R111, 0x7f000001, R102 ;  /* 0x7f0000016f907827 */ /* 0x000fc800078e0066 */
[----:B------:R-:W-:-:S04]  /*14df0*/  IMAD.WIDE.U32 R88, R107, R91, RZ ;  /* 0x0000005b6b587225 */ /* 0x000fc800078e00ff */
[----:B------:R-:W-:Y:S02]  /*14e00*/  IMAD R111, R18, 0x7effffff, RZ ;  /* 0x7effffff126f7824 */ /* 0x000fe400078e02ff */
[----:B------:R-:W-:Y:S01]  /*14e10*/  IMAD.WIDE.U32 R14, R91, R91, RZ ;  /* 0x0000005b5b0e7225 */ /* 0x000fe200078e00ff */
[----:B------:R-:W-:-:S03]  /*14e20*/  @P0 IADD3 R116, PT, PT, R116, -0x7f000001, RZ ;  /* 0x80ffffff74740810 */ /* 0x000fc60007ffe0ff */
[----:B------:R-:W-:Y:S02]  /*14e30*/  IMAD R103, R88, 0x7effffff, RZ ;  /* 0x7effffff58677824 */ /* 0x000fe400078e02ff */
[----:B------:R-:W-:Y:S01]  /*14e40*/  IMAD.HI.U32 R124, R111, 0x7f000001, R18 ;  /* 0x7f0000016f7c7827 */ /* 0x000fe200078e0012 */
[----:B------:R-:W-:-:S03]  /*14e50*/  @P1 IADD3 R119, PT, PT, R119, -0x7f000001, RZ ;  /* 0x80ffffff77771810 */ /* 0x000fc60007ffe0ff */
[----:B------:R-:W-:-:S04]  /*14e60*/  IMAD.WIDE.U32 R18, R114, R147, RZ ;  /* 0x0000009372127225 */ /* 0x000fc800078e00ff */
[----:B------:R-:W-:Y:S02]  /*14e70*/  IMAD R115, R14, 0x7effffff, RZ ;  /* 0x7effffff0e737824 */ /* 0x000fe400078e02ff */
[----:B------:R-:W-:Y:S01]  /*14e80*/  IMAD.HI.U32 R121, R103, 0x7f000001, R88 ;  /* 0x7f00000167797827 */ /* 0x000fe200078e0058 */
[----:B------:R-:W-:-:S03]  /*14e90*/  IADD3 R102, PT, PT, R116, R119, RZ ;  /* 0x0000007774667210 */ /* 0x000fc60007ffe0ff */
[----:B------:R-:W-:-:S04]  /*14ea0*/  IMAD.WIDE.U32 R208, R91, R27, RZ ;  /* 0x0000001b5bd07225 */ /* 0x000fc800078e00ff */
[----:B------:R-:W-:Y:S02]  /*14eb0*/  IMAD R89, R18, 0x7effffff, RZ ;  /* 0x7effffff12597824 */ /* 0x000fe400078e02ff */
[----:B------:R-:W-:Y:S01]  /*14ec0*/  IMAD.HI.U32 R150, R115, 0x7f000001, R14 ;  /* 0x7f00000173967827 */ /* 0x000fe200078e000e */
[----:B------:R-:W-:-:S03]  /*14ed0*/  ISETP.GE.U32.AND P2, PT, R121, 0x7f000001, PT ;  /* 0x7f0000017900780c */ /* 0x000fc60003f46070 */
[----:B------:R-:W-:Y:S02]  /*14ee0*/  IMAD R15, R208, 0x7effffff, RZ ;  /* 0x7effffffd00f7824 */ /* 0x000fe400078e02ff */
[----:B------:R-:W-:Y:S01]  /*14ef0*/  IMAD.HI.U32 R119, R89, 0x7f000001, R18 ;  /* 0x7f00000159777827 */ /* 0x000fe200078e0012 */
[----:B------:R-:W-:-:S03]  /*14f00*/  ISETP.GE.U32.AND P0, PT, R102, 0x7f000001, PT ;  /* 0x7f0000016600780c */ /* 0x000fc60003f06070 */
[----:B------:R-:W-:Y:S01]  /*14f10*/  IMAD.HI.U32 R208, R15, 0x7f000001, R208 ;  /* 0x7f0000010fd07827 */ /* 0x000fe200078e00d0 */
[----:B------:R-:W-:-:S03]  /*14f20*/  ISETP.GE.U32.AND P1, PT, R119, 0x7f000001, PT ;  /* 0x7f0000017700780c */ /* 0x000fc60003f26070 */
[----:B------:R-:W-:-:S04]  /*14f30*/  IMAD.WIDE.U32 R14, R107, R240, RZ ;  /* 0x000000f06b0e7225 */ /* 0x000fc800078e00ff */
[----:B------:R-:W-:Y:S01]  /*14f40*/  IMAD R19, R14, 0x7effffff, RZ ;  /* 0x7effffff0e137824 */ /* 0x000fe200078e02ff */
[----:B------:R-:W-:-:S03]  /*14f50*/  @P2 IADD3 R121, PT, PT, R121, -0x7f000001, RZ ;  /* 0x80ffffff79792810 */ /* 0x000fc60007ffe0ff */
[----:B------:R-:W-:-:S04]  /*14f60*/  IMAD.HI.U32 R239, R19, 0x7f000001, R14 ;  /* 0x7f00000113ef7827 */ /* 0x000fc800078e000e */
[----:B------:R-:W-:Y:S01]  /*14f70*/  IMAD.WIDE.U32 R18, R91, R10, RZ ;  /* 0x0000000a5b127225 */ /* 0x000fe200078e00ff */
[----:B------:R-:W-:-:S03]  /*14f80*/  @P0 IADD3 R102, PT, PT, R102, -0x7f000001, RZ ;  /* 0x80ffffff66660810 */ /* 0x000fc60007ffe0ff */
[----:B------:R-:W-:Y:S01]  /*14f90*/  IMAD.WIDE.U32 R14, R167, R237, RZ ;  /* 0x000000eda70e7225 */ /* 0x000fe200078e00ff */
[----:B------:R-:W-:Y:S01]  /*14fa0*/  @P1 IADD3 R119, PT, PT, R119, -0x7f000001, RZ ;  /* 0x80ffffff77771810 */ /* 0x000fe20007ffe0ff */
[----:B------:R-:W-:Y:S02]  /*14fb0*/  ISETP.GE.U32.AND P3, PT, R239, 0x7f000001, PT ;  /* 0x7f000001ef00780c */ /* 0x000fe40003f66070 */
[----:B------:R-:W-:Y:S01]  /*14fc0*/  IMAD R115, R18, 0x7effffff, RZ ;  /* 0x7effffff12737824 */ /* 0x000fe200078e02ff */
[----:B------:R-:W-:Y:S01]  /*14fd0*/  ISETP.GE.U32.AND P4, PT, R124, 0x7f000001, PT ;  /* 0x7f0000017c00780c */ /* 0x000fe20003f86070 */
[----:B------:R-:W-:Y:S01]  /*14fe0*/  IMAD R103, R14, 0x7effffff, RZ ;  /* 0x7effffff0e677824 */ /* 0x000fe200078e02ff */
[----:B------:R-:W-:Y:S01]  /*14ff0*/  ISETP.GE.U32.AND P2, PT, R121, 0x7f000001, PT ;  /* 0x7f0000017900780c */ /* 0x000fe20003f46070 */
[----:B------:R-:W-:Y:S01]  /*15000*/  IMAD.HI.U32 R216, R115, 0x7f000001, R18 ;  /* 0x7f00000173d87827 */ /* 0x000fe200078e0012 */
[----:B------:R-:W-:-:S03]  /*15010*/  IADD3 R115, PT, PT, R102, R119, RZ ;  /* 0x0000007766737210 */ /* 0x000fc60007ffe0ff */
[----:B------:R-:W-:Y:S02]  /*15020*/  IMAD.HI.U32 R118, R103, 0x7f000001, R14 ;  /* 0x7f00000167767827 */ /* 0x000fe400078e000e */
[----:B------:R-:W-:Y:S02]  /*15030*/  ISETP.GE.U32.AND P0, PT, R115, 0x7f000001, PT ;  /* 0x7f0000017300780c */ /* 0x000fe40003f06070 */
[----:B------:R-:W-:Y:S01]  /*15040*/  IMAD.WIDE.U32 R218, R91, R22, RZ ;  /* 0x000000165bda7225 */ /* 0x000fe200078e00ff */
[----:B------:R-:W-:Y:S01]  /*15050*/  ISETP.GE.U32.AND P1, PT, R118, 0x7f000001, PT ;  /* 0x7f0000017600780c */ /* 0x000fe20003f26070 */
[----:B------:R-:W-:Y:S02]  /*15060*/  @P3 IADD3 R239, PT, PT, R239, -0x7f000001, RZ ;  /* 0x80ffffffefef3810 */ /* 0x000fe40007ffe0ff */
[----:B------:R-:W-:Y:S01]  /*15070*/  @P4 IADD3 R124, PT, PT, R124, -0x7f000001, RZ ;  /* 0x80ffffff7c7c4810 */ /* 0x000fe20007ffe0ff */
[----:B------:R-:W-:Y:S01]  /*15080*/  IMAD R111, R218, 0x7effffff, RZ ;  /* 0x7effffffda6f7824 */ /* 0x000fe200078e02ff */
[----:B------:R-:W-:Y:S01]  /*15090*/  @P2 IADD3 R121, PT, PT, R121, -0x7f000001, RZ ;  /* 0x80ffffff79792810 */ /* 0x000fe20007ffe0ff */
[----:B------:R-:W-:Y:S01]  /*150a0*/  ISETP.GE.U32.AND P3, PT, R150, 0x7f000001, PT ;  /* 0x7f0000019600780c */ /* 0x000fe20003f66070 */
[----:B------:R-:W-:-:S04]  /*150b0*/  IMAD.WIDE.U32 R14, R240, R240, RZ ;  /* 0x000000f0f00e7225 */ /* 0x000fc800078e00ff */
[----:B------:R-:W-:Y:S01]  /*150c0*/  IMAD.HI.U32 R218, R111, 0x7f000001, R218 ;  /* 0x7f0000016fda7827 */ /* 0x000fe200078e00da */
[----:B------:R-:W-:Y:S02]  /*150d0*/  IADD3 R111, PT, PT, R121, R124, RZ ;  /* 0x0000007c796f7210 */ /* 0x000fe40007ffe0ff */
[----:B------:R-:W-:Y:S01]  /*150e0*/  @P0 IADD3 R115, PT, PT, R115, -0x7f000001, RZ ;  /* 0x80ffffff73730810 */ /* 0x000fe20007ffe0ff */
[----:B------:R-:W-:Y:S01]  /*150f0*/  IMAD R121, R14, 0x7effffff, RZ ;  /* 0x7effffff0e797824 */ /* 0x000fe200078e02ff */
[----:B------:R-:W-:Y:S01]  /*15100*/  @P1 IADD3 R118, PT, PT, R118, -0x7f000001, RZ ;  /* 0x80ffffff76761810 */ /* 0x000fe20007ffe0ff */
[----:B------:R-:W-:Y:S01]  /*15110*/  IMAD.WIDE.U32 R88, R91, R17, RZ ;  /* 0x000000115b587225 */ /* 0x000fe200078e00ff */
[----:B------:R-:W-:-:S03]  /*15120*/  ISETP.GE.U32.AND P2, PT, R239, 0x7f000001, PT ;  /* 0x7f000001ef00780c */ /* 0x000fc60003f46070 */
[----:B------:R-:W-:Y:S01]  /*15130*/  IMAD.HI.U32 R121, R121, 0x7f000001, R14 ;  /* 0x7f00000179797827 */ /* 0x000fe200078e000e */
[----:B------:R-:W-:Y:S02]  /*15140*/  IADD3 R118, PT, PT, R115, R118, RZ ;  /* 0x0000007673767210 */ /* 0x000fe40007ffe0ff */
[----:B------:R-:W-:Y:S01]  /*15150*/  @P3 IADD3 R150, PT, PT, R150, -0x7f000001, RZ ;  /* 0x80ffffff96963810 */ /* 0x000fe20007ffe0ff */
[----:B------:R-:W-:Y:S01]  /*15160*/  IMAD R217, R88, 0x7effffff, RZ ;  /* 0x7effffff58d97824 */ /* 0x000fe200078e02ff */
[----:B------:R-:W-:Y:S01]  /*15170*/  ISETP.GE.U32.AND P3, PT, R121, 0x7f000001, PT ;  /* 0x7f0000017900780c */ /* 0x000fe20003f66070 */
[----:B------:R-:W-:Y:S01]  /*15180*/  IMAD.WIDE.U32 R102, R91, R240, RZ ;  /* 0x000000f05b667225 */ /* 0x000fe200078e00ff */
[----:B------:R-:W-:-:S03]  /*15190*/  ISETP.GE.U32.AND P0, PT, R118, 0x7f000001, PT ;  /* 0x7f0000017600780c */ /* 0x000fc60003f06070 */
[----:B------:R-:W-:-:S04]  /*151a0*/  IMAD.HI.U32 R217, R217, 0x7f000001, R88 ;  /* 0x7f000001d9d97827 */ /* 0x000fc800078e0058 */
[----:B------:R-:W-:-:S04]  /*151b0*/  IMAD.WIDE.U32 R88, R240, R107, RZ ;  /* 0x0000006bf0587225 */ /* 0x000fc800078e00ff */
[----:B------:R-:W-:Y:S02]  /*151c0*/  IMAD R15, R102, 0x7effffff, RZ ;  /* 0x7effffff660f7824 */ /* 0x000fe400078e02ff */
[----:B------:R-:W-:Y:S02]  /*151d0*/  IMAD R119, R88, 0x7effffff, RZ ;  /* 0x7effffff58777824 */ /* 0x000fe400078e02ff */
[----:B------:R-:W-:Y:S01]  /*151e0*/  IMAD.HI.U32 R116, R15, 0x7f000001, R102 ;  /* 0x7f0000010f747827 */ /* 0x000fe200078e0066 */
[----:B------:R-:W-:-:S03]  /*151f0*/  @P2 IADD3 R239, PT, PT, R239, -0x7f000001, RZ ;  /* 0x80ffffffefef2810 */ /* 0x000fc60007ffe0ff */
[----:B------:R-:W-:-:S04]  /*15200*/  IMAD.WIDE.U32 R18, R240, R91, RZ ;  /* 0x0000005bf0127225 */ /* 0x000fc800078e00ff */
[----:B------:R-:W-:Y:S01]  /*15210*/  IMAD.WIDE.U32 R14, R240, R17, RZ ;  /* 0x00000011f00e7225 */ /* 0x000fe200078e00ff */
[----:B------:R-:W-:-:S03]  /*15220*/  @P3 IADD3 R121, PT, PT, R121, -0x7f000001, RZ ;  /* 0x80ffffff79793810 */ /* 0x000fc60007ffe0ff */
[----:B------:R-:W-:-:S04]  /*15230*/  IMAD.WIDE.U32 R102, R240, R27, RZ ;  /* 0x0000001bf0667225 */ /* 0x000fc800078e00ff */
[----:B------:R-:W-:Y:S01]  /*15240*/  IMAD.HI.U32 R160, R119, 0x7f000001, R88 ;  /* 0x7f00000177a07827 */ /* 0x000fe200078e0058 */
[----:B------:R-:W-:-:S03]  /*15250*/  IADD3 R239, PT, PT, R239, R150, RZ ;  /* 0x00000096efef7210 */ /* 0x000fc60007ffe0ff */
[----:B------:R-:W-:Y:S02]  /*15260*/  IMAD R89, R18, 0x7effffff, RZ ;  /* 0x7effffff12597824 */ /* 0x000fe400078e02ff */
[----:B------:R-:W-:Y:S01]  /*15270*/  IMAD R115, R14, 0x7effffff, RZ ;  /* 0x7effffff0e737824 */ /* 0x000fe200078e02ff */
[----:B------:R-:W-:Y:S01]  /*15280*/  @P0 IADD3 R118, PT, PT, R118, -0x7f000001, RZ ;  /* 0x80ffffff76760810 */ /* 0x000fe20007ffe0ff */
[----:B------:R-:W-:Y:S02]  /*15290*/  IMAD R161, R102, 0x7effffff, RZ ;  /* 0x7effffff66a17824 */ /* 0x000fe400078e02ff */
[----:B------:R-:W-:-:S04]  /*152a0*/  IMAD.HI.U32 R114, R89, 0x7f000001, R18 ;  /* 0x7f00000159727827 */ /* 0x000fc800078e0012 */
[----:B------:R-:W-:Y:S01]  /*152b0*/  IMAD.HI.U32 R124, R115, 0x7f000001, R14 ;  /* 0x7f000001737c7827 */ /* 0x000fe200078e000e */
[----:B------:R-:W-:-:S03]  /*152c0*/  ISETP.GE.U32.AND P1, PT, R239, 0x7f000001, PT ;  /* 0x7f000001ef00780c */ /* 0x000fc60003f26070 */
[----:B------:R-:W-:Y:S01]  /*152d0*/  IMAD.WIDE.U32 R88, R240, R22, RZ ;  /* 0x00000016f0587225 */ /* 0x000fe200078e00ff */
[----:B------:R-:W-:-:S03]  /*152e0*/  ISETP.GE.U32.AND P0, PT, R118, R247, PT ;  /* 0x000000f77600720c */ /* 0x000fc60003f06070 */
[----:B------:R-:W-:-:S04]  /*152f0*/  IMAD.WIDE.U32 R14, R121, 0x5fffffa, RZ ;  /* 0x05fffffa790e7825 */ /* 0x000fc800078e00ff */
[----:B------:R-:W-:-:S04]  /*15300*/  IMAD.HI.U32 R161, R161, 0x7f000001, R102 ;  /* 0x7f000001a1a17827 */ /* 0x000fc800078e0066 */
[----:B------:R-:W-:Y:S02]  /*15310*/  IMAD R115, R121, 0x6, RZ ;  /* 0x0000000679737824 */ /* 0x000fe400078e02ff */
[----:B------:R-:W-:-:S04]  /*15320*/  IMAD.WIDE.U32 R102, R91, R213, RZ ;  /* 0x000000d55b667225 */ /* 0x000fc800078e00ff */
[----:B------:R-:W-:Y:S02]  /*15330*/  IMAD R193, R88, 0x7effffff, RZ ;  /* 0x7effffff58c17824 */ /* 0x000fe400078e02ff */
[----:B------:R-:W-:-:S04]  /*15340*/  IMAD.WIDE.U32 R18, R240, R10, RZ ;  /* 0x0000000af0127225 */ /* 0x000fc800078e00ff */
[----:B------:R-:W-:-:S04]  /*15350*/  IMAD.HI.U32 R115, R115, 0x7f000001, R14 ;  /* 0x7f00000173737827 */ /* 0x000fc800078e000e */
[----:B------:R-:W-:Y:S02]  /*15360*/  IMAD R121, R102, 0x7effffff, RZ ;  /* 0x7effffff66797824 */ /* 0x000fe400078e02ff */
[----:B------:R-:W-:Y:S01]  /*15370*/  IMAD.WIDE.U32 R14, R107, R213, RZ ;  /* 0x000000d56b0e7225 */ /* 0x000fe200078e00ff */
[----:B------:R-:W-:-:S03]  /*15380*/  IADD3 R119, PT, PT, -R247, R118, RZ ;  /* 0x00000076f7777210 */ /* 0x000fc60007ffe1ff */
[----:B------:R-:W-:-:S04]  /*15390*/  IMAD.HI.U32 R193, R193, 0x7f000001, R88 ;  /* 0x7f000001c1c17827 */ /* 0x000fc800078e0058 */
[----:B------:R-:W-:Y:S02]  /*153a0*/  IMAD R89, R18, 0x7effffff, RZ ;  /* 0x7effffff12597824 */ /* 0x000fe400078e02ff */
[----:B------:R-:W-:-:S04]  /*153b0*/  IMAD.HI.U32 R141, R121, 0x7f000001, R102 ;  /* 0x7f000001798d7827 */ /* 0x000fc800078e0066 */
[----:B------:R-:W-:Y:S02]  /*153c0*/  IMAD R103, R14, 0x7effffff, RZ ;  /* 0x7effffff0e677824 */ /* 0x000fe400078e02ff */
[----:B------:R-:W-:Y:S01]  /*153d0*/  IMAD.HI.U32 R192, R89, 0x7f000001, R18 ;  /* 0x7f00000159c07827 */ /* 0x000fe200078e0012 */
[----:B------:R-:W-:Y:S02]  /*153e0*/  @P1 IADD3 R239, PT, PT, R239, -0x7f000001, RZ ;  /* 0x80ffffffefef1810 */ /* 0x000fe40007ffe0ff */
[----:B------:R-:W-:Y:S01]  /*153f0*/  @!P0 IADD3 R119, PT, PT, R119, 0x7f000001, RZ ;  /* 0x7f00000177778810 */ /* 0x000fe20007ffe0ff */
[----:B------:R-:W-:Y:S01]  /*15400*/  IMAD.WIDE.U32 R88, R240, R213, RZ ;  /* 0x000000d5f0587225 */ /* 0x000fe200078e00ff */
[----:B------:R-:W-:-:S03]  /*15410*/  ISETP.GE.U32.AND P1, PT, R141, 0x7f000001, PT ;  /* 0x7f0000018d00780c */ /* 0x000fc60003f26070 */
[----:B------:R-:W-:-:S04]  /*15420*/  IMAD.HI.U32 R137, R103, 0x7f000001, R14 ;  /* 0x7f00000167897827 */ /* 0x000fc800078e000e */
[----:B------:R-:W-:Y:S01]  /*15430*/  IMAD.WIDE.U32 R18, R213, R91, RZ ;  /* 0x0000005bd5127225 */ /* 0x000fe200078e00ff */
[----:B------:R-:W-:-:S03]  /*15440*/  ISETP.GE.U32.AND P3, PT, R137, 0x7f000001, PT ;  /* 0x7f0000018900780c */ /* 0x000fc60003f66070 */
[----:B------:R-:W-:Y:S02]  /*15450*/  IMAD R135, R88, 0x7effffff, RZ ;  /* 0x7effffff58877824 */ /* 0x000fe400078e02ff */
[----:B------:R-:W-:-:S04]  /*15460*/  IMAD.WIDE.U32 R102, R158, R119, RZ ;  /* 0x000000779e667225 */ /* 0x000fc800078e00ff */
[----:B------:R-:W-:Y:S02]  /*15470*/  IMAD R121, R18, 0x7effffff, RZ ;  /* 0x7effffff12797824 */ /* 0x000fe400078e02ff */
[----:B------:R-:W-:Y:S01]  /*15480*/  IMAD.HI.U32 R150, R135, 0x7f000001, R88 ;  /* 0x7f00000187967827 */ /* 0x000fe200078e0058 */
[----:B------:R-:W-:-:S03]  /*15490*/  ISETP.GE.U32.AND P2, PT, R160, 0x7f000001, PT ;  /* 0x7f000001a000780c */ /* 0x000fc60003f46070 */
[----:B------:R-:W-:Y:S01]  /*154a0*/  IMAD R119, R102, 0x7effffff, RZ ;  /* 0x7effffff66777824 */ /* 0x000fe200078e02ff */
[----:B------:R-:W-:Y:S01]  /*154b0*/  ISETP.GE.U32.AND P4, PT, R150, 0x7f000001, PT ;  /* 0x7f0000019600780c */ /* 0x000fe20003f86070 */
[----:B------:R-:W-:Y:S01]  /*154c0*/  IMAD.HI.U32 R151, R121, 0x7f000001, R18 ;  /* 0x7f00000179977827 */ /* 0x000fe200078e0012 */
[----:B------:R-:W-:-:S03]  /*154d0*/  @P1 IADD3 R141, PT, PT, R141, -0x7f000001, RZ ;  /* 0x80ffffff8d8d1810 */ /* 0x000fc60007ffe0ff */
[----:B------:R-:W-:Y:S01]  /*154e0*/  IMAD.WIDE.U32 R88, R213, R240, RZ ;  /* 0x000000f0d5587225 */ /* 0x000fe200078e00ff */
[----:B------:R-:W-:-:S03]  /*154f0*/  ISETP.GE.U32.AND P1, PT, R151, 0x7f000001, PT ;  /* 0x7f0000019700780c */ /* 0x000fc60003f26070 */
[----:B------:R-:W-:Y:S01]  /*15500*/  IMAD.HI.U32 R118, R119, 0x7f000001, R102 ;  /* 0x7f00000177767827 */ /* 0x000fe200078e0066 */
[----:B------:R-:W-:-:S03]  /*15510*/  @P3 IADD3 R137, PT, PT, R137, -0x7f000001, RZ ;  /* 0x80ffffff89893810 */ /* 0x000fc60007ffe0ff */
[----:B------:R-:W-:Y:S01]  /*15520*/  IMAD R121, R88, 0x7effffff, RZ ;  /* 0x7effffff58797824 */ /* 0x000fe200078e02ff */
[----:B------:R-:W-:Y:S01]  /*15530*/  ISETP.GE.U32.AND P3, PT, R118, 0x7f000001, PT ;  /* 0x7f0000017600780c */ /* 0x000fe20003f66070 */
[----:B------:R-:W-:-:S04]  /*15540*/  IMAD.WIDE.U32 R14, R213, R213, RZ ;  /* 0x000000d5d50e7225 */ /* 0x000fc800078e00ff */
[----:B------:R-:W-:Y:S01]  /*15550*/  IMAD.HI.U32 R153, R121, 0x7f000001, R88 ;  /* 0x7f00000179997827 */ /* 0x000fe200078e0058 */
[----:B------:R-:W-:Y:S02]  /*15560*/  @P2 IADD3 R160, PT, PT, R160, -0x7f000001, RZ ;  /* 0x80ffffffa0a02810 */ /* 0x000fe40007ffe0ff */
[----:B------:R-:W-:Y:S01]  /*15570*/  @P4 IADD3 R150, PT, PT, R150, -0x7f000001, RZ ;  /* 0x80ffffff96964810 */ /* 0x000fe20007ffe0ff */
[----:B------:R-:W-:Y:S01]  /*15580*/  IMAD.WIDE.U32 R18, R213, R107, RZ ;  /* 0x0000006bd5127225 */ /* 0x000fe200078e00ff */
[----:B------:R-:W-:Y:S01]  /*15590*/  ISETP.GE.U32.AND P2, PT, R153, 0x7f000001, PT ;  /* 0x7f0000019900780c */ /* 0x000fe20003f46070 */
[----:B------:R-:W-:Y:S02]  /*155a0*/  ISETP.GE.U32.AND P4, PT, R92, 0x7f000001, PT ;  /* 0x7f0000015c00780c */ /* 0x000fe40003f86070 */
[----:B------:R-:W-:Y:S01]  /*155b0*/  IMAD R135, R14, 0x7effffff, RZ ;  /* 0x7effffff0e877824 */ /* 0x000fe200078e02ff */
[----:B------:R-:W-:Y:S01]  /*155c0*/  @P1 IADD3 R151, PT, PT, R151, -0x7f000001, RZ ;  /* 0x80ffffff97971810 */ /* 0x000fe20007ffe0ff */
[----:B------:R-:W-:-:S02]  /*155d0*/  IMAD R121, R18, 0x7effffff, RZ ;  /* 0x7effffff12797824 */ /* 0x000fc400078e02ff */
[----:B------:R-:W-:Y:S01]  /*155e0*/  IMAD.WIDE.U32 R102, R141, 0x5fffffa, RZ ;  /* 0x05fffffa8d667825 */ /* 0x000fe200078e00ff */
[----:B------:R-:W-:Y:S02]  /*155f0*/  IADD3 R239, PT, PT, R239, R160, RZ ;  /* 0x000000a0efef7210 */ /* 0x000fe40007ffe0ff */
[----:B------:R-:W-:Y:S01]  /*15600*/  @P3 IADD3 R118, PT, PT, R118, -0x7f000001, RZ ;  /* 0x80ffffff76763810 */ /* 0x000fe20007ffe0ff */
[----:B------:R-:W-:-:S04]  /*15610*/  IMAD.WIDE.U32 R88, R150, 0x5fffffa, RZ ;  /* 0x05fffffa96587825 */ /* 0x000fc800078e00ff */
[----:B------:R-:W-:Y:S02]  /*15620*/  IMAD R119, R141, 0x6, RZ ;  /* 0x000000068d777824 */ /* 0x000fe400078e02ff */
[----:B------:R-:W-:-:S04]  /*15630*/  IMAD.HI.U32 R135, R135, 0x7f000001, R14 ;  /* 0x7f00000187877827 */ /* 0x000fc800078e000e */
[----:B------:R-:W-:Y:S02]  /*15640*/  IMAD R15, R150, 0x6, RZ ;  /* 0x00000006960f7824 */ /* 0x000fe400078e02ff */
[----:B------:R-:W-:Y:S01]  /*15650*/  IMAD.HI.U32 R160, R121, 0x7f000001, R18 ;  /* 0x7f00000179a07827 */ /* 0x000fe200078e0012 */
[----:B------:R-:W-:Y:S01]  /*15660*/  ISETP.GE.U32.AND P0, PT, R116, 0x7f000001, PT ;  /* 0x7f0000017400780c */ /* 0x000fe20003f06070 */
[----:B------:R-:W-:Y:S02]  /*15670*/  ISETP.GE.U32.AND P5, PT, R137, 0x7f000001, PT ;  /* 0x7f0000018900780c */ /* 0x000fe40003fa6070 */
[----:B------:R-:W-:-:S04]  /*15680*/  IMAD.WIDE.U32 R18, R151, 0x5fffffa, RZ ;  /* 0x05fffffa97127825 */ /* 0x000fc800078e00ff */
[----:B------:R-:W-:Y:S01]  /*15690*/  IMAD.HI.U32 R119, R119, 0x7f000001, R102 ;  /* 0x7f00000177777827 */ /* 0x000fe200078e0066 */
[----:B------:R-:W-:-:S03]  /*156a0*/  @P2 IADD3 R153, PT, PT, R153, -0x7f000001, RZ ;  /* 0x80ffffff99992810 */ /* 0x000fc60007ffe0ff */
[----:B------:R-:W-:-:S04]  /*156b0*/  IMAD.HI.U32 R150, R15, 0x7f000001, R88 ;  /* 0x7f0000010f967827 */ /* 0x000fc800078e0058 */
[----:B------:R-:W-:Y:S02]  /*156c0*/  IMAD R103, R151, 0x6, RZ ;  /* 0x0000000697677824 */ /* 0x000fe400078e02ff */
[----:B--2---:R-:W-:Y:S01]  /*156d0*/  IMAD.WIDE.U32 R88, R109, R118, RZ ;  /* 0x000000766d587225 */ /* 0x004fe200078e00ff */
[----:B------:R-:W-:-:S03]  /*156e0*/  @P4 IADD3 R92, PT, PT, R92, -0x7f000001, RZ ;  /* 0x80ffffff5c5c4810 */ /* 0x000fc60007ffe0ff */
[----:B------:R-:W-:Y:S01]  /*156f0*/  IMAD.HI.U32 R162, R103, 0x7f000001, R18 ;  /* 0x7f00000167a27827 */ /* 0x000fe200078e0012 */
[----:B------:R-:W-:-:S03]  /*15700*/  ISETP.GE.U32.AND P1, PT, R135, 0x7f000001, PT ;  /* 0x7f0000018700780c */ /* 0x000fc60003f26070 */
[----:B------:R-:W-:Y:S01]  /*15710*/  IMAD R19, R88, 0x7effffff, RZ ;  /* 0x7effffff58137824 */ /* 0x000fe200078e02ff */
[----:B------:R-:W-:Y:S01]  /*15720*/  ISETP.GE.U32.AND P2, PT, R92, 0x7f000001, PT ;  /* 0x7f0000015c00780c */ /* 0x000fe20003f46070 */
[----:B------:R-:W-:Y:S01]  /*15730*/  IMAD.WIDE.U32 R14, R153, 0x5fffffa, RZ ;  /* 0x05fffffa990e7825 */ /* 0x000fe200078e00ff */
[----:B------:R-:W-:Y:S01]  /*15740*/  ISETP.GE.U32.AND P3, PT, R119, 0x7f000001, PT ;  /* 0x7f0000017700780c */ /* 0x000fe20003f66070 */
[----:B------:R-:W-:Y:S02]  /*15750*/  ISETP.GE.U32.AND P4, PT, R150, 0x7f000001, PT ;  /* 0x7f0000019600780c */ /* 0x000fe40003f86070 */
[----:B------:R-:W-:Y:S01]  /*15760*/  IMAD.HI.U32 R102, R19, 0x7f000001, R88 ;  /* 0x7f00000113667827 */ /* 0x000fe200078e0058 */
[----:B------:R-:W-:-:S03]  /*15770*/  @P0 IADD3 R116, PT, PT, R116, -0x7f000001, RZ ;  /* 0x80ffffff74740810 */ /* 0x000fc60007ffe0ff */
[----:B------:R-:W-:Y:S02]  /*15780*/  IMAD R109, R153, 0x6, RZ ;  /* 0x00000006996d7824 */ /* 0x000fe400078e02ff */
[----:B---3--:R-:W-:Y:S01]  /*15790*/  IMAD.WIDE.U32 R88, R105, R118, RZ ;  /* 0x0000007669587225 */ /* 0x008fe200078e00ff */
[----:B------:R-:W-:-:S03]  /*157a0*/  @P5 IADD3 R137, PT, PT, R137, -0x7f000001, RZ ;  /* 0x80ffffff89895810 */ /* 0x000fc60007ffe0ff */
[----:B----4-:R-:W-:Y:S01]  /*157b0*/  IMAD.WIDE.U32 R18, R99, R118, RZ ;  /* 0x0000007663127225 */ /* 0x010fe200078e00ff */
[----:B------:R-:W-:-:S03]  /*157c0*/  ISETP.GE.U32.AND P0, PT, R111, 0x7f000001, PT ;  /* 0x7f0000016f00780c */ /* 0x000fc60003f06070 */
[----:B------:R-:W-:-:S04]  /*157d0*/  IMAD.HI.U32 R212, R109, 0x7f000001, R14 ;  /* 0x7f0000016dd47827 */ /* 0x000fc800078e000e */
[----:B------:R-:W-:Y:S02]  /*157e0*/  IMAD R99, R88, 0x7effffff, RZ ;  /* 0x7effffff58637824 */ /* 0x000fe400078e02ff */
[----:B------:R-:W-:Y:S02]  /*157f0*/  IMAD R103, R18, 0x7effffff, RZ ;  /* 0x7effffff12677824 */ /* 0x000fe400078e02ff */
[----:B------:R-:W-:Y:S01]  /*15800*/  IMAD.WIDE.U32 R14, R96, R118, RZ ;  /* 0x00000076600e7225 */ /* 0x000fe200078e00ff */
[----:B------:R-:W-:-:S03]  /*15810*/  IADD3 R109, PT, PT, R137, R116, RZ ;  /* 0x00000074896d7210 */ /* 0x000fc60007ffe0ff */
[----:B------:R-:W-:Y:S01]  /*15820*/  IMAD.HI.U32 R89, R99, 0x7f000001, R88 ;  /* 0x7f00000163597827 */ /* 0x000fe200078e0058 */
[----:B------:R-:W-:-:S03]  /*15830*/  @P1 IADD3 R135, PT, PT, R135, -0x7f000001, RZ ;  /* 0x80ffffff87871810 */ /* 0x000fc60007ffe0ff */
[----:B------:R-:W-:Y:S01]  /*15840*/  IMAD.HI.U32 R103, R103, 0x7f000001, R18 ;  /* 0x7f00000167677827 */ /* 0x000fe200078e0012 */
[----:B------:R-:W-:-:S03]  /*15850*/  @P2 IADD3 R92, PT, PT, R92, -0x7f000001, RZ ;  /* 0x80ffffff5c5c2810 */ /* 0x000fc60007ffe0ff */
[----:B------:R-:W-:Y:S01]  /*15860*/  IMAD R105, R14, 0x7effffff, RZ ;  /* 0x7effffff0e697824 */ /* 0x000fe200078e02ff */
[----:B------:R-:W-:Y:S02]  /*15870*/  @P3 IADD3 R119, PT, PT, R119, -0x7f000001, RZ ;  /* 0x80ffffff77773810 */ /* 0x000fe40007ffe0ff */
[----:B------:R-:W-:Y:S01]  /*15880*/  @P4 IADD3 R150, PT, PT, R150, -0x7f000001, RZ ;  /* 0x80ffffff96964810 */ /* 0x000fe20007ffe0ff */
[----:B------:R-:W-:Y:S01]  /*15890*/  ISETP.GE.U32.AND P2, PT, R109, 0x7f000001, PT ;  /* 0x7f0000016d00780c */ /* 0x000fe20003f46070 */
[----:B------:R-:W-:Y:S01]  /*158a0*/  IMAD.HI.U32 R88, R105, 0x7f000001, R14 ;  /* 0x7f00000169587827 */ /* 0x000fe200078e000e */
[----:B------:R-:W-:Y:S01]  /*158b0*/  ISETP.GE.U32.AND P3, PT, R102, 0x7f000001, PT ;  /* 0x7f0000016600780c */ /* 0x000fe20003f66070 */
[----:B------:R-:W-:Y:S01]  /*158c0*/  ISETP.GE.U32.AND P4, PT, R89, 0x7f000001, PT ;  /* 0x7f0000015900780c */ /* 0x000fe20003f86070 */
[----:B------:R-:W-:Y:S01]  /*158d0*/  ISETP.GE.U32.AND P5, PT, R103, 0x7f000001, PT ;  /* 0x7f0000016700780c */ /* 0x000fe20003fa6070 */
[----:B------:R-:W-:Y:S01]  /*158e0*/  IMAD.WIDE.U32 R14, R135, 0x5fffffa, RZ ;  /* 0x05fffffa870e7825 */ /* 0x000fe200078e00ff */
[----:B------:R-:W-:Y:S01]  /*158f0*/  @P0 IADD3 R111, PT, PT, R111, -0x7f000001, RZ ;  /* 0x80ffffff6f6f0810 */ /* 0x000fe20007ffe0ff */
[----:B------:R-:W-:-:S02]  /*15900*/  ISETP.GE.U32.AND P0, PT, R88, 0x7f000001, PT ;  /* 0x7f0000015800780c */ /* 0x000fc40003f06070 */
[----:B------:R-:W-:Y:S01]  /*15910*/  IMAD R19, R135, 0x6, RZ ;  /* 0x0000000687137824 */ /* 0x000fe200078e02ff */
[----:B------:R-:W-:-:S03]  /*15920*/  IADD3 R18, PT, PT, R92, R119, RZ ;  /* 0x000000775c127210 */ /* 0x000fc60007ffe0ff */
[----:B------:R-:W-:Y:S01]  /*15930*/  IMAD.HI.U32 R116, R19, 0x7f000001, R14 ;  /* 0x7f00000113747827 */ /* 0x000fe200078e000e */
[----:B------:R-:W-:Y:S02]  /*15940*/  @P2 IADD3 R109, PT, PT, R109, -0x7f000001, RZ ;  /* 0x80ffffff6d6d2810 */ /* 0x000fe40007ffe0ff */
[----:B------:R-:W-:Y:S02]  /*15950*/  @P3 IADD3 R102, PT, PT, R102, -0x7f000001, RZ ;  /* 0x80ffffff66663810 */ /* 0x000fe40007ffe0ff */
[----:B------:R-:W-:Y:S02]  /*15960*/  @P4 IADD3 R89, PT, PT, R89, -0x7f000001, RZ ;  /* 0x80ffffff59594810 */ /* 0x000fe40007ffe0ff */
[----:B------:R-:W-:Y:S01]  /*15970*/  @P5 IADD3 R103, PT, PT, R103, -0x7f000001, RZ ;  /* 0x80ffffff67675810 */ /* 0x000fe20007ffe0ff */
[----:B------:R-:W-:Y:S01]  /*15980*/  ISETP.GE.U32.AND P2, PT, R212, 0x7f000001, PT ;  /* 0x7f000001d400780c */ /* 0x000fe20003f46070 */
[----:B------:R-:W-:Y:S01]  /*15990*/  ISETP.GE.U32.AND P3, PT, R116, 0x7f000001, PT ;  /* 0x7f0000017400780c */ /* 0x000fe20003f66070 */
[----:B------:R-:W-:Y:S01]  /*159a0*/  ISETP.GE.U32.AND P4, PT, R18, 0x7f000001, PT ;  /* 0x7f0000011200780c */ /* 0x000fe20003f86070 */
[----:B------:R-:W-:Y:S01]  /*159b0*/  ISETP.GE.U32.AND P5, PT, R239, 0x7f000001, PT ;  /* 0x7f000001ef00780c */ /* 0x000fe20003fa6070 */
[----:B------:R-:W-:-:S02]  /*159c0*/  @P0 IADD3 R88, PT, PT, R88, -0x7f000001, RZ ;  /* 0x80ffffff58580810 */ /* 0x000fc40007ffe0ff */
[----:B------:R-:W-:Y:S02]  /*159d0*/  IADD3 R14, PT, PT, R102, R85, RZ ;  /* 0x00000055660e7210 */ /* 0x000fe40007ffe0ff */
[----:B------:R-:W-:Y:S02]  /*159e0*/  IADD3 R92, PT, PT, R89, R8, RZ ;  /* 0x00000008595c7210 */ /* 0x000fe40007ffe0ff */
[----:B------:R-:W-:Y:S02]  /*159f0*/  IADD3 R96, PT, PT, R103, R20, RZ ;  /* 0x0000001467607210 */ /* 0x000fe40007ffe0ff */
[----:B------:R-:W-:Y:S01]  /*15a00*/  IADD3 R102, PT, PT, R88, R33, RZ ;  /* 0x0000002158667210 */ /* 0x000fe20007ffe0ff */
[----:B------:R-:W-:Y:S01]  /*15a10*/  ISETP.GE.U32.AND P1, PT, R114, 0x7f000001, PT ;  /* 0x7f0000017200780c */ /* 0x000fe20003f26070 */
[----:B------:R-:W-:Y:S02]  /*15a20*/  @P2 IADD3 R212, PT, PT, R212, -0x7f000001, RZ ;  /* 0x80ffffffd4d42810 */ /* 0x000fe40007ffe0ff */
[----:B------:R-:W-:-:S02]  /*15a30*/  @P3 IADD3 R116, PT, PT, R116, -0x7f000001, RZ ;  /* 0x80ffffff74743810 */ /* 0x000fc40007ffe0ff */
[----:B------:R-:W-:Y:S02]  /*15a40*/  @P4 IADD3 R18, PT, PT, R18, -0x7f000001, RZ ;  /* 0x80ffffff12124810 */ /* 0x000fe40007ffe0ff */
[----:B------:R-:W-:Y:S01]  /*15a50*/  @P5 IADD3 R239, PT, PT, R239, -0x7f000001, RZ ;  /* 0x80ffffffefef5810 */ /* 0x000fe20007ffe0ff */
[----:B------:R-:W-:Y:S01]  /*15a60*/  ISETP.GE.U32.AND P2, PT, R14, 0x7f000001, PT ;  /* 0x7f0000010e00780c */ /* 0x000fe20003f46070 */
[----:B------:R-:W-:Y:S01]  /*15a70*/  ISETP.GE.U32.AND P3, PT, R92, 0x7f000001, PT ;  /* 0x7f0000015c00780c */ /* 0x000fe20003f66070 */
[----:B------:R-:W-:Y:S01]  /*15a80*/  ISETP.GE.U32.AND P4, PT, R96, 0x7f000001, PT ;  /* 0x7f0000016000780c */ /* 0x000fe20003f86070 */
[----:B------:R-:W-:Y:S01]  /*15a90*/  ISETP.GE.U32.AND P5, PT, R102, 0x7f000001, PT ;  /* 0x7f0000016600780c */ /* 0x000fe20003fa6070 */
[----:B------:R0:W-:Y:S01]  /*15aa0*/  STL [R1+0x110], R14 ;  /* 0x0001100e01007387 */ /* 0x0001e20000100800 */
[----:B------:R-:W-:-:S03]  /*15ab0*/  @P1 IADD3 R114, PT, PT, R114, -0x7f000001, RZ ;  /* 0x80ffffff72721810 */ /* 0x000fc60007ffe0ff */
[----:B------:R1:W-:Y:S04]  /*15ac0*/  STL [R1+0x114], R92 ;  /* 0x0001145c01007387 */ /* 0x0003e80000100800 */
[----:B------:R2:W-:Y:S01]  /*15ad0*/  STL [R1+0x118], R96 ;  /* 0x0001186001007387 */ /* 0x0005e20000100800 */
[----:B0-----:R-:W-:-:S03]  /*15ae0*/  @P2 IADD3 R14, PT, PT, R14, -0x7f000001, RZ ;  /* 0x80ffffff0e0e2810 */ /* 0x001fc60007ffe0ff */
[----:B------:R0:W-:Y:S01]  /*15af0*/  STL [R1+0x11c], R102 ;  /* 0x00011c6601007387 */ /* 0x0001e20000100800 */
[----:B-1----:R-:W-:Y:S01]  /*15b00*/  @P3 IADD3 R92, PT, PT, R92, -0x7f000001, RZ ;  /* 0x80ffffff5c5c3810 */ /* 0x002fe20007ffe0ff */
[----:B------:R-:W-:Y:S01]  /*15b10*/  ISETP.GE.U32.AND P1, PT, R115, 0x7f000001, PT ;  /* 0x7f0000017300780c */ /* 0x000fe20003f26070 */
[----:B--2---:R-:W-:Y:S02]  /*15b20*/  @P4 IADD3 R96, PT, PT, R96, -0x7f000001, RZ ;  /* 0x80ffffff60604810 */ /* 0x004fe40007ffe0ff */
[----:B0-----:R-:W-:Y:S02]  /*15b30*/  @P5 IADD3 R102, PT, PT, R102, -0x7f000001, RZ ;  /* 0x80ffffff66665810 */ /* 0x001fe40007ffe0ff */
[----:B------:R-:W-:Y:S02]  /*15b40*/  IADD3 R239, PT, PT, R239, R116, RZ ;  /* 0x00000074efef7210 */ /* 0x000fe40007ffe0ff */
[----:B------:R-:W-:Y:S01]  /*15b50*/  IADD3 R109, PT, PT, R109, R114, RZ ;  /* 0x000000726d6d7210 */ /* 0x000fe20007ffe0ff */
[----:B------:R-:W-:Y:S04]  /*15b60*/  STL [R1+0x110], R14 ;  /* 0x0001100e01007387 */ /* 0x000fe80000100800 */
[----:B------:R-:W-:Y:S04]  /*15b70*/  STL [R1+0x114], R92 ;  /* 0x0001145c01007387 */ /* 0x000fe80000100800 */
[----:B------:R0:W-:Y:S04]  /*15b80*/  STL [R1+0x118], R96 ;  /* 0x0001186001007387 */ /* 0x0001e80000100800 */
[----:B------:R1:W-:Y:S01]  /*15b90*/  STL [R1+0x11c], R102 ;  /* 0x00011c6601007387 */ /* 0x0003e20000100800 */
[----:B------:R-:W-:-:S03]  /*15ba0*/  ISETP.GE.U32.AND P4, PT, R239, 0x7f000001, PT ;  /* 0x7f000001ef00780c */ /* 0x000fc60003f86070 */
[----:B------:R-:W2:Y:S04]  /*15bb0*/  LD.E R114, desc[UR10][R12.64+0x3e0] ;  /* 0x0003e00a0c727980 */ /* 0x000ea8000c101900 */
[----:B------:R-:W3:Y:S04]  /*15bc0*/  LD.E R137, desc[UR10][R12.64+0x3e4] ;  /* 0x0003e40a0c897980 */ /* 0x000ee8000c101900 */
[----:B------:R-:W4:Y:S04]  /*15bd0*/  LD.E R135, desc[UR10][R12.64+0x3e8] ;  /* 0x0003e80a0c877980 */ /* 0x000f28000c101900 */
[----:B------:R0:W2:Y:S01]  /*15be0*/  LD.E R8, desc[UR10][R12.64+0x3ec] ;  /* 0x0003ec0a0c087980 */ /* 0x0000a2000c101900 */
[----:B------:R-:W-:Y:S01]  /*15bf0*/  @P1 IADD3 R115, PT, PT, R115, -0x7f000001, RZ ;  /* 0x80ffffff73731810 */ /* 0x000fe20007ffe0ff */
[----:B------:R-:W-:Y:S01]  /*15c00*/  ISETP.GE.U32.AND P0, PT, R160, 0x7f000001, PT ;  /* 0x7f000001a000780c */ /* 0x000fe20003f06070 */
[----:B------:R-:W-:Y:S01]  /*15c10*/  ISETP.GE.U32.AND P1, PT, R109, 0x7f000001, PT ;  /* 0x7f0000016d00780c */ /* 0x000fe20003f26070 */
[----:B------:R-:W-:Y:S01]  /*15c20*/  @P4 IADD3 R239, PT, PT, R239, -0x7f000001, RZ ;  /* 0x80ffffffefef4810 */ /* 0x000fe20007ffe0ff */
[----:B------:R-:W-:Y:S01]  /*15c30*/  IMAD.WIDE.U32 R88, R213, R27, RZ ;  /* 0x0000001bd5587225 */ /* 0x000fe200078e00ff */
[----:B------:R-:W-:Y:S01]  /*15c40*/  IADD3 R111, PT, PT, R111, R150, RZ ;  /* 0x000000966f6f7210 */ /* 0x000fe20007ffe0ff */
[----:B------:R-:W2:Y:S02]  /*15c50*/  LDL R105, [R1+0x114] ;  /* 0x0001140001697983 */ /* 0x000ea40000100800 */
[----:B0-----:R-:W-:-:S02]  /*15c60*/  IMAD.WIDE.U32 R12, R213, R10, RZ ;  /* 0x0000000ad50c7225 */ /* 0x001fc400078e00ff */
[----:B------:R-:W2:Y:S02]  /*15c70*/  LDL R85, [R1+0x118] ;  /* 0x0001180001557983 */ /* 0x000ea40000100800 */
[----:B------:R-:W-:Y:S02]  /*15c80*/  IMAD R141, R12, 0x7effffff, RZ ;  /* 0x7effffff0c8d7824 */ /* 0x000fe400078e02ff */
[----:B------:R-:W2:Y:S02]  /*15c90*/  LDL R96, [R1+0x11c] ;  /* 0x00011c0001607983 */ /* 0x000ea40000100800 */
[----:B------:R-:W-:Y:S01]  /*15ca0*/  IMAD.HI.U32 R141, R141, 0x7f000001, R12 ;  /* 0x7f0000018d8d7827 */ /* 0x000fe200078e000c */
[----:B------:R-:W-:Y:S01]  /*15cb0*/  @P0 IADD3 R160, PT, PT, R160, -0x7f000001, RZ ;  /* 0x80ffffffa0a00810 */ /* 0x000fe20007ffe0ff */
[----:B-1----:R-:W2:Y:S02]  /*15cc0*/  LDL.64 R102, [R1+0x100] ;  /* 0x0001000001667983 */ /* 0x002ea40000100a00 */
[----:B------:R-:W-:Y:S01]  /*15cd0*/  IMAD.WIDE.U32 R12, R239, R240, RZ ;  /* 0x000000f0ef0c7225 */ /* 0x000fe200078e00ff */
[----:B------:R-:W-:-:S03]  /*15ce0*/  @P1 IADD3 R109, PT, PT, R109, -0x7f000001, RZ ;  /* 0x80ffffff6d6d1810 */ /* 0x000fc60007ffe0ff */
[----:B------:R-:W-:Y:S01]  /*15cf0*/  IMAD R27, R12, 0x7effffff, RZ ;  /* 0x7effffff0c1b7824 */ /* 0x000fe200078e02ff */
[----:B------:R-:W-:-:S03]  /*15d00*/  IADD3 R20, PT, PT, R109, R160, RZ ;  /* 0x000000a06d147210 */ /* 0x000fc60007ffe0ff */
[----:B------:R-:W-:Y:S02]  /*15d10*/  IMAD.HI.U32 R160, R27, 0x7f000001, R12 ;  /* 0x7f0000011ba07827 */ /* 0x000fe400078e000c */
[----:B------:R-:W2:Y:S01]  /*15d20*/  LDL R27, [R1+0x110] ;  /* 0x00011000011b7983 */ /* 0x000ea20000100800 */
[----:B------:R-:W-:-:S13]  /*15d30*/  ISETP.GE.U32.AND P6, PT, R111, 0x7f000001, PT ;  /* 0x7f0000016f00780c */ /* 0x000fda0003fc6070 */
[----:B------:R-:W-:-:S04]  /*15d40*/  @P6 IADD3 R111, PT, PT, R111, -0x7f000001, RZ ;  /* 0x80ffffff6f6f6810 */ /* 0x000fc80007ffe0ff */
[----:B------:R-:W-:-:S05]  /*15d50*/  IADD3 R212, PT, PT, R111, R212, RZ ;  /* 0x000000d46fd47210 */ /* 0x000fca0007ffe0ff */
[----:B------:R-:W-:Y:S01]  /*15d60*/  ISETP.GE.U32.AND P3, PT, R212, 0x7f000001, PT ;  /* 0x7f000001d400780c */ /* 0x000fe20003f66070 */
[----:B------:R-:W-:Y:S01]  /*15d70*/  IADD3 R115, PT, PT, R18, R115, RZ ;  /* 0x0000007312737210 */ /* 0x000fe20007ffe0ff */
[----:B------:R-:W-:Y:S01]  /*15d80*/  IMAD.WIDE.U32 R18, R213, R22, RZ ;  /* 0x00000016d5127225 */ /* 0x000fe200078e00ff */
[----:B------:R-:W-:-:S03]  /*15d90*/  ISETP.GE.U32.AND P1, PT, R20, 0x7f000001, PT ;  /* 0x7f0000011400780c */ /* 0x000fc60003f26070 */
[----:B------:R-:W-:-:S04]  /*15da0*/  IMAD.WIDE.U32 R14, R213, R17, RZ ;  /* 0x00000011d50e7225 */ /* 0x000fc800078e00ff */
[----:B------:R-:W-:-:S03]  /*15db0*/  IMAD R163, R18, 0x7effffff, RZ ;  /* 0x7effffff12a37824 */ /* 0x000fc600078e02ff */
[----:B------:R-:W-:Y:S01]  /*15dc0*/  @P3 IADD3 R212, PT, PT, R212, -0x7f000001, RZ ;  /* 0x80ffffffd4d43810 */ /* 0x000fe20007ffe0ff */
[----:B------:R-:W-:-:S04]  /*15dd0*/  IMAD.HI.U32 R163, R163, 0x7f000001, R18 ;  /* 0x7f000001a3a37827 */ /* 0x000fc800078e0012 */
[----:B------:R-:W-:Y:S02]  /*15de0*/  IMAD R121, R14, 0x7effffff, RZ ;  /* 0x7effffff0e797824 */ /* 0x000fe400078e02ff */
[----:B------:R-:W-:Y:S01]  /*15df0*/  IMAD.WIDE.U32 R18, R212, R107, RZ ;  /* 0x0000006bd4127225 */ /* 0x000fe200078e00ff */
[----:B------:R-:W-:-:S03]  /*15e00*/  @P1 IADD3 R20, PT, PT, R20, -0x7f000001, RZ ;  /* 0x80ffffff14141810 */ /* 0x000fc60007ffe0ff */
[----:B------:R-:W-:-:S04]  /*15e10*/  IMAD.HI.U32 R121, R121, 0x7f000001, R14 ;  /* 0x7f00000179797827 */ /* 0x000fc800078e000e */
[----:B------:R-:W-:-:S04]  /*15e20*/  IMAD.WIDE.U32 R14, R239, R213, RZ ;  /* 0x000000d5ef0e7225 */ /* 0x000fc800078e00ff */
[----:B------:R-:W-:Y:S01]  /*15e30*/  IMAD R17, R18, 0x7effffff, RZ ;  /* 0x7effffff12117824 */ /* 0x000fe200078e02ff */
[----:B------:R-:W-:Y:S01]  /*15e40*/  ISETP.GE.U32.AND P2, PT, R162, 0x7f000001, PT ;  /* 0x7f000001a200780c */ /* 0x000fe20003f46070 */
[----:B------:R-:W-:Y:S01]  /*15e50*/  IMAD R157, R14, 0x7effffff, RZ ;  /* 0x7effffff0e9d7824 */ /* 0x000fe200078e02ff */
[----:B------:R-:W-:Y:S01]  /*15e60*/  ISETP.GE.U32.AND P0, PT, R115, 0x7f000001, PT ;  /* 0x7f0000017300780c */ /* 0x000fe20003f06070 */
[----:B------:R-:W-:-:S04]  /*15e70*/  IMAD.HI.U32 R116, R17, 0x7f000001, R18 ;  /* 0x7f00000111747827 */ /* 0x000fc800078e0012 */
[----:B------:R-:W-:-:S04]  /*15e80*/  IMAD.WIDE.U32 R18, R20, R240, RZ ;  /* 0x000000f014127225 */ /* 0x000fc800078e00ff */
[----:B------:R-:W-:Y:S02]  /*15e90*/  IMAD R165, R88, 0x7effffff, RZ ;  /* 0x7effffff58a57824 */ /* 0x000fe400078e02ff */
[----:B------:R-:W-:-:S04]  /*15ea0*/  IMAD.HI.U32 R157, R157, 0x7f000001, R14 ;  /* 0x7f0000019d9d7827 */ /* 0x000fc800078e000e */
[----:B------:R-:W-:-:S04]  /*15eb0*/  IMAD.WIDE.U32 R14, R239, R107, RZ ;  /* 0x0000006bef0e7225 */ /* 0x000fc800078e00ff */
[----:B------:R-:W-:Y:S02]  /*15ec0*/  IMAD R17, R18, 0x7effffff, RZ ;  /* 0x7effffff12117824 */ /* 0x000fe400078e02ff */
[----:B------:R-:W-:-:S04]  /*15ed0*/  IMAD.WIDE.U32 R12, R20, R91, RZ ;  /* 0x0000005b140c7225 */ /* 0x000fc800078e00ff */
[----:B------:R-:W-:-:S04]  /*15ee0*/  IMAD.HI.U32 R165, R165, 0x7f000001, R88 ;  /* 0x7f000001a5a57827 */ /* 0x000fc800078e0058 */
[----:B------:R-:W-:-:S04]  /*15ef0*/  IMAD.WIDE.U32 R88, R212, R213, RZ ;  /* 0x000000d5d4587225 */ /* 0x000fc800078e00ff */
[----:B------:R-:W-:-:S04]  /*15f00*/  IMAD.WIDE.U32 R118, R212, R91, RZ ;  /* 0x0000005bd4767225 */ /* 0x000fc800078e00ff */
[----:B------:R-:W-:Y:S02]  /*15f10*/  IMAD R111, R14, 0x7effffff, RZ ;  /* 0x7effffff0e6f7824 */ /* 0x000fe400078e02ff */
[----:B------:R-:W-:-:S04]  /*15f20*/  IMAD.HI.U32 R17, R17, 0x7f000001, R18 ;  /* 0x7f00000111117827 */ /* 0x000fc800078e0012 */
[----:B------:R-:W-:Y:S01]  /*15f30*/  IMAD.WIDE.U32 R18, R239, R91, RZ ;  /* 0x0000005bef127225 */ /* 0x000fe200078e00ff */
[----:B------:R-:W-:-:S03]  /*15f40*/  @P2 IADD3 R162, PT, PT, R162, -0x7f000001, RZ ;  /* 0x80ffffffa2a22810 */ /* 0x000fc60007ffe0ff */
[----:B------:R-:W-:Y:S01]  /*15f50*/  IMAD R153, R12, 0x7effffff, RZ ;  /* 0x7effffff0c997824 */ /* 0x000fe200078e02ff */
[----:B------:R-:W-:Y:S01]  /*15f60*/  @P0 IADD3 R115, PT, PT, R115, -0x7f000001, RZ ;  /* 0x80ffffff73730810 */ /* 0x000fe20007ffe0ff */
[----:B------:R-:W-:Y:S02]  /*15f70*/  IMAD R171, R88, 0x7effffff, RZ ;  /* 0x7effffff58ab7824 */ /* 0x000fe400078e02ff */
[----:B------:R-:W-:Y:S02]  /*15f80*/  IMAD R33, R118, 0x7effffff, RZ ;  /* 0x7effffff76217824 */ /* 0x000fe400078e02ff */
[----:B------:R-:W-:-:S04]  /*15f90*/  IMAD.HI.U32 R111, R111, 0x7f000001, R14 ;  /* 0x7f0000016f6f7827 */ /* 0x000fc800078e000e */
[----:B------:R-:W-:-:S04]  /*15fa0*/  IMAD.WIDE.U32 R150, R212, R240, RZ ;  /* 0x000000f0d4967225 */ /* 0x000fc800078e00ff */
[----:B------:R-:W-:-:S04]  /*15fb0*/  IMAD.WIDE.U32 R14, R20, R107, RZ ;  /* 0x0000006b140e7225 */ /* 0x000fc800078e00ff */
[----:B------:R-:W-:Y:S02]  /*15fc0*/  IMAD R109, R18, 0x7effffff, RZ ;  /* 0x7effffff126d7824 */ /* 0x000fe400078e02ff */
[----:B------:R-:W-:Y:S01]  /*15fd0*/  IMAD.HI.U32 R153, R153, 0x7f000001, R12 ;  /* 0x7f00000199997827 */ /* 0x000fe200078e000c */
[----:B------:R-:W-:-:S03]  /*15fe0*/  IADD3 R169, PT, PT, R115, R162, RZ ;  /* 0x000000a273a97210 */ /* 0x000fc60007ffe0ff */
[----:B------:R-:W-:-:S04]  /*15ff0*/  IMAD.WIDE.U32 R12, R20, R213, RZ ;  /* 0x000000d5140c7225 */ /* 0x000fc800078e00ff */
[----:B------:R-:W-:-:S04]  /*16000*/  IMAD.HI.U32 R171, R171, 0x7f000001, R88 ;  /* 0x7f000001abab7827 */ /* 0x000fc800078e0058 */
[----:B------:R-:W-:-:S04]  /*16010*/  IMAD.HI.U32 R118, R33, 0x7f000001, R118 ;  /* 0x7f00000121767827 */ /* 0x000fc800078e0076 */
[----:B------:R-:W-:Y:S02]  /*16020*/  IMAD R33, R150, 0x7effffff, RZ ;  /* 0x7effffff96217824 */ /* 0x000fe400078e02ff */
[----:B------:R-:W-:Y:S02]  /*16030*/  IMAD R89, R14, 0x7effffff, RZ ;  /* 0x7effffff0e597824 */ /* 0x000fe400078e02ff */
[----:B------:R-:W-:-:S04]  /*16040*/  IMAD.HI.U32 R109, R109, 0x7f000001, R18 ;  /* 0x7f0000016d6d7827 */ /* 0x000fc800078e0012 */
[----:B------:R-:W-:-:S04]  /*16050*/  IMAD.WIDE.U32 R18, R20, R164, RZ ;  /* 0x000000a414127225 */ /* 0x000fc800078e00ff */
[----:B------:R-:W-:Y:S02]  /*16060*/  IMAD R115, R12, 0x7effffff, RZ ;  /* 0x7effffff0c737824 */ /* 0x000fe400078e02ff */
[----:B------:R-:W-:-:S04]  /*16070*/  IMAD.HI.U32 R150, R33, 0x7f000001, R150 ;  /* 0x7f00000121967827 */ /* 0x000fc800078e0096 */
[----:B------:R-:W-:-:S04]  /*16080*/  IMAD.HI.U32 R246, R89, 0x7f000001, R14 ;  /* 0x7f00000159f67827 */ /* 0x000fc800078e000e */
[----:B------:R-:W-:-:S04]  /*16090*/  IMAD.WIDE.U32 R14, R212, R166, RZ ;  /* 0x000000a6d40e7225 */ /* 0x000fc800078e00ff */
[----:B------:R-:W-:Y:S02]  /*160a0*/  IMAD R151, R18, 0x7effffff, RZ ;  /* 0x7effffff12977824 */ /* 0x000fe400078e02ff */
[----:B------:R-:W-:-:S04]  /*160b0*/  IMAD.HI.U32 R115, R115, 0x7f000001, R12 ;  /* 0x7f00000173737827 */ /* 0x000fc800078e000c */
[----:B------:R-:W-:-:S04]  /*160c0*/  IMAD.WIDE.U32 R12, R212, R164, RZ ;  /* 0x000000a4d40c7225 */ /* 0x000fc800078e00ff */
[----:B------:R-:W-:Y:S02]  /*160d0*/  IMAD R99, R14, 0x7effffff, RZ ;  /* 0x7effffff0e637824 */ /* 0x000fe400078e02ff */
[----:B------:R-:W-:-:S04]  /*160e0*/  IMAD.HI.U32 R10, R151, 0x7f000001, R18 ;  /* 0x7f000001970a7827 */ /* 0x000fc800078e0012 */
[----:B------:R-:W-:-:S04]  /*160f0*/  IMAD.WIDE.U32 R18, R16, R237, RZ ;  /* 0x000000ed10127225 */ /* 0x000fc800078e00ff */
[----:B------:R-:W-:Y:S02]  /*16100*/  IMAD R211, R12, 0x7effffff, RZ ;  /* 0x7effffff0cd37824 */ /* 0x000fe400078e02ff */
[----:B------:R-:W-:-:S04]  /*16110*/  IMAD.HI.U32 R92, R99, 0x7f000001, R14 ;  /* 0x7f000001635c7827 */ /* 0x000fc800078e000e */
[----:B------:R-:W-:Y:S02]  /*16120*/  IMAD R99, R18, 0x7effffff, RZ ;  /* 0x7effffff12637824 */ /* 0x000fe400078e02ff */
[----:B------:R-:W-:-:S04]  /*16130*/  IMAD.HI.U32 R211, R211, 0x7f000001, R12 ;  /* 0x7f000001d3d37827 */ /* 0x000fc800078e000c */
[----:B------:R-:W-:-:S04]  /*16140*/  IMAD.WIDE.U32 R12, R239, R166, RZ ;  /* 0x000000a6ef0c7225 */ /* 0x000fc800078e00ff */
[----:B------:R-:W-:-:S04]  /*16150*/  IMAD.HI.U32 R176, R99, 0x7f000001, R18 ;  /* 0x7f00000163b07827 */ /* 0x000fc800078e0012 */
[----:B------:R-:W-:Y:S02]  /*16160*/  IMAD R119, R12, 0x7effffff, RZ ;  /* 0x7effffff0c777824 */ /* 0x000fe400078e02ff */
[----:B------:R-:W-:Y:S01]  /*16170*/  IMAD.WIDE.U32 R88, R239, R164, RZ ;  /* 0x000000a4ef587225 */ /* 0x000fe200078e00ff */
[----:B------:R-:W-:-:S03]  /*16180*/  ISETP.GE.U32.AND P0, PT, R176, 0x7f000001, PT ;  /* 0x7f000001b000780c */ /* 0x000fc60003f06070 */
[----:B------:R-:W-:Y:S01]  /*16190*/  IMAD.HI.U32 R22, R119, 0x7f000001, R12 ;  /* 0x7f00000177167827 */ /* 0x000fe200078e000c */
[----:B------:R-:W-:-:S03]  /*161a0*/  ISETP.GE.U32.AND P2, PT, R169, 0x7f000001, PT ;  /* 0x7f000001a900780c */ /* 0x000fc60003f46070 */
[----:B------:R-:W-:Y:S02]  /*161b0*/  IMAD R33, R88, 0x7effffff, RZ ;  /* 0x7effffff58217824 */ /* 0x000fe400078e02ff */
[----:B------:R-:W-:-:S04]  /*161c0*/  IMAD.WIDE.U32 R12, R145, R132, RZ ;  /* 0x00000084910c7225 */ /* 0x000fc800078e00ff */
[----:B------:R-:W-:-:S04]  /*161d0*/  IMAD.WIDE.U32 R14, R212, R40, RZ ;  /* 0x00000028d40e7225 */ /* 0x000fc800078e00ff */
[----:B------:R-:W-:-:S04]  /*161e0*/  IMAD.HI.U32 R33, R33, 0x7f000001, R88 ;  /* 0x7f00000121217827 */ /* 0x000fc800078e0058 */
[----:B------:R-:W-:Y:S02]  /*161f0*/  IMAD R119, R12, 0x7effffff, RZ ;  /* 0x7effffff0c777824 */ /* 0x000fe400078e02ff */
[----:B------:R-:W-:-:S04]  /*16200*/  IMAD.WIDE.U32 R88, R20, R166, RZ ;  /* 0x000000a614587225 */ /* 0x000fc800078e00ff */
[----:B------:R-:W-:Y:S02]  /*16210*/  IMAD R173, R14, 0x7effffff, RZ ;  /* 0x7effffff0ead7824 */ /* 0x000fe400078e02ff */
[----:B------:R-:W-:Y:S01]  /*16220*/  IMAD.HI.U32 R181, R119, 0x7f000001, R12 ;  /* 0x7f00000177b57827 */ /* 0x000fe200078e000c */
[----:B------:R-:W-:-:S03]  /*16230*/  @P0 IADD3 R176, PT, PT, R176, -0x7f000001, RZ ;  /* 0x80ffffffb0b00810 */ /* 0x000fc60007ffe0ff */
[----:B------:R-:W-:Y:S02]  /*16240*/  IMAD R151, R88, 0x7effffff, RZ ;  /* 0x7effffff58977824 */ /* 0x000fe400078e02ff */
[----:B------:R-:W-:Y:S01]  /*16250*/  IMAD.HI.U32 R210, R173, 0x7f000001, R14 ;  /* 0x7f000001add27827 */ /* 0x000fe200078e000e */
[----:B------:R-:W-:-:S03]  /*16260*/  ISETP.GE.U32.AND P0, PT, R171, 0x7f000001, PT ;  /* 0x7f000001ab00780c */ /* 0x000fc60003f06070 */
[----:B------:R-:W-:Y:S01]  /*16270*/  IMAD.WIDE.U32 R14, R20, R40, RZ ;  /* 0x00000028140e7225 */ /* 0x000fe200078e00ff */
[----:B------:R-:W-:-:S03]  /*16280*/  ISETP.GE.U32.AND P1, PT, R181, 0x7f000001, PT ;  /* 0x7f000001b500780c */ /* 0x000fc60003f26070 */
[----:B------:R-:W-:Y:S01]  /*16290*/  IMAD.WIDE.U32 R12, R212, R232, RZ ;  /* 0x000000e8d40c7225 */ /* 0x000fe200078e00ff */
[----:B------:R-:W-:-:S03]  /*162a0*/  @P2 IADD3 R169, PT, PT, R169, -0x7f000001, RZ ;  /* 0x80ffffffa9a92810 */ /* 0x000fc60007ffe0ff */
[----:B------:R-:W-:-:S04]  /*162b0*/  IMAD.HI.U32 R162, R151, 0x7f000001, R88 ;  /* 0x7f00000197a27827 */ /* 0x000fc800078e0058 */
[----:B------:R-:W-:Y:S02]  /*162c0*/  IMAD R151, R14, 0x7effffff, RZ ;  /* 0x7effffff0e977824 */ /* 0x000fe400078e02ff */
[----:B------:R-:W-:-:S04]  /*162d0*/  IMAD.WIDE.U32 R88, R90, R182, RZ ;  /* 0x000000b65a587225 */ /* 0x000fc800078e00ff */
[----:B------:R-:W-:Y:S02]  /*162e0*/  IMAD R209, R12, 0x7effffff, RZ ;  /* 0x7effffff0cd17824 */ /* 0x000fe400078e02ff */
[----:B------:R-:W-:-:S04]  /*162f0*/  IMAD.HI.U32 R151, R151, 0x7f000001, R14 ;  /* 0x7f00000197977827 */ /* 0x000fc800078e000e */
[----:B------:R-:W-:Y:S02]  /*16300*/  IMAD R99, R88, 0x7effffff, RZ ;  /* 0x7effffff58637824 */ /* 0x000fe400078e02ff */
[----:B------:R-:W-:-:S04]  /*16310*/  IMAD.WIDE.U32 R178, R239, R40, RZ ;  /* 0x00000028efb27225 */ /* 0x000fc800078e00ff */
[----:B------:R-:W-:-:S04]  /*16320*/  IMAD.WIDE.U32 R14, R20, R232, RZ ;  /* 0x000000e8140e7225 */ /* 0x000fc800078e00ff */
[----:B------:R-:W-:-:S04]  /*16330*/  IMAD.HI.U32 R209, R209, 0x7f000001, R12 ;  /* 0x7f000001d1d17827 */ /* 0x000fc800078e000c */
[----:B------:R-:W-:Y:S01]  /*16340*/  IMAD.WIDE.U32 R12, R169, R107, RZ ;  /* 0x0000006ba90c7225 */ /* 0x000fe200078e00ff */
[----:B------:R-:W-:-:S03]  /*16350*/  @P0 IADD3 R171, PT, PT, R171, -0x7f000001, RZ ;  /* 0x80ffffffabab0810 */ /* 0x000fc60007ffe0ff */
[----:B------:R-:W-:Y:S01]  /*16360*/  IMAD.HI.U32 R180, R99, 0x7f000001, R88 ;  /* 0x7f00000163b47827 */ /* 0x000fe200078e0058 */
[----:B------:R-:W-:-:S03]  /*16370*/  @P1 IADD3 R181, PT, PT, R181, -0x7f000001, RZ ;  /* 0x80ffffffb5b51810 */ /* 0x000fc60007ffe0ff */
[----:B------:R-:W-:Y:S02]  /*16380*/  IMAD R19, R178, 0x7effffff, RZ ;  /* 0x7effffffb2137824 */ /* 0x000fe400078e02ff */
[----:B------:R-:W-:Y:S02]  /*16390*/  IMAD R175, R14, 0x7effffff, RZ ;  /* 0x7effffff0eaf7824 */ /* 0x000fe400078e02ff */
[----:B------:R-:W-:Y:S01]  /*163a0*/  IMAD.WIDE.U32 R88, R169, R91, RZ ;  /* 0x0000005ba9587225 */ /* 0x000fe200078e00ff */
[----:B------:R-:W-:-:S03]  /*163b0*/  ISETP.GE.U32.AND P1, PT, R180, 0x7f000001, PT ;  /* 0x7f000001b400780c */ /* 0x000fc60003f26070 */
[----:B------:R-:W-:Y:S02]  /*163c0*/  IMAD R173, R12, 0x7effffff, RZ ;  /* 0x7effffff0cad7824 */ /* 0x000fe400078e02ff */
[----:B------:R-:W-:-:S04]  /*163d0*/  IMAD.HI.U32 R178, R19, 0x7f000001, R178 ;  /* 0x7f00000113b27827 */ /* 0x000fc800078e00b2 */
[----:B------:R-:W-:-:S04]  /*163e0*/  IMAD.HI.U32 R99, R175, 0x7f000001, R14 ;  /* 0x7f000001af637827 */ /* 0x000fc800078e000e */
[----:B------:R-:W-:-:S04]  /*163f0*/  IMAD.WIDE.U32 R18, R239, R232, RZ ;  /* 0x000000e8ef127225 */ /* 0x000fc800078e00ff */
[----:B------:R-:W-:Y:S02]  /*16400*/  IMAD R175, R88, 0x7effffff, RZ ;  /* 0x7effffff58af7824 */ /* 0x000fe400078e02ff */
[----:B------:R-:W-:Y:S01]  /*16410*/  IMAD.HI.U32 R183, R173, 0x7f000001, R12 ;  /* 0x7f000001adb77827 */ /* 0x000fe200078e000c */
[----:B------:R-:W-:-:S03]  /*16420*/  IADD3 R173, PT, PT, R176, R181, RZ ;  /* 0x000000b5b0ad7210 */ /* 0x000fc60007ffe0ff */
[----:B------:R-:W-:-:S04]  /*16430*/  IMAD.WIDE.U32 R12, R171, 0x5fffffa, RZ ;  /* 0x05fffffaab0c7825 */ /* 0x000fc800078e00ff */
[----:B------:R-:W-:Y:S02]  /*16440*/  IMAD R119, R18, 0x7effffff, RZ ;  /* 0x7effffff12777824 */ /* 0x000fe400078e02ff */
[----:B------:R-:W-:Y:S02]  /*16450*/  IMAD R171, R171, 0x6, RZ ;  /* 0x00000006abab7824 */ /* 0x000fe400078e02ff */
[----:B------:R-:W-:Y:S01]  /*16460*/  IMAD.HI.U32 R175, R175, 0x7f000001, R88 ;  /* 0x7f000001afaf7827 */ /* 0x000fe200078e0058 */
[----:B------:R-:W-:Y:S01]  /*16470*/  ISETP.GE.U32.AND P0, PT, R173, 0x7f000001, PT ;  /* 0x7f000001ad00780c */ /* 0x000fe20003f06070 */
[----:B------:R-:W-:Y:S02]  /*16480*/  ISETP.GE.U32.AND P2, PT, R183, 0x7f000001, PT ;  /* 0x7f000001b700780c */ /* 0x000fe40003f46070 */
[----:B------:R-:W-:Y:S01]  /*16490*/  IMAD.HI.U32 R119, R119, 0x7f000001, R18 ;  /* 0x7f00000177777827 */ /* 0x000fe200078e0012 */
[----:B------:R-:W-:-:S03]  /*164a0*/  ISETP.GE.U32.AND P4, PT, R175, 0x7f000001, PT ;  /* 0x7f000001af00780c */ /* 0x000fc60003f86070 */
[----:B------:R-:W-:Y:S01]  /*164b0*/  IMAD.HI.U32 R176, R171, 0x7f000001, R12 ;  /* 0x7f000001abb07827 */ /* 0x000fe200078e000c */
[----:B------:R-:W-:-:S03]  /*164c0*/  @P1 IADD3 R180, PT, PT, R180, -0x7f000001, RZ ;  /* 0x80ffffffb4b41810 */ /* 0x000fc60007ffe0ff */
[----:B------:R-:W-:Y:S01]  /*164d0*/  IMAD.WIDE.U32 R18, R169, R240, RZ ;  /* 0x000000f0a9127225 */ /* 0x000fe200078e00ff */
[----:B------:R-:W-:-:S03]  /*164e0*/  ISETP.GE.U32.AND P1, PT, R160, 0x7f000001, PT ;  /* 0x7f000001a000780c */ /* 0x000fc60003f26070 */
[----:B------:R-:W-:Y:S01]  /*164f0*/  IMAD.WIDE.U32 R14, R169, R213, RZ ;  /* 0x000000d5a90e7225 */ /* 0x000fe200078e00ff */
[----:B------:R-:W-:-:S03]  /*16500*/  ISETP.GE.U32.AND P5, PT, R176, 0x7f000001, PT ;  /* 0x7f000001b000780c */ /* 0x000fc60003fa6070 */
[----:B------:R-:W-:Y:S02]  /*16510*/  IMAD R179, R18, 0x7effffff, RZ ;  /* 0x7effffff12b37824 */ /* 0x000fe400078e02ff */
[----:B------:R-:W-:Y:S01]  /*16520*/  IMAD R181, R14, 0x7effffff, RZ ;  /* 0x7effffff0eb57824 */ /* 0x000fe200078e02ff */
[----:B------:R-:W-:Y:S01]  /*16530*/  ISETP.GE.U32.AND P6, PT, R153, 0x7f000001, PT ;  /* 0x7f0000019900780c */ /* 0x000fe20003fc6070 */
[----:B------:R-:W-:Y:S01]  /*16540*/  IMAD.HI.U32 R179, R179, 0x7f000001, R18 ;  /* 0x7f000001b3b37827 */ /* 0x000fe200078e0012 */
[----:B------:R-:W-:-:S03]  /*16550*/  @P0 IADD3 R173, PT, PT, R173, -0x7f000001, RZ ;  /* 0x80ffffffadad0810 */ /* 0x000fc60007ffe0ff */
[----:B------:R-:W-:Y:S01]  /*16560*/  IMAD.HI.U32 R181, R181, 0x7f000001, R14 ;  /* 0x7f000001b5b57827 */ /* 0x000fe200078e000e */
[----:B------:R-:W-:Y:S01]  /*16570*/  ISETP.GE.U32.AND P0, PT, R157, 0x7f000001, PT ;  /* 0x7f0000019d00780c */ /* 0x000fe20003f06070 */
[----:B------:R-:W-:Y:S01]  /*16580*/  ISETP.GE.U32.AND P3, PT, R179, 0x7f000001, PT ;  /* 0x7f000001b300780c */ /* 0x000fe20003f66070 */
[----:B------:R-:W-:Y:S02]  /*16590*/  @P2 IADD3 R183, PT, PT, R183, -0x7f000001, RZ ;  /* 0x80ffffffb7b72810 */ /* 0x000fe40007ffe0ff */
[----:B------:R-:W-:Y:S01]  /*165a0*/  @P4 IADD3 R175, PT, PT, R175, -0x7f000001, RZ ;  /* 0x80ffffffafaf4810 */ /* 0x000fe20007ffe0ff */
[----:B------:R-:W-:Y:S01]  /*165b0*/  IMAD.WIDE.U32 R12, R167, R147, RZ ;  /* 0x00000093a70c7225 */ /* 0x000fe200078e00ff */
[----:B------:R-:W-:Y:S01]  /*165c0*/  ISETP.GE.U32.AND P4, PT, R181, 0x7f000001, PT ;  /* 0x7f000001b500780c */ /* 0x000fe20003f86070 */
[----:B------:R-:W-:Y:S02]  /*165d0*/  @P1 IADD3 R160, PT, PT, R160, -0x7f000001, RZ ;  /* 0x80ffffffa0a01810 */ /* 0x000fe40007ffe0ff */
[----:B------:R-:W-:Y:S01]  /*165e0*/  @P5 IADD3 R176, PT, PT, R176, -0x7f000001, RZ ;  /* 0x80ffffffb0b05810 */ /* 0x000fe20007ffe0ff */
[----:B------:R-:W-:Y:S01]  /*165f0*/  IMAD R19, R12, 0x7effffff, RZ ;  /* 0x7effffff0c137824 */ /* 0x000fe200078e02ff */
[----:B------:R-:W-:Y:S01]  /*16600*/  ISETP.GE.U32.AND P1, PT, R116, 0x7f000001, PT ;  /* 0x7f0000017400780c */ /* 0x000fe20003f26070 */
[----:B------:R-:W-:Y:S01]  /*16610*/  ISETP.GE.U32.AND P5, PT, R183, 0x7f000001, PT ;  /* 0x7f000001b700780c */ /* 0x000fe20003fa6070 */
[----:B------:R-:W-:Y:S01]  /*16620*/  @P6 IADD3 R153, PT, PT, R153, -0x7f000001, RZ ;  /* 0x80ffffff99996810 */ /* 0x000fe20007ffe0ff */
[----:B------:R-:W-:Y:S01]  /*16630*/  IMAD.HI.U32 R88, R19, 0x7f000001, R12 ;  /* 0x7f00000113587827 */ /* 0x000fe200078e000c */
[----:B------:R-:W-:Y:S01]  /*16640*/  ISETP.GE.U32.AND P6, PT, R175, 0x7f000001, PT ;  /* 0x7f000001af00780c */ /* 0x000fe20003fc6070 */
[----:B------:R-:W-:-:S02]  /*16650*/  @P0 IADD3 R157, PT, PT, R157, -0x7f000001, RZ ;  /* 0x80ffffff9d9d0810 */ /* 0x000fc40007ffe0ff */
[----:B------:R-:W-:Y:S01]  /*16660*/  @P3 IADD3 R179, PT, PT, R179, -0x7f000001, RZ ;  /* 0x80ffffffb3b33810 */ /* 0x000fe20007ffe0ff */
[----:B------:R-:W-:Y:S01]  /*16670*/  IMAD.WIDE.U32 R14, R169, R164, RZ ;  /* 0x000000a4a90e7225 */ /* 0x000fe200078e00ff */
[----:B------:R-:W-:Y:S01]  /*16680*/  ISETP.GE.U32.AND P2, PT, R88, 0x7f000001, PT ;  /* 0x7f0000015800780c */ /* 0x000fe20003f46070 */
[----:B------:R-:W-:Y:S01]  /*16690*/  ISETP.GE.U32.AND P0, PT, R118, 0x7f000001, PT ;  /* 0x7f0000017600780c */ /* 0x000fe20003f06070 */
[----:B------:R-:W-:Y:S01]  /*166a0*/  ISETP.GE.U32.AND P3, PT, R150, 0x7f000001, PT ;  /* 0x7f0000019600780c */ /* 0x000fe20003f66070 */
[----:B------:R-:W-:Y:S01]  /*166b0*/  @P4 IADD3 R181, PT, PT, R181, -0x7f000001, RZ ;  /* 0x80ffffffb5b54810 */ /* 0x000fe20007ffe0ff */
[----:B------:R-:W-:Y:S01]  /*166c0*/  IMAD.WIDE.U32 R18, R160, 0x5fffffa, RZ ;  /* 0x05fffffaa0127825 */ /* 0x000fe200078e00ff */
[----:B------:R-:W-:Y:S02]  /*166d0*/  @P1 IADD3 R116, PT, PT, R116, -0x7f000001, RZ ;  /* 0x80ffffff74741810 */ /* 0x000fe40007ffe0ff */
[----:B------:R-:W-:Y:S01]  /*166e0*/  @P5 IADD3 R183, PT, PT, R183, -0x7f000001, RZ ;  /* 0x80ffffffb7b75810 */ /* 0x000fe20007ffe0ff */
[----:B------:R-:W-:Y:S01]  /*166f0*/  IMAD R225, R14, 0x7effffff, RZ ;  /* 0x7effffff0ee17824 */ /* 0x000fe200078e02ff */
[----:B------:R-:W-:Y:S01]  /*16700*/  ISETP.GE.U32.AND P4, PT, R179, 0x7f000001, PT ;  /* 0x7f000001b300780c */ /* 0x000fe20003f86070 */
[----:B------:R-:W-:Y:S01]  /*16710*/  IMAD R89, R160, 0x6, RZ ;  /* 0x00000006a0597824 */ /* 0x000fe200078e02ff */
[----:B------:R-:W-:Y:S01]  /*16720*/  ISETP.GE.U32.AND P5, PT, R181, 0x7f000001, PT ;  /* 0x7f000001b500780c */ /* 0x000fe20003fa6070 */
[----:B------:R-:W-:Y:S01]  /*16730*/  ISETP.GE.U32.AND P1, PT, R17, 0x7f000001, PT ;  /* 0x7f0000011100780c */ /* 0x000fe20003f26070 */
[----:B------:R-:W-:Y:S01]  /*16740*/  IMAD.HI.U32 R225, R225, 0x7f000001, R14 ;  /* 0x7f000001e1e17827 */ /* 0x000fe200078e000e */
[----:B------:R-:W-:-:S02]  /*16750*/  IADD3 R173, PT, PT, R173, R180, RZ ;  /* 0x000000b4adad7210 */ /* 0x000fc40007ffe0ff */
[----:B------:R-:W-:Y:S01]  /*16760*/  @P6 IADD3 R175, PT, PT, R175, -0x7f000001, RZ ;  /* 0x80ffffffafaf6810 */ /* 0x000fe20007ffe0ff */
[----:B------:R-:W-:-:S04]  /*16770*/  IMAD.WIDE.U32 R14, R157, 0x5fffffa, RZ ;  /* 0x05fffffa9d0e7825 */ /* 0x000fc800078e00ff */
[----:B------:R-:W-:Y:S01]  /*16780*/  IMAD.HI.U32 R89, R89, 0x7f000001, R18 ;  /* 0x7f00000159597827 */ /* 0x000fe200078e0012 */
[----:B------:R-:W-:-:S03]  /*16790*/  IADD3 R18, PT, PT, R183, R176, RZ ;  /* 0x000000b0b7127210 */ /* 0x000fc60007ffe0ff */
[----:B------:R-:W-:Y:S01]  /*167a0*/  IMAD R167, R157, 0x6, RZ ;  /* 0x000000069da77824 */ /* 0x000fe200078e02ff */
[----:B------:R-:W-:Y:S02]  /*167b0*/  @P0 IADD3 R118, PT, PT, R118, -0x7f000001, RZ ;  /* 0x80ffffff76760810 */ /* 0x000fe40007ffe0ff */
[----:B------:R-:W-:Y:S02]  /*167c0*/  @P3 IADD3 R150, PT, PT, R150, -0x7f000001, RZ ;  /* 0x80ffffff96963810 */ /* 0x000fe40007ffe0ff */
[----:B------:R-:W-:Y:S01]  /*167d0*/  @P2 IADD3 R88, PT, PT, R88, -0x7f000001, RZ ;  /* 0x80ffffff58582810 */ /* 0x000fe20007ffe0ff */
[----:B------:R-:W-:Y:S01]  /*167e0*/  ISETP.GE.U32.AND P6, PT, R173, 0x7f000001, PT ;  /* 0x7f000001ad00780c */ /* 0x000fe20003fc6070 */
[----:B------:R-:W-:Y:S01]  /*167f0*/  IMAD.HI.U32 R167, R167, 0x7f000001, R14 ;  /* 0x7f000001a7a77827 */ /* 0x000fe200078e000e */
[----:B------:R-:W-:Y:S01]  /*16800*/  ISETP.GE.U32.AND P0, PT, R115, 0x7f000001, PT ;  /* 0x7f0000017300780c */ /* 0x000fe20003f06070 */
[----:B------:R-:W-:Y:S01]  /*16810*/  IADD3 R116, PT, PT, R175, R116, RZ ;  /* 0x00000074af747210 */ /* 0x000fe20007ffe0ff */
[----:B------:R-:W-:Y:S01]  /*16820*/  ISETP.GE.U32.AND P3, PT, R89, 0x7f000001, PT ;  /* 0x7f0000015900780c */ /* 0x000fe20003f66070 */
[----:B------:R-:W-:Y:S01]  /*16830*/  ISETP.GE.U32.AND P2, PT, R18, 0x7f000001, PT ;  /* 0x7f0000011200780c */ /* 0x000fe20003f46070 */
[----:B------:R-:W-:-:S02]  /*16840*/  @P4 IADD3 R179, PT, PT, R179, -0x7f000001, RZ ;  /* 0x80ffffffb3b34810 */ /* 0x000fc40007ffe0ff */
[----:B------:R-:W-:Y:S02]  /*16850*/  @P5 IADD3 R181, PT, PT, R181, -0x7f000001, RZ ;  /* 0x80ffffffb5b55810 */ /* 0x000fe40007ffe0ff */
[----:B------:R-:W-:Y:S01]  /*16860*/  @P1 IADD3 R17, PT, PT, R17, -0x7f000001, RZ ;  /* 0x80ffffff11111810 */ /* 0x000fe20007ffe0ff */
[----:B------:R-:W-:Y:S01]  /*16870*/  ISETP.GE.U32.AND P1, PT, R167, 0x7f000001, PT ;  /* 0x7f000001a700780c */ /* 0x000fe20003f26070 */
[----:B------:R-:W-:Y:S01]  /*16880*/  ISETP.GE.U32.AND P4, PT, R116, 0x7f000001, PT ;  /* 0x7f0000017400780c */ /* 0x000fe20003f86070 */
[----:B------:R-:W-:Y:S02]  /*16890*/  IADD3 R118, PT, PT, R179, R118, RZ ;  /* 0x00000076b3767210 */ /* 0x000fe40007ffe0ff */
[----:B------:R-:W-:Y:S01]  /*168a0*/  IADD3 R150, PT, PT, R181, R150, RZ ;  /* 0x00000096b5967210 */ /* 0x000fe20007ffe0ff */
[----:B------:R-:W-:Y:S01]  /*168b0*/  ISETP.GE.U32.AND P5, PT, R111, 0x7f000001, PT ;  /* 0x7f0000016f00780c */ /* 0x000fe20003fa6070 */
[----:B------:R-:W-:Y:S01]  /*168c0*/  IMAD.WIDE.U32 R12, R153, 0x5fffffa, RZ ;  /* 0x05fffffa990c7825 */ /* 0x000fe200078e00ff */
[----:B------:R-:W-:-:S02]  /*168d0*/  @P6 IADD3 R173, PT, PT, R173, -0x7f000001, RZ ;  /* 0x80ffffffadad6810 */ /* 0x000fc40007ffe0ff */
[----:B------:R-:W-:Y:S02]  /*168e0*/  @P0 IADD3 R115, PT, PT, R115, -0x7f000001, RZ ;  /* 0x80ffffff73730810 */ /* 0x000fe40007ffe0ff */
[----:B------:R-:W-:Y:S01]  /*168f0*/  @P3 IADD3 R89, PT, PT, R89, -0x7f000001, RZ ;  /* 0x80ffffff59593810 */ /* 0x000fe20007ffe0ff */
[----:B------:R-:W-:Y:S01]  /*16900*/  IMAD.WIDE.U32 R14, R17, 0x5fffffa, RZ ;  /* 0x05fffffa110e7825 */ /* 0x000fe200078e00ff */
[----:B------:R-:W-:Y:S01]  /*16910*/  @P2 IADD3 R18, PT, PT, R18, -0x7f000001, RZ ;  /* 0x80ffffff12122810 */ /* 0x000fe20007ffe0ff */
[----:B------:R-:W-:Y:S01]  /*16920*/  ISETP.GE.U32.AND P0, PT, R109, 0x7f000001, PT ;  /* 0x7f0000016d00780c */ /* 0x000fe20003f06070 */
[----:B------:R-:W-:Y:S01]  /*16930*/  ISETP.GE.U32.AND P3, PT, R118, 0x7f000001, PT ;  /* 0x7f0000017600780c */ /* 0x000fe20003f66070 */
[----:B------:R-:W-:Y:S01]  /*16940*/  IMAD R157, R153, 0x6, RZ ;  /* 0x00000006999d7824 */ /* 0x000fe200078e02ff */
[----:B------:R-:W-:Y:S01]  /*16950*/  ISETP.GE.U32.AND P2, PT, R150, 0x7f000001, PT ;  /* 0x7f0000019600780c */ /* 0x000fe20003f46070 */
[----:B------:R-:W-:Y:S01]  /*16960*/  IMAD R19, R17, 0x6, RZ ;  /* 0x0000000611137824 */ /* 0x000fe200078e02ff */
[----:B------:R-:W-:Y:S01]  /*16970*/  IADD3 R173, PT, PT, R173, R88, RZ ;  /* 0x00000058adad7210 */ /* 0x000fe20007ffe0ff */
[----:B------:R-:W-:Y:S01]  /*16980*/  IMAD.HI.U32 R157, R157, 0x7f000001, R12 ;  /* 0x7f0000019d9d7827 */ /* 0x000fe200078e000c */
[----:B------:R-:W-:-:S02]  /*16990*/  @P1 IADD3 R167, PT, PT, R167, -0x7f000001, RZ ;  /* 0x80ffffffa7a71810 */ /* 0x000fc40007ffe0ff */
[----:B------:R-:W-:Y:S01]  /*169a0*/  @P4 IADD3 R116, PT, PT, R116, -0x7f000001, RZ ;  /* 0x80ffffff74744810 */ /* 0x000fe20007ffe0ff */
[----:B------:R-:W-:Y:S01]  /*169b0*/  IMAD.HI.U32 R19, R19, 0x7f000001, R14 ;  /* 0x7f00000113137827 */ /* 0x000fe200078e000e */
[----:B------:R-:W-:Y:S02]  /*169c0*/  @P5 IADD3 R111, PT, PT, R111, -0x7f000001, RZ ;  /* 0x80ffffff6f6f5810 */ /* 0x000fe40007ffe0ff */
[----:B------:R-:W-:Y:S01]  /*169d0*/  IADD3 R18, PT, PT, R18, R89, RZ ;  /* 0x0000005912127210 */ /* 0x000fe20007ffe0ff */
[----:B------:R-:W-:Y:S01]  /*169e0*/  ISETP.GE.U32.AND P1, PT, R173, 0x7f000001, PT ;  /* 0x7f000001ad00780c */ /* 0x000fe20003f26070 */
[----:B------:R-:W-:Y:S01]  /*169f0*/  IADD3 R116, PT, PT, R116, R167, RZ ;  /* 0x000000a774747210 */ /* 0x000fe20007ffe0ff */
[----:B------:R-:W-:Y:S01]  /*16a00*/  ISETP.GE.U32.AND P5, PT, R157, 0x7f000001, PT ;  /* 0x7f0000019d00780c */ /* 0x000fe20003fa6070 */
[----:B------:R-:W-:Y:S01]  /*16a10*/  ISETP.GE.U32.AND P4, PT, R19, 0x7f000001, PT ;  /* 0x7f0000011300780c */ /* 0x000fe20003f86070 */
[----:B------:R-:W-:Y:S01]  /*16a20*/  IMAD.WIDE.U32 R12, R115, 0x5fffffa, RZ ;  /* 0x05fffffa730c7825 */ /* 0x000fe200078e00ff */
[----:B------:R-:W-:-:S02]  /*16a30*/  @P3 IADD3 R118, PT, PT, R118, -0x7f000001, RZ ;  /* 0x80ffffff76763810 */ /* 0x000fc40007ffe0ff */
[----:B------:R-:W-:Y:S02]  /*16a40*/  @P0 IADD3 R109, PT, PT, R109, -0x7f000001, RZ ;  /* 0x80ffffff6d6d0810 */ /* 0x000fe40007ffe0ff */
[----:B------:R-:W-:Y:S01]  /*16a50*/  @P2 IADD3 R150, PT, PT, R150, -0x7f000001, RZ ;  /* 0x80ffffff96962810 */ /* 0x000fe20007ffe0ff */
[----:B------:R-:W-:Y:S01]  /*16a60*/  IMAD R17, R115, 0x6, RZ ;  /* 0x0000000673117824 */ /* 0x000fe200078e02ff */
[----:B------:R-:W-:Y:S01]  /*16a70*/  ISETP.GE.U32.AND P2, PT, R18, 0x7f000001, PT ;  /* 0x7f0000011200780c */ /* 0x000fe20003f46070 */
[----:B------:R-:W-:Y:S01]  /*16a80*/  ISETP.GE.U32.AND P0, PT, R116, 0x7f000001, PT ;  /* 0x7f0000017400780c */ /* 0x000fe20003f06070 */
[----:B------:R-:W-:Y:S01]  /*16a90*/  IADD3 R111, PT, PT, R118, R111, RZ ;  /* 0x0000006f766f7210 */ /* 0x000fe20007ffe0ff */
[----:B------:R-:W-:Y:S01]  /*16aa0*/  IMAD.HI.U32 R14, R17, 0x7f000001, R12 ;  /* 0x7f000001110e7827 */ /* 0x000fe200078e000c */
[----:B------:R-:W-:Y:S02]  /*16ab0*/  IADD3 R15, PT, PT, R150, R109, RZ ;  /* 0x0000006d960f7210 */ /* 0x000fe40007ffe0ff */
[----:B------:R-:W-:-:S02]  /*16ac0*/  @P1 IADD3 R173, PT, PT, R173, -0x7f000001, RZ ;  /* 0x80ffffffadad1810 */ /* 0x000fc40007ffe0ff */
[----:B------:R-:W-:Y:S02]  /*16ad0*/  @P5 IADD3 R157, PT, PT, R157, -0x7f000001, RZ ;  /* 0x80ffffff9d9d5810 */ /* 0x000fe40007ffe0ff */
[----:B------:R-:W-:Y:S01]  /*16ae0*/  @P4 IADD3 R19, PT, PT, R19, -0x7f000001, RZ ;  /* 0x80ffffff13134810 */ /* 0x000fe20007ffe0ff */
[----:B------:R-:W-:Y:S01]  /*16af0*/  ISETP.GE.U32.AND P1, PT, R246, 0x7f000001, PT ;  /* 0x7f000001f600780c */ /* 0x000fe20003f26070 */
[----:B------:R-:W-:Y:S01]  /*16b00*/  ISETP.GE.U32.AND P3, PT, R14, 0x7f000001, PT ;  /* 0x7f0000010e00780c */ /* 0x000fe20003f66070 */
[----:B------:R-:W-:Y:S01]  /*16b10*/  ISETP.GE.U32.AND P5, PT, R111, 0x7f000001, PT ;  /* 0x7f0000016f00780c */ /* 0x000fe20003fa6070 */
[----:B------:R-:W-:Y:S01]  /*16b20*/  ISETP.GE.U32.AND P4, PT, R15, 0x7f000001, PT ;  /* 0x7f0000010f00780c */ /* 0x000fe20003f86070 */
[----:B------:R-:W-:Y:S02]  /*16b30*/  @P2 IADD3 R18, PT, PT, R18, -0x7f000001, RZ ;  /* 0x80ffffff12122810 */ /* 0x000fe40007ffe0ff */
[----:B------:R-:W-:Y:S01]  /*16b40*/  @P0 IADD3 R116, PT, PT, R116, -0x7f000001, RZ ;  /* 0x80ffffff74740810 */ /* 0x000fe20007ffe0ff */
[----:B------:R-:W-:Y:S01]  /*16b50*/  IMAD.WIDE.U32 R166, R169, R166, RZ ;  /* 0x000000a6a9a67225 */ /* 0x000fe200078e00ff */
[----:B------:R-:W-:Y:S01]  /*16b60*/  ISETP.GE.U32.AND P0, PT, R173, R154, PT ;  /* 0x0000009aad00720c */ /* 0x000fe20003f06070 */
[----:B------:R-:W-:-:S02]  /*16b70*/  IADD3 R157, PT, PT, R18, R157, RZ ;  /* 0x0000009d129d7210 */ /* 0x000fc40007ffe0ff */
[----:B------:R-:W-:Y:S01]  /*16b80*/  IADD3 R118, PT, PT, R116, R19, RZ ;  /* 0x0000001374767210 */ /* 0x000fe20007ffe0ff */
[----:B------:R-:W-:Y:S01]  /*16b90*/  IMAD R13, R166, 0x7effffff, RZ ;  /* 0x7effffffa60d7824 */ /* 0x000fe200078e02ff */
[----:B------:R-:W-:Y:S02]  /*16ba0*/  @P1 IADD3 R246, PT, PT, R246, -0x7f000001, RZ ;  /* 0x80fffffff6f61810 */ /* 0x000fe40007ffe0ff */
[----:B------:R-:W-:Y:S02]  /*16bb0*/  @P3 IADD3 R14, PT, PT, R14, -0x7f000001, RZ ;  /* 0x80ffffff0e0e3810 */ /* 0x000fe40007ffe0ff */
[----:B------:R-:W-:Y:S02]  /*16bc0*/  @P5 IADD3 R111, PT, PT, R111, -0x7f000001, RZ ;  /* 0x80ffffff6f6f5810 */ /* 0x000fe40007ffe0ff */
[----:B------:R-:W-:Y:S01]  /*16bd0*/  @P4 IADD3 R15, PT, PT, R15, -0x7f000001, RZ ;  /* 0x80ffffff0f0f4810 */ /* 0x000fe20007ffe0ff */
[----:B------:R-:W-:Y:S01]  /*16be0*/  ISETP.GE.U32.AND P1, PT, R157, 0x7f000001, PT ;  /* 0x7f0000019d00780c */ /* 0x000fe20003f26070 */
[----:B------:R-:W-:Y:S01]  /*16bf0*/  ISETP.GE.U32.AND P2, PT, R118, 0x7f000001, PT ;  /* 0x7f0000017600780c */ /* 0x000fe20003f46070 */
[----:B------:R-:W-:Y:S01]  /*16c00*/  IMAD.HI.U32 R166, R13, 0x7f000001, R166 ;  /* 0x7f0000010da67827 */ /* 0x000fe200078e00a6 */
[----:B------:R-:W-:-:S02]  /*16c10*/  IADD3 R19, PT, PT, -R154, R173, RZ ;  /* 0x000000ad9a137210 */ /* 0x000fc40007ffe1ff */
[----:B------:R-:W-:Y:S02]  /*16c20*/  IADD3 R111, PT, PT, R111, R14, RZ ;  /* 0x0000000e6f6f7210 */ /* 0x000fe40007ffe0ff */
[----:B------:R-:W-:Y:S01]  /*16c30*/  IADD3 R246, PT, PT, R15, R246, RZ ;  /* 0x000000f60ff67210 */ /* 0x000fe20007ffe0ff */
[----:B------:R-:W-:Y:S01]  /*16c40*/  IMAD.WIDE.U32 R12, R169, R40, RZ ;  /* 0x00000028a90c7225 */ /* 0x000fe200078e00ff */
[----:B------:R-:W-:Y:S01]  /*16c50*/  @!P0 IADD3 R19, PT, PT, R19, 0x7f000001, RZ ;  /* 0x7f00000113138810 */ /* 0x000fe20007ffe0ff */
[----:B------:R-:W-:Y:S02]  /*16c60*/  ISETP.GE.U32.AND P3, PT, R111, 0x7f000001, PT ;  /* 0x7f0000016f00780c */ /* 0x000fe40003f66070 */
[----:B------:R-:W-:Y:S01]  /*16c70*/  IMAD R109, R12, 0x7effffff, RZ ;  /* 0x7effffff0c6d7824 */ /* 0x000fe200078e02ff */
[----:B------:R-:W-:Y:S01]  /*16c80*/  ISETP.GE.U32.AND P0, PT, R246, 0x7f000001, PT ;  /* 0x7f000001f600780c */ /* 0x000fe20003f06070 */
[----:B------:R-:W-:Y:S01]  /*16c90*/  IMAD.WIDE.U32 R232, R169, R232, RZ ;  /* 0x000000e8a9e87225 */ /* 0x000fe200078e00ff */
[----:B------:R-:W-:-:S02]  /*16ca0*/  @P1 IADD3 R157, PT, PT, R157, -0x7f000001, RZ ;  /* 0x80ffffff9d9d1810 */ /* 0x000fc40007ffe0ff */
[----:B------:R-:W-:Y:S01]  /*16cb0*/  @P2 IADD3 R118, PT, PT, R118, -0x7f000001, RZ ;  /* 0x80ffffff76762810 */ /* 0x000fe20007ffe0ff */
[----:B------:R-:W-:-:S04]  /*16cc0*/  IMAD.HI.U32 R109, R109, 0x7f000001, R12 ;  /* 0x7f0000016d6d7827 */ /* 0x000fc800078e000c */
[----:B------:R-:W-:Y:S02]  /*16cd0*/  IMAD R13, R232, 0x7effffff, RZ ;  /* 0x7effffffe80d7824 */ /* 0x000fe400078e02ff */
[----:B------:R-:W-:-:S04]  /*16ce0*/  IMAD.WIDE.U32 R18, R158, R19, RZ ;  /* 0x000000139e127225 */ /* 0x000fc800078e00ff */
[----:B------:R-:W-:-:S04]  /*16cf0*/  IMAD.HI.U32 R232, R13, 0x7f000001, R232 ;  /* 0x7f0000010de87827 */ /* 0x000fc800078e00e8 */
[----:B------:R-:W-:Y:S02]  /*16d00*/  IMAD R17, R18, 0x7effffff, RZ ;  /* 0x7effffff12117824 */ /* 0x000fe400078e02ff */
[----:B------:R-:W-:-:S04]  /*16d10*/  IMAD.WIDE.U32 R14, R157, R7, RZ ;  /* 0x000000079d0e7225 */ /* 0x000fc800078e00ff */
[----:B------:R-:W-:Y:S01]  /*16d20*/  IMAD.WIDE.U32 R12, R118, R7, RZ ;  /* 0x00000007760c7225 */ /* 0x000fe200078e00ff */
[----:B------:R-:W-:Y:S02]  /*16d30*/  @P3 IADD3 R111, PT, PT, R111, -0x7f000001, RZ ;  /* 0x80ffffff6f6f3810 */ /* 0x000fe40007ffe0ff */
[----:B------:R-:W-:Y:S01]  /*16d40*/  @P0 IADD3 R246, PT, PT, R246, -0x7f000001, RZ ;  /* 0x80fffffff6f60810 */ /* 0x000fe20007ffe0ff */
[----:B------:R-:W-:-:S04]  /*16d50*/  IMAD.HI.U32 R150, R17, 0x7f000001, R18 ;  /* 0x7f00000111967827 */ /* 0x000fc800078e0012 */
[----:B------:R-:W-:-:S04]  /*16d60*/  IMAD.WIDE.U32 R88, R169, R138, RZ ;  /* 0x0000008aa9587225 */ /* 0x000fc800078e00ff */
[----:B------:R-:W-:Y:S02]  /*16d70*/  IMAD R17, R14, 0x7effffff, RZ ;  /* 0x7effffff0e117824 */ /* 0x000fe400078e02ff */
[----:B------:R-:W-:Y:S01]  /*16d80*/  IMAD R171, R12, 0x7effffff, RZ ;  /* 0x7effffff0cab7824 */ /* 0x000fe200078e02ff */
[----:B------:R-:W-:Y:S01]  /*16d90*/  ISETP.GE.U32.AND P0, PT, R150, 0x7f000001, PT ;  /* 0x7f0000019600780c */ /* 0x000fe20003f06070 */
[----:B------:R-:W-:Y:S02]  /*16da0*/  IMAD R233, R88, 0x7effffff, RZ ;  /* 0x7effffff58e97824 */ /* 0x000fe400078e02ff */
[----:B------:R-:W-:-:S04]  /*16db0*/  IMAD.HI.U32 R206, R17, 0x7f000001, R14 ;  /* 0x7f00000111ce7827 */ /* 0x000fc800078e000e */
[----:B------:R-:W-:-:S04]  /*16dc0*/  IMAD.HI.U32 R171, R171, 0x7f000001, R12 ;  /* 0x7f000001abab7827 */ /* 0x000fc800078e000c */
[----:B------:R-:W-:-:S04]  /*16dd0*/  IMAD.WIDE.U32 R18, R111, R7, RZ ;  /* 0x000000076f127225 */ /* 0x000fc800078e00ff */
[----:B------:R-:W-:-:S04]  /*16de0*/  IMAD.WIDE.U32 R14, R246, R7, RZ ;  /* 0x00000007f60e7225 */ /* 0x000fc800078e00ff */
[----:B------:R-:W-:-:S04]  /*16df0*/  IMAD.WIDE.U32 R12, R157, R107, RZ ;  /* 0x0000006b9d0c7225 */ /* 0x000fc800078e00ff */
[----:B------:R-:W-:-:S04]  /*16e00*/  IMAD.HI.U32 R233, R233, 0x7f000001, R88 ;  /* 0x7f000001e9e97827 */ /* 0x000fc800078e0058 */
        /* <DEDUP_REMOVED lines=8> */
[----:B------:R-:W-:-:S04]  /*16e90*/  IMAD.WIDE.U32 R88, R111, R240, RZ ;  /* 0x000000f06f587225 */ /* 0x000fc800078e00ff */
[----:B------:R-:W-:-:S04]  /*16ea0*/  IMAD.WIDE.U32 R18, R157, R91, RZ ;  /* 0x0000005b9d127225 */ /* 0x000fc800078e00ff */
[----:B------:R-:W-:-:S04]  /*16eb0*/  IMAD.WIDE.U32 R14, R118, R107, RZ ;  /* 0x0000006b760e7225 */ /* 0x000fc800078e00ff */
[----:B------:R-:W-:Y:S01]  /*16ec0*/  IMAD.WIDE.U32 R12, R111, R213, RZ ;  /* 0x000000d56f0c7225 */ /* 0x000fe200078e00ff */
[----:B------:R-:W-:-:S03]  /*16ed0*/  @P0 IADD3 R150, PT, PT, R150, -0x7f000001, RZ ;  /* 0x80ffffff96960810 */ /* 0x000fc60007ffe0ff */
[----:B------:R-:W-:-:S04]  /*16ee0*/  IMAD.HI.U32 R242, R17, 0x7f000001, R242 ;  /* 0x7f00000111f27827 */ /* 0x000fc800078e00f2 */
[----:B------:R-:W-:Y:S02]  /*16ef0*/  IMAD R115, R88, 0x7effffff, RZ ;  /* 0x7effffff58737824 */ /* 0x000fe400078e02ff */
[----:B------:R-:W-:Y:S02]  /*16f00*/  IMAD R7, R18, 0x7effffff, RZ ;  /* 0x7effffff12077824 */ /* 0x000fe400078e02ff */
[----:B------:R-:W-:Y:S02]  /*16f10*/  IMAD R17, R14, 0x7effffff, RZ ;  /* 0x7effffff0e117824 */ /* 0x000fe400078e02ff */
[----:B------:R-:W-:Y:S02]  /*16f20*/  IMAD R153, R12, 0x7effffff, RZ ;  /* 0x7effffff0c997824 */ /* 0x000fe400078e02ff */
[----:B------:R-:W-:-:S04]  /*16f30*/  IMAD.HI.U32 R88, R115, 0x7f000001, R88 ;  /* 0x7f00000173587827 */ /* 0x000fc800078e0058 */
[----:B------:R-:W-:-:S04]  /*16f40*/  IMAD.HI.U32 R7, R7, 0x7f000001, R18 ;  /* 0x7f00000107077827 */ /* 0x000fc800078e0012 */
[----:B------:R-:W-:-:S04]  /*16f50*/  IMAD.HI.U32 R17, R17, 0x7f000001, R14 ;  /* 0x7f00000111117827 */ /* 0x000fc800078e000e */
[----:B------:R-:W-:-:S04]  /*16f60*/  IMAD.HI.U32 R40, R153, 0x7f000001, R12 ;  /* 0x7f00000199287827 */ /* 0x000fc800078e000c */
        /* <DEDUP_REMOVED lines=28> */
[CC--:B------:R-:W-:Y:S01]  /*17130*/  IMAD.WIDE.U32 R114, R246.reuse, R91.reuse, RZ ;  /* 0x0000005bf6727225 */ /* 0x0c0fe200078e00ff */
[----:B------:R0:W-:Y:S03]  /*17140*/  STL [R1+0x110], R176 ;  /* 0x000110b001007387 */ /* 0x0001e60000100800 */
[----:B------:R-:W-:Y:S01]  /*17150*/  IMAD.WIDE.U32 R12, R246, R240, RZ ;  /* 0x000000f0f60c7225 */ /* 0x000fe200078e00ff */
[----:B------:R1:W-:Y:S03]  /*17160*/  STL [R1+0x114], R186 ;  /* 0x000114ba01007387 */ /* 0x0003e60000100800 */
[----:B------:R-:W-:Y:S01]  /*17170*/  IMAD R89, R114, 0x7effffff, RZ ;  /* 0x7effffff72597824 */ /* 0x000fe200078e02ff */
[----:B------:R2:W-:Y:S01]  /*17180*/  STL [R1+0x118], R194 ;  /* 0x000118c201007387 */ /* 0x0005e20000100800 */
[----:B------:R-:W-:Y:S01]  /*17190*/  IMAD.WIDE.U32 R14, R118, R91, RZ ;  /* 0x0000005b760e7225 */ /* 0x000fe200078e00ff */
[----:B0-----:R-:W-:-:S02]  /*171a0*/  @P0 IADD3 R176, PT, PT, R176, -0x7f000001, RZ ;  /* 0x80ffffffb0b00810 */ /* 0x001fc40007ffe0ff */
[----:B------:R0:W-:Y:S01]  /*171b0*/  STL [R1+0x11c], R196 ;  /* 0x00011cc401007387 */ /* 0x0001e20000100800 */
[----:B------:R-:W-:Y:S01]  /*171c0*/  IMAD R135, R12, 0x7effffff, RZ ;  /* 0x7effffff0c877824 */ /* 0x000fe200078e02ff */
[----:B-1----:R-:W-:Y:S01]  /*171d0*/  @P1 IADD3 R186, PT, PT, R186, -0x7f000001, RZ ;  /* 0x80ffffffbaba1810 */ /* 0x002fe20007ffe0ff */
[----:B------:R-:W-:Y:S01]  /*171e0*/  IMAD.HI.U32 R8, R89, 0x7f000001, R114 ;  /* 0x7f00000159087827 */ /* 0x000fe200078e0072 */
[----:B--2---:R-:W-:Y:S02]  /*171f0*/  @P2 IADD3 R194, PT, PT, R194, -0x7f000001, RZ ;  /* 0x80ffffffc2c22810 */ /* 0x004fe40007ffe0ff */
[----:B0-----:R-:W-:Y:S01]  /*17200*/  @P3 IADD3 R196, PT, PT, R196, -0x7f000001, RZ ;  /* 0x80ffffffc4c43810 */ /* 0x001fe20007ffe0ff */
[----:B------:R-:W-:Y:S01]  /*17210*/  IMAD R167, R14, 0x7effffff, RZ ;  /* 0x7effffff0ea77824 */ /* 0x000fe200078e02ff */
[----:B------:R-:W-:Y:S01]  /*17220*/  STL [R1+0x110], R176 ;  /* 0x000110b001007387 */ /* 0x000fe20000100800 */
[----:B------:R-:W-:-:S03]  /*17230*/  IMAD.HI.U32 R89, R135, 0x7f000001, R12 ;  /* 0x7f00000187597827 */ /* 0x000fc600078e000c */
[----:B------:R-:W-:Y:S01]  /*17240*/  STL [R1+0x114], R186 ;  /* 0x000114ba01007387 */ /* 0x000fe20000100800 */
[----:B------:R-:W-:-:S03]  /*17250*/  IMAD.WIDE.U32 R12, R111, R107, RZ ;  /* 0x0000006b6f0c7225 */ /* 0x000fc600078e00ff */
[----:B------:R-:W-:Y:S01]  /*17260*/  STL [R1+0x118], R194 ;  /* 0x000118c201007387 */ /* 0x000fe20000100800 */
[----:B------:R-:W-:-:S03]  /*17270*/  IMAD.HI.U32 R167, R167, 0x7f000001, R14 ;  /* 0x7f000001a7a77827 */ /* 0x000fc600078e000e */
[----:B------:R0:W-:Y:S01]  /*17280*/  STL [R1+0x11c], R196 ;  /* 0x00011cc401007387 */ /* 0x0001e20000100800 */
[----:B------:R-:W-:-:S03]  /*17290*/  IMAD R15, R12, 0x7effffff, RZ ;  /* 0x7effffff0c0f7824 */ /* 0x000fc600078e02ff */
[----:B------:R-:W2:Y:S01]  /*172a0*/  LD.E R153, desc[UR10][R102.64+0x3f0] ;  /* 0x0003f00a66997980 */ /* 0x000ea2000c101900 */
[----:B------:R-:W-:-:S03]  /*172b0*/  IMAD.WIDE.U32 R18, R157, R240, RZ ;  /* 0x000000f09d127225 */ /* 0x000fc600078e00ff */
[----:B------:R-:W3:Y:S01]  /*172c0*/  LD.E R137, desc[UR10][R102.64+0x3f4] ;  /* 0x0003f40a66897980 */ /* 0x000ee2000c101900 */
[----:B------:R-:W-:-:S04]  /*172d0*/  IMAD.HI.U32 R27, R15, 0x7f000001, R12 ;  /* 0x7f0000010f1b7827 */ /* 0x000fc800078e000c */
[----:B------:R-:W-:-:S04]  /*172e0*/  IMAD.WIDE.U32 R12, R246, R213, RZ ;  /* 0x000000d5f60c7225 */ /* 0x000fc800078e00ff */
[----:B------:R-:W-:Y:S02]  /*172f0*/  IMAD R115, R18, 0x7effffff, RZ ;  /* 0x7effffff12737824 */ /* 0x000fe400078e02ff */
[----:B------:R-:W-:Y:S02]  /*17300*/  IMAD R135, R12, 0x7effffff, RZ ;  /* 0x7effffff0c877824 */ /* 0x000fe400078e02ff */
[----:B------:R-:W-:-:S04]  /*17310*/  IMAD.HI.U32 R160, R115, 0x7f000001, R18 ;  /* 0x7f00000173a07827 */ /* 0x000fc800078e0012 */
[----:B------:R-:W-:-:S04]  /*17320*/  IMAD.WIDE.U32 R114, R157, R213, RZ ;  /* 0x000000d59d727225 */ /* 0x000fc800078e00ff */
[----:B------:R-:W-:Y:S02]  /*17330*/  IMAD.HI.U32 R96, R135, 0x7f000001, R12 ;  /* 0x7f00000187607827 */ /* 0x000fe400078e000c */
[----:B------:R-:W4:Y:S01]  /*17340*/  LD.E R135, desc[UR10][R102.64+0x3f8] ;  /* 0x0003f80a66877980 */ /* 0x000f22000c101900 */
[----:B------:R-:W-:Y:S01]  /*17350*/  ISETP.GE.U32.AND P2, PT, R7, 0x7f000001, PT ;  /* 0x7f0000010700780c */ /* 0x000fe20003f46070 */
[----:B------:R-:W-:Y:S02]  /*17360*/  IMAD R175, R114, 0x7effffff, RZ ;  /* 0x7effffff72af7824 */ /* 0x000fe400078e02ff */
[----:B------:R-:W-:Y:S01]  /*17370*/  IMAD.WIDE.U32 R14, R111, R91, RZ ;  /* 0x0000005b6f0e7225 */ /* 0x000fe200078e00ff */
[----:B------:R-:W-:-:S03]  /*17380*/  ISETP.GE.U32.AND P3, PT, R160, 0x7f000001, PT ;  /* 0x7f000001a000780c */ /* 0x000fc60003f66070 */
[----:B------:R-:W-:Y:S01]  /*17390*/  IMAD.WIDE.U32 R18, R118, R240, RZ ;  /* 0x000000f076127225 */ /* 0x000fe200078e00ff */
[----:B------:R1:W2:Y:S03]  /*173a0*/  LD.E R102, desc[UR10][R102.64+0x3fc] ;  /* 0x0003fc0a66667980 */ /* 0x0002a6000c101900 */
[----:B------:R-:W-:-:S04]  /*173b0*/  IMAD.HI.U32 R175, R175, 0x7f000001, R114 ;  /* 0x7f000001afaf7827 */ /* 0x000fc800078e0072 */
[----:B------:R-:W-:Y:S01]  /*173c0*/  IMAD R105, R14, 0x7effffff, RZ ;  /* 0x7effffff0e697824 */ /* 0x000fe200078e02ff */
[----:B------:R-:W-:Y:S01]  /*173d0*/  ISETP.GE.U32.AND P4, PT, R175, 0x7f000001, PT ;  /* 0x7f000001af00780c */ /* 0x000fe20003f86070 */
[----:B------:R-:W-:Y:S02]  /*173e0*/  IMAD R85, R18, 0x7effffff, RZ ;  /* 0x7effffff12557824 */ /* 0x000fe400078e02ff */
[----:B------:R-:W-:-:S04]  /*173f0*/  IMAD.HI.U32 R150, R105, 0x7f000001, R14 ;  /* 0x7f00000169967827 */ /* 0x000fc800078e000e */
[----:B------:R-:W-:-:S04]  /*17400*/  IMAD.WIDE.U32 R12, R157, R108, RZ ;  /* 0x0000006c9d0c7225 */ /* 0x000fc800078e00ff */
[----:B------:R-:W-:Y:S01]  /*17410*/  IMAD.WIDE.U32 R14, R246, R107, RZ ;  /* 0x0000006bf60e7225 */ /* 0x000fe200078e00ff */
[----:B------:R-:W-:-:S03]  /*17420*/  @P2 IADD3 R7, PT, PT, R7, -0x7f000001, RZ ;  /* 0x80ffffff07072810 */ /* 0x000fc60007ffe0ff */
[----:B------:R-:W-:Y:S01]  /*17430*/  IMAD.HI.U32 R180, R85, 0x7f000001, R18 ;  /* 0x7f00000155b47827 */ /* 0x000fe200078e0012 */
[----:B------:R-:W-:-:S03]  /*17440*/  ISETP.GE.U32.AND P2, PT, R167, 0x7f000001, PT ;  /* 0x7f000001a700780c */ /* 0x000fc60003f46070 */
[----:B------:R-:W-:Y:S02]  /*17450*/  IMAD R85, R12, 0x7effffff, RZ ;  /* 0x7effffff0c557824 */ /* 0x000fe400078e02ff */
[----:B------:R-:W-:Y:S01]  /*17460*/  IMAD R105, R14, 0x7effffff, RZ ;  /* 0x7effffff0e697824 */ /* 0x000fe200078e02ff */
[----:B------:R-:W-:Y:S01]  /*17470*/  @P3 IADD3 R160, PT, PT, R160, -0x7f000001, RZ ;  /* 0x80ffffffa0a03810 */ /* 0x000fe20007ffe0ff */
[----:B------:R-:W-:Y:S01]  /*17480*/  IMAD.HI.U32 R85, R85, 0x7f000001, R12 ;  /* 0x7f00000155557827 */ /* 0x000fe200078e000c */
[----:B------:R-:W-:Y:S01]  /*17490*/  ISETP.GE.U32.AND P0, PT, R40, 0x7f000001, PT ;  /* 0x7f0000012800780c */ /* 0x000fe20003f06070 */
[----:B------:R-:W-:Y:S01]  /*174a0*/  ISETP.GE.U32.AND P1, PT, R17, 0x7f000001, PT ;  /* 0x7f0000011100780c */ /* 0x000fe20003f26070 */
[----:B------:R-:W-:Y:S01]  /*174b0*/  ISETP.GE.U32.AND P3, PT, R7, 0x7f000001, PT ;  /* 0x7f0000010700780c */ /* 0x000fe20003f66070 */
[----:B------:R-:W-:-:S04]  /*174c0*/  IMAD.HI.U32 R105, R105, 0x7f000001, R14 ;  /* 0x7f00000169697827 */ /* 0x000fc800078e000e */
[----:B------:R-:W-:Y:S01]  /*174d0*/  IMAD.WIDE.U32 R12, R157, R95, RZ ;  /* 0x0000005f9d0c7225 */ /* 0x000fe200078e00ff */
[----:B------:R-:W-:-:S03]  /*174e0*/  @P4 IADD3 R175, PT, PT, R175, -0x7f000001, RZ ;  /* 0x80ffffffafaf4810 */ /* 0x000fc60007ffe0ff */
[----:B------:R-:W-:Y:S01]  /*174f0*/  IMAD.WIDE.U32 R14, R246, R108, RZ ;  /* 0x0000006cf60e7225 */ /* 0x000fe200078e00ff */
[----:B------:R-:W-:-:S03]  /*17500*/  ISETP.GE.U32.AND P4, PT, R160, 0x7f000001, PT ;  /* 0x7f000001a000780c */ /* 0x000fc60003f86070 */
[----:B------:R-:W-:Y:S02]  /*17510*/  IMAD R223, R12, 0x7effffff, RZ ;  /* 0x7effffff0cdf7824 */ /* 0x000fe400078e02ff */
[----:B------:R-:W-:Y:S02]  /*17520*/  IMAD R173, R14, 0x7effffff, RZ ;  /* 0x7effffff0ead7824 */ /* 0x000fe400078e02ff */
[----:B------:R-:W-:Y:S01]  /*17530*/  IMAD.HI.U32 R223, R223, 0x7f000001, R12 ;  /* 0x7f000001dfdf7827 */ /* 0x000fe200078e000c */
[----:B------:R-:W-:-:S03]  /*17540*/  @P2 IADD3 R167, PT, PT, R167, -0x7f000001, RZ ;  /* 0x80ffffffa7a72810 */ /* 0x000fc60007ffe0ff */
[----:B------:R-:W-:Y:S01]  /*17550*/  IMAD.HI.U32 R173, R173, 0x7f000001, R14 ;  /* 0x7f000001adad7827 */ /* 0x000fe200078e000e */
[----:B------:R-:W-:-:S03]  /*17560*/  ISETP.GE.U32.AND P2, PT, R89, 0x7f000001, PT ;  /* 0x7f0000015900780c */ /* 0x000fc60003f46070 */
[----:B------:R-:W-:-:S04]  /*17570*/  IMAD.WIDE.U32 R12, R246, R95, RZ ;  /* 0x0000005ff60c7225 */ /* 0x000fc800078e00ff */
[-C--:B------:R-:W-:Y:S01]  /*17580*/  IMAD.WIDE.U32 R14, R111, R95.reuse, RZ ;  /* 0x0000005f6f0e7225 */ /* 0x080fe200078e00ff */
[----:B------:R-:W-:Y:S02]  /*17590*/  @P0 IADD3 R40, PT, PT, R40, -0x7f000001, RZ ;  /* 0x80ffffff28280810 */ /* 0x000fe40007ffe0ff */
[----:B------:R-:W-:Y:S01]  /*175a0*/  @P1 IADD3 R17, PT, PT, R17, -0x7f000001, RZ ;  /* 0x80ffffff11111810 */ /* 0x000fe20007ffe0ff */
[----:B0-----:R-:W-:Y:S01]  /*175b0*/  IMAD.WIDE.U32 R196, R118, R95, RZ ;  /* 0x0000005f76c47225 */ /* 0x001fe200078e00ff */
[----:B------:R-:W-:Y:S01]  /*175c0*/  @P3 IADD3 R7, PT, PT, R7, -0x7f000001, RZ ;  /* 0x80ffffff07073810 */ /* 0x000fe20007ffe0ff */
[----:B------:R-:W-:Y:S02]  /*175d0*/  ISETP.GE.U32.AND P6, PT, R180, 0x7f000001, PT ;  /* 0x7f000001b400780c */ /* 0x000fe40003fc6070 */
[----:B------:R-:W-:Y:S01]  /*175e0*/  IMAD.WIDE.U32 R18, R111, R108, RZ ;  /* 0x0000006c6f127225 */ /* 0x000fe200078e00ff */
[----:B------:R-:W-:-:S03]  /*175f0*/  ISETP.GE.U32.AND P5, PT, R175, 0x7f000001, PT ;  /* 0x7f000001af00780c */ /* 0x000fc60003fa6070 */
[----:B------:R-:W-:Y:S02]  /*17600*/  IMAD R95, R12, 0x7effffff, RZ ;  /* 0x7effffff0c5f7824 */ /* 0x000fe400078e02ff */
[----:B------:R-:W-:Y:S01]  /*17610*/  IMAD R185, R14, 0x7effffff, RZ ;  /* 0x7effffff0eb97824 */ /* 0x000fe200078e02ff */
[----:B------:R-:W-:Y:S01]  /*17620*/  @P4 IADD3 R160, PT, PT, R160, -0x7f000001, RZ ;  /* 0x80ffffffa0a04810 */ /* 0x000fe20007ffe0ff */
[----:B------:R-:W-:Y:S01]  /*17630*/  IMAD R183, R18, 0x7effffff, RZ ;  /* 0x7effffff12b77824 */ /* 0x000fe200078e02ff */
[----:B-1----:R-:W-:Y:S01]  /*17640*/  IADD3 R103, PT, PT, R7, R17, RZ ;  /* 0x0000001107677210 */ /* 0x002fe20007ffe0ff */
[----:B------:R-:W-:Y:S01]  /*17650*/  IMAD.HI.U32 R185, R185, 0x7f000001, R14 ;  /* 0x7f000001b9b97827 */ /* 0x000fe200078e000e */
[----:B------:R-:W-:Y:S01]  /*17660*/  ISETP.GE.U32.AND P4, PT, R96, 0x7f000001, PT ;  /* 0x7f0000016000780c */ /* 0x000fe20003f86070 */
[----:B------:R-:W2:Y:S02]  /*17670*/  LDL R7, [R1+0x114] ;  /* 0x0001140001077983 */ /* 0x000ea40000100800 */
[----:B------:R-:W-:-:S02]  /*17680*/  IMAD.HI.U32 R176, R95, 0x7f000001, R12 ;  /* 0x7f0000015fb07827 */ /* 0x000fc400078e000c */
[----:B------:R-:W2:Y:S02]  /*17690*/  LDL R95, [R1+0x110] ;  /* 0x00011000015f7983 */ /* 0x000ea40000100800 */
[C---:B------:R-:W-:Y:S02]  /*176a0*/  IMAD.WIDE.U32 R12, R40.reuse, 0x5fffffa, RZ ;  /* 0x05fffffa280c7825 */ /* 0x040fe400078e00ff */
[----:B------:R-:W2:Y:S02]  /*176b0*/  LDL R17, [R1+0x118] ;  /* 0x0001180001117983 */ /* 0x000ea40000100800 */
[----:B------:R-:W-:Y:S02]  /*176c0*/  IMAD R15, R40, 0x6, RZ ;  /* 0x00000006280f7824 */ /* 0x000fe400078e02ff */
[----:B------:R-:W-:Y:S01]  /*176d0*/  IMAD.WIDE.U32 R114, R118, R108, RZ ;  /* 0x0000006c76727225 */ /* 0x000fe200078e00ff */
[----:B------:R-:W2:Y:S03]  /*176e0*/  LDL R40, [R1+0x11c] ;  /* 0x00011c0001287983 */ /* 0x000ea60000100800 */
[----:B------:R-:W-:Y:S01]  /*176f0*/  IMAD.HI.U32 R183, R183, 0x7f000001, R18 ;  /* 0x7f000001b7b77827 */ /* 0x000fe200078e0012 */
[----:B------:R-:W-:-:S03]  /*17700*/  @P2 IADD3 R89, PT, PT, R89, -0x7f000001, RZ ;  /* 0x80ffffff59592810 */ /* 0x000fc60007ffe0ff */
[----:B------:R-:W-:Y:S02]  /*17710*/  IMAD R19, R196, 0x7effffff, RZ ;  /* 0x7effffffc4137824 */ /* 0x000fe400078e02ff */
[----:B------:R-:W-:Y:S02]  /*17720*/  IMAD R203, R114, 0x7effffff, RZ ;  /* 0x7effffff72cb7824 */ /* 0x000fe400078e02ff */
[----:B------:R-:W-:Y:S01]  /*17730*/  IMAD.HI.U32 R196, R19, 0x7f000001, R196 ;  /* 0x7f00000113c47827 */ /* 0x000fe200078e00c4 */
[----:B------:R-:W-:Y:S02]  /*17740*/  @P6 IADD3 R180, PT, PT, R180, -0x7f000001, RZ ;  /* 0x80ffffffb4b46810 */ /* 0x000fe40007ffe0ff */
[----:B------:R-:W-:Y:S01]  /*17750*/  @P5 IADD3 R175, PT, PT, R175, -0x7f000001, RZ ;  /* 0x80ffffffafaf5810 */ /* 0x000fe20007ffe0ff */
[----:B------:R-:W-:Y:S01]  /*17760*/  IMAD.WIDE.U32 R18, R157, R93, RZ ;  /* 0x0000005d9d127225 */ /* 0x000fe200078e00ff */
[----:B------:R-:W-:-:S03]  /*17770*/  IADD3 R160, PT, PT, R160, R167, RZ ;  /* 0x000000a7a0a07210 */ /* 0x000fc60007ffe0ff */
[----:B------:R-:W-:Y:S01]  /*17780*/  IMAD.HI.U32 R203, R203, 0x7f000001, R114 ;  /* 0x7f000001cbcb7827 */ /* 0x000fe200078e0072 */
[----:B------:R-:W-:-:S03]  /*17790*/  @P4 IADD3 R96, PT, PT, R96, -0x7f000001, RZ ;  /* 0x80ffffff60604810 */ /* 0x000fc60007ffe0ff */
[----:B------:R-:W-:Y:S01]  /*177a0*/  IMAD.HI.U32 R114, R15, 0x7f000001, R12 ;  /* 0x7f0000010f727827 */ /* 0x000fe200078e000c */
[----:B------:R-:W-:-:S03]  /*177b0*/  IADD3 R179, PT, PT, R175, R180, RZ ;  /* 0x000000b4afb37210 */ /* 0x000fc60007ffe0ff */
[----:B------:R-:W-:-:S04]  /*177c0*/  IMAD.WIDE.U32 R14, R118, R93, RZ ;  /* 0x0000005d760e7225 */ /* 0x000fc800078e00ff */
[----:B------:R-:W-:-:S04]  /*177d0*/  IMAD.WIDE.U32 R12, R89, 0x5fffffa, RZ ;  /* 0x05fffffa590c7825 */ /* 0x000fc800078e00ff */
[----:B------:R-:W-:Y:S02]  /*177e0*/  IMAD R167, R18, 0x7effffff, RZ ;  /* 0x7effffff12a77824 */ /* 0x000fe400078e02ff */
[----:B------:R-:W-:Y:S02]  /*177f0*/  IMAD R115, R89, 0x6, RZ ;  /* 0x0000000659737824 */ /* 0x000fe400078e02ff */
[----:B------:R-:W-:Y:S02]  /*17800*/  IMAD R175, R14, 0x7effffff, RZ ;  /* 0x7effffff0eaf7824 */ /* 0x000fe400078e02ff */
[----:B------:R-:W-:-:S04]  /*17810*/  IMAD.HI.U32 R108, R167, 0x7f000001, R18 ;  /* 0x7f000001a76c7827 */ /* 0x000fc800078e0012 */
[----:B------:R-:W-:-:S04]  /*17820*/  IMAD.HI.U32 R18, R115, 0x7f000001, R12 ;  /* 0x7f00000173127827 */ /* 0x000fc800078e000c */
[----:B------:R-:W-:-:S04]  /*17830*/  IMAD.WIDE.U32 R12, R96, 0x5fffffa, RZ ;  /* 0x05fffffa600c7825 */ /* 0x000fc800078e00ff */
[----:B------:R-:W-:-:S04]  /*17840*/  IMAD.HI.U32 R89, R175, 0x7f000001, R14 ;  /* 0x7f000001af597827 */ /* 0x000fc800078e000e */
[----:B------:R-:W-:-:S04]  /*17850*/  IMAD R15, R96, 0x6, RZ ;  /* 0x00000006600f7824 */ /* 0x000fc800078e02ff */
[----:B------:R-:W-:Y:S02]  /*17860*/  IMAD.HI.U32 R235, R15, 0x7f000001, R12 ;  /* 0x7f0000010feb7827 */ /* 0x000fe400078e000c */
[----:B------:R-:W2:Y:S01]  /*17870*/  LDL.64 R12, [R1+0x100] ;  /* 0x00010000010c7983 */ /* 0x000ea20000100a00 */
[----:B------:R-:W-:Y:S01]  /*17880*/  ISETP.GE.U32.AND P3, PT, R114, 0x7f000001, PT ;  /* 0x7f0000017200780c */ /* 0x000fe20003f66070 */
[----:B------:R-:W-:Y:S01]  /*17890*/  ISETP.GE.U32.AND P0, PT, R103, 0x7f000001, PT ;  /* 0x7f0000016700780c */ /* 0x000fe20003f06070 */
[----:B------:R-:W-:Y:S01]  /*178a0*/  ISETP.GE.U32.AND P1, PT, R27, 0x7f000001, PT ;  /* 0x7f0000011b00780c */ /* 0x000fe20003f26070 */
[----:B------:R-:W-:Y:S01]  /*178b0*/  ISETP.GE.U32.AND P4, PT, R160, 0x7f000001, PT ;  /* 0x7f000001a000780c */ /* 0x000fe20003f86070 */
[----:B------:R-:W-:Y:S01]  /*178c0*/  ISETP.GE.U32.AND P2, PT, R150, 0x7f000001, PT ;  /* 0x7f0000019600780c */ /* 0x000fe20003f46070 */
[----:B------:R-:W-:-:S08]  /*178d0*/  ISETP.GE.U32.AND P5, PT, R179, 0x7f000001, PT ;  /* 0x7f000001b300780c */ /* 0x000fd00003fa6070 */
[----:B------:R-:W-:Y:S02]  /*178e0*/  @P3 IADD3 R114, PT, PT, R114, -0x7f000001, RZ ;  /* 0x80ffffff72723810 */ /* 0x000fe40007ffe0ff */
[----:B------:R-:W-:Y:S02]  /*178f0*/  @P0 IADD3 R103, PT, PT, R103, -0x7f000001, RZ ;  /* 0x80ffffff67670810 */ /* 0x000fe40007ffe0ff */
[----:B------:R-:W-:Y:S02]  /*17900*/  @P1 IADD3 R27, PT, PT, R27, -0x7f000001, RZ ;  /* 0x80ffffff1b1b1810 */ /* 0x000fe40007ffe0ff */
[----:B------:R-:W-:Y:S02]  /*17910*/  @P4 IADD3 R160, PT, PT, R160, -0x7f000001, RZ ;  /* 0x80ffffffa0a04810 */ /* 0x000fe40007ffe0ff */
[----:B------:R-:W-:Y:S02]  /*17920*/  IADD3 R103, PT, PT, R103, R114, RZ ;  /* 0x0000007267677210 */ /* 0x000fe40007ffe0ff */
[----:B------:R-:W-:Y:S01]  /*17930*/  @P2 IADD3 R150, PT, PT, R150, -0x7f000001, RZ ;  /* 0x80ffffff96962810 */ /* 0x000fe20007ffe0ff */
[----:B------:R-:W-:Y:S01]  /*17940*/  ISETP.GE.U32.AND P3, PT, R18, 0x7f000001, PT ;  /* 0x7f0000011200780c */ /* 0x000fe20003f66070 */
[----:B------:R-:W-:Y:S01]  /*17950*/  IADD3 R160, PT, PT, R160, R27, RZ ;  /* 0x0000001ba0a07210 */ /* 0x000fe20007ffe0ff */
[----:B------:R-:W-:Y:S01]  /*17960*/  ISETP.GE.U32.AND P2, PT, R242, 0x7f000001, PT ;  /* 0x7f000001f200780c */ /* 0x000fe20003f46070 */
[----:B------:R-:W-:Y:S01]  /*17970*/  ISETP.GE.U32.AND P4, PT, R103, 0x7f000001, PT ;  /* 0x7f0000016700780c */ /* 0x000fe20003f86070 */
[----:B------:R-:W-:Y:S01]  /*17980*/  @P5 IADD3 R179, PT, PT, R179, -0x7f000001, RZ ;  /* 0x80ffffffb3b35810 */ /* 0x000fe20007ffe0ff */
[----:B------:R-:W-:Y:S01]  /*17990*/  ISETP.GE.U32.AND P1, PT, R235, 0x7f000001, PT ;  /* 0x7f000001eb00780c */ /* 0x000fe20003f26070 */
[----:B------:R-:W-:-:S02]  /*179a0*/  ISETP.GE.U32.AND P5, PT, R160, 0x7f000001, PT ;  /* 0x7f000001a000780c */ /* 0x000fc40003fa6070 */
[----:B------:R-:W-:Y:S01]  /*179b0*/  IADD3 R150, PT, PT, R179, R150, RZ ;  /* 0x00000096b3967210 */ /* 0x000fe20007ffe0ff */
[----:B------:R-:W-:Y:S01]  /*179c0*/  IMAD.WIDE.U32 R14, R111, R93, RZ ;  /* 0x0000005d6f0e7225 */ /* 0x000fe200078e00ff */
[----:B------:R-:W-:-:S03]  /*179d0*/  ISETP.GE.U32.AND P0, PT, R105, 0x7f000001, PT ;  /* 0x7f0000016900780c */ /* 0x000fc60003f06070 */
[----:B------:R-:W-:Y:S01]  /*179e0*/  @P3 IADD3 R18, PT, PT, R18, -0x7f000001, RZ ;  /* 0x80ffffff12123810 */ /* 0x000fe20007ffe0ff */
[----:B------:R-:W-:Y:S01]  /*179f0*/  ISETP.GE.U32.AND P3, PT, R150, 0x7f000001, PT ;  /* 0x7f0000019600780c */ /* 0x000fe20003f66070 */
[----:B------:R-:W-:Y:S02]  /*17a00*/  @P2 IADD3 R242, PT, PT, R242, -0x7f000001, RZ ;  /* 0x80fffffff2f22810 */ /* 0x000fe40007ffe0ff */
[----:B------:R-:W-:Y:S01]  /*17a10*/  @P4 IADD3 R103, PT, PT, R103, -0x7f000001, RZ ;  /* 0x80ffffff67674810 */ /* 0x000fe20007ffe0ff */
[----:B------:R-:W-:Y:S01]  /*17a20*/  ISETP.GE.U32.AND P4, PT, R88, 0x7f000001, PT ;  /* 0x7f0000015800780c */ /* 0x000fe20003f86070 */
[----:B------:R-:W-:Y:S01]  /*17a30*/  ISETP.GE.U32.AND P2, PT, R8, 0x7f000001, PT ;  /* 0x7f0000010800780c */ /* 0x000fe20003f46070 */
[----:B------:R-:W-:Y:S01]  /*17a40*/  IMAD R27, R14, 0x7effffff, RZ ;  /* 0x7effffff0e1b7824 */ /* 0x000fe200078e02ff */
[----:B------:R-:W-:Y:S02]  /*17a50*/  @P1 IADD3 R235, PT, PT, R235, -0x7f000001, RZ ;  /* 0x80ffffffebeb1810 */ /* 0x000fe40007ffe0ff */
[----:B------:R-:W-:Y:S01]  /*17a60*/  @P5 IADD3 R160, PT, PT, R160, -0x7f000001, RZ ;  /* 0x80ffffffa0a05810 */ /* 0x000fe20007ffe0ff */
[----:B------:R-:W-:-:S03]  /*17a70*/  IMAD.HI.U32 R27, R27, 0x7f000001, R14 ;  /* 0x7f0000011b1b7827 */ /* 0x000fc600078e000e */
[----:B------:R-:W-:Y:S01]  /*17a80*/  IADD3 R235, PT, PT, R160, R235, RZ ;  /* 0x000000eba0eb7210 */ /* 0x000fe20007ffe0ff */
[----:B------:R-:W-:Y:S01]  /*17a90*/  IMAD.WIDE.U32 R14, R246, R93, RZ ;  /* 0x0000005df60e7225 */ /* 0x000fe200078e00ff */
[----:B------:R-:W-:-:S03]  /*17aa0*/  IADD3 R93, PT, PT, R103, R18, RZ ;  /* 0x00000012675d7210 */ /* 0x000fc60007ffe0ff */
[----:B------:R-:W-:Y:S01]  /*17ab0*/  IMAD R19, R242, 0x6, RZ ;  /* 0x00000006f2137824 */ /* 0x000fe200078e02ff */
[----:B------:R-:W-:Y:S01]  /*17ac0*/  @P4 IADD3 R88, PT, PT, R88, -0x7f000001, RZ ;  /* 0x80ffffff58584810 */ /* 0x000fe20007ffe0ff */
[----:B------:R-:W-:Y:S01]  /*17ad0*/  IMAD.WIDE.U32 R242, R242, 0x5fffffa, RZ ;  /* 0x05fffffaf2f27825 */ /* 0x000fe200078e00ff */
[----:B------:R-:W-:Y:S02]  /*17ae0*/  @P0 IADD3 R105, PT, PT, R105, -0x7f000001, RZ ;  /* 0x80ffffff69690810 */ /* 0x000fe40007ffe0ff */
[----:B------:R-:W-:Y:S02]  /*17af0*/  @P3 IADD3 R150, PT, PT, R150, -0x7f000001, RZ ;  /* 0x80ffffff96963810 */ /* 0x000fe40007ffe0ff */
[----:B------:R-:W-:Y:S01]  /*17b00*/  @P2 IADD3 R8, PT, PT, R8, -0x7f000001, RZ ;  /* 0x80ffffff08082810 */ /* 0x000fe20007ffe0ff */
[----:B------:R-:W-:Y:S01]  /*17b10*/  IMAD R103, R14, 0x7effffff, RZ ;  /* 0x7effffff0e677824 */ /* 0x000fe200078e02ff */
[----:B------:R-:W-:Y:S01]  /*17b20*/  ISETP.GE.U32.AND P2, PT, R235, 0x7f000001, PT ;  /* 0x7f000001eb00780c */ /* 0x000fe20003f46070 */
[----:B------:R-:W-:Y:S01]  /*17b30*/  ISETP.GE.U32.AND P1, PT, R93, 0x7f000001, PT ;  /* 0x7f0000015d00780c */ /* 0x000fe20003f26070 */
[----:B------:R-:W-:Y:S01]  /*17b40*/  IMAD.HI.U32 R242, R19, 0x7f000001, R242 ;  /* 0x7f00000113f27827 */ /* 0x000fe200078e00f2 */
[----:B------:R-:W-:-:S03]  /*17b50*/  IADD3 R243, PT, PT, R150, R105, RZ ;  /* 0x0000006996f37210 */ /* 0x000fc60007ffe0ff */
[----:B------:R-:W-:-:S04]  /*17b60*/  IMAD.HI.U32 R96, R103, 0x7f000001, R14 ;  /* 0x7f00000167607827 */ /* 0x000fc800078e000e */
[----:B------:R-:W-:-:S04]  /*17b70*/  IMAD.WIDE.U32 R14, R88, 0x5fffffa, RZ ;  /* 0x05fffffa580e7825 */ /* 0x000fc800078e00ff */
[----:B------:R-:W-:Y:S02]  /*17b80*/  IMAD R221, R88, 0x6, RZ ;  /* 0x0000000658dd7824 */ /* 0x000fe400078e02ff */
[----:B------:R-:W-:Y:S01]  /*17b90*/  IMAD.WIDE.U32 R114, R8, 0x5fffffa, RZ ;  /* 0x05fffffa08727825 */ /* 0x000fe200078e00ff */
[----:B------:R-:W-:-:S03]  /*17ba0*/  ISETP.GE.U32.AND P0, PT, R243, 0x7f000001, PT ;  /* 0x7f000001f300780c */ /* 0x000fc60003f06070 */
[----:B------:R-:W-:Y:S02]  /*17bb0*/  IMAD R103, R8, 0x6, RZ ;  /* 0x0000000608677824 */ /* 0x000fe400078e02ff */
[----:B------:R-:W-:Y:S01]  /*17bc0*/  IMAD.HI.U32 R221, R221, 0x7f000001, R14 ;  /* 0x7f000001dddd7827 */ /* 0x000fe200078e000e */
[----:B------:R-:W-:-:S03]  /*17bd0*/  @P2 IADD3 R235, PT, PT, R235, -0x7f000001, RZ ;  /* 0x80ffffffebeb2810 */ /* 0x000fc60007ffe0ff */
[----:B------:R-:W-:-:S04]  /*17be0*/  IMAD.WIDE.U32 R18, R16, R147, RZ ;  /* 0x0000009310127225 */ /* 0x000fc800078e00ff */
[----:B------:R-:W-:Y:S01]  /*17bf0*/  IMAD.WIDE.U32 R14, R145, R237, RZ ;  /* 0x000000ed910e7225 */ /* 0x000fe200078e00ff */
[----:B------:R-:W-:-:S03]  /*17c00*/  @P1 IADD3 R93, PT, PT, R93, -0x7f000001, RZ ;  /* 0x80ffffff5d5d1810 */ /* 0x000fc60007ffe0ff */
[----:B------:R-:W-:-:S04]  /*17c10*/  IMAD.HI.U32 R244, R103, 0x7f000001, R114 ;  /* 0x7f00000167f47827 */ /* 0x000fc800078e0072 */
[----:B------:R-:W-:Y:S02]  /*17c20*/  IMAD R103, R18, 0x7effffff, RZ ;  /* 0x7effffff12677824 */ /* 0x000fe400078e02ff */
[----:B------:R-:W-:Y:S02]  /*17c30*/  IMAD R105, R14, 0x7effffff, RZ ;  /* 0x7effffff0e697824 */ /* 0x000fe400078e02ff */
[----:B------:R-:W-:-:S04]  /*17c40*/  IMAD.HI.U32 R8, R103, 0x7f000001, R18 ;  /* 0x7f00000167087827 */ /* 0x000fc800078e0012 */
[----:B------:R-:W-:-:S04]  /*17c50*/  IMAD.HI.U32 R167, R105, 0x7f000001, R14 ;  /* 0x7f00000169a77827 */ /* 0x000fc800078e000e */
[----:B------:R-:W-:Y:S01]  /*17c60*/  IMAD.WIDE.U32 R226, R235, R130, RZ ;  /* 0x00000082ebe27225 */ /* 0x000fe200078e00ff */
[----:B------:R-:W-:-:S03]  /*17c70*/  @P0 IADD3 R243, PT, PT, R243, -0x7f000001, RZ ;  /* 0x80fffffff3f30810 */ /* 0x000fc60007ffe0ff */
[----:B------:R-:W-:Y:S01]  /*17c80*/  IMAD.WIDE.U32 R198, R93, R130, RZ ;  /* 0x000000825dc67225 */ /* 0x000fe200078e00ff */
[----:B------:R-:W-:Y:S01]  /*17c90*/  ISETP.GE.U32.AND P0, PT, R8, 0x7f000001, PT ;  /* 0x7f0000010800780c */ /* 0x000fe20003f06070 */
[----:B------:R-:W-:Y:S02]  /*17ca0*/  ISETP.GE.U32.AND P1, PT, R167, 0x7f000001, PT ;  /* 0x7f000001a700780c */ /* 0x000fe40003f26070 */
[----:B------:R-:W-:Y:S02]  /*17cb0*/  IMAD R103, R226, 0x7effffff, RZ ;  /* 0x7effffffe2677824 */ /* 0x000fe400078e02ff */
[----:B------:R-:W-:Y:S02]  /*17cc0*/  IMAD R115, R198, 0x7effffff, RZ ;  /* 0x7effffffc6737824 */ /* 0x000fe400078e02ff */
[----:B------:R-:W-:-:S04]  /*17cd0*/  IMAD.WIDE.U32 R18, R93, R213, RZ ;  /* 0x000000d55d127225 */ /* 0x000fc800078e00ff */
[----:B------:R-:W-:-:S04]  /*17ce0*/  IMAD.WIDE.U32 R14, R235, R240, RZ ;  /* 0x000000f0eb0e7225 */ /* 0x000fc800078e00ff */
[----:B------:R-:W-:-:S04]  /*17cf0*/  IMAD.HI.U32 R186, R103, 0x7f000001, R226 ;  /* 0x7f00000167ba7827 */ /* 0x000fc800078e00e2 */
[----:B------:R-:W-:-:S04]  /*17d00*/  IMAD.HI.U32 R198, R115, 0x7f000001, R198 ;  /* 0x7f00000173c67827 */ /* 0x000fc800078e00c6 */
[----:B------:R-:W-:Y:S02]  /*17d10*/  IMAD R103, R18, 0x7effffff, RZ ;  /* 0x7effffff12677824 */ /* 0x000fe400078e02ff */
[----:B------:R-:W-:-:S04]  /*17d20*/  IMAD.WIDE.U32 R114, R243, R130, RZ ;  /* 0x00000082f3727225 */ /* 0x000fc800078e00ff */
[----:B------:R-:W-:Y:S02]  /*17d30*/  IMAD R105, R14, 0x7effffff, RZ ;  /* 0x7effffff0e697824 */ /* 0x000fe400078e02ff */
[----:B------:R-:W-:-:S04]  /*17d40*/  IMAD.HI.U32 R103, R103, 0x7f000001, R18 ;  /* 0x7f00000167677827 */ /* 0x000fc800078e0012 */
[----:B------:R-:W-:Y:S02]  /*17d50*/  IMAD R175, R114, 0x7effffff, RZ ;  /* 0x7effffff72af7824 */ /* 0x000fe400078e02ff */
[----:B------:R-:W-:-:S04]  /*17d60*/  IMAD.WIDE.U32 R226, R90, R132, RZ ;  /* 0x000000845ae27225 */ /* 0x000fc800078e00ff */
[----:B------:R-:W-:Y:S01]  /*17d70*/  IMAD.HI.U32 R19, R105, 0x7f000001, R14 ;  /* 0x7f00000169137827 */ /* 0x000fe200078e000e */
[----:B------:R-:W-:-:S03]  /*17d80*/  @P0 IADD3 R8, PT, PT, R8, -0x7f000001, RZ ;  /* 0x80ffffff08080810 */ /* 0x000fc60007ffe0ff */
[----:B------:R-:W-:Y:S01]  /*17d90*/  IMAD.WIDE.U32 R14, R93, R107, RZ ;  /* 0x0000006b5d0e7225 */ /* 0x000fe200078e00ff */
[----:B------:R-:W-:-:S03]  /*17da0*/  @P1 IADD3 R167, PT, PT, R167, -0x7f000001, RZ ;  /* 0x80ffffffa7a71810 */ /* 0x000fc60007ffe0ff */
[----:B------:R-:W-:-:S04]  /*17db0*/  IMAD.HI.U32 R175, R175, 0x7f000001, R114 ;  /* 0x7f000001afaf7827 */ /* 0x000fc800078e0072 */
[----:B------:R-:W-:Y:S02]  /*17dc0*/  IMAD R105, R226, 0x7effffff, RZ ;  /* 0x7effffffe2697824 */ /* 0x000fe400078e02ff */
[----:B------:R-:W-:-:S04]  /*17dd0*/  IMAD.WIDE.U32 R114, R235, R213, RZ ;  /* 0x000000d5eb727225 */ /* 0x000fc800078e00ff */
[----:B------:R-:W-:Y:S01]  /*17de0*/  IMAD R219, R14, 0x7effffff, RZ ;  /* 0x7effffff0edb7824 */ /* 0x000fe200078e02ff */
[----:B------:R-:W-:Y:S01]  /*17df0*/  IADD3 R8, PT, PT, R8, R167, RZ ;  /* 0x000000a708087210 */ /* 0x000fe20007ffe0ff */
[----:B------:R-:W-:-:S04]  /*17e00*/  IMAD.HI.U32 R179, R105, 0x7f000001, R226 ;  /* 0x7f00000169b37827 */ /* 0x000fc800078e00e2 */
[----:B------:R-:W-:Y:S02]  /*17e10*/  IMAD R105, R114, 0x7effffff, RZ ;  /* 0x7effffff72697824 */ /* 0x000fe400078e02ff */
[----:B------:R-:W-:-:S04]  /*17e20*/  IMAD.HI.U32 R219, R219, 0x7f000001, R14 ;  /* 0x7f000001dbdb7827 */ /* 0x000fc800078e000e */
[----:B------:R-:W-:Y:S01]  /*17e30*/  IMAD.WIDE.U32 R14, R243, R91, RZ ;  /* 0x0000005bf30e7225 */ /* 0x000fe200078e00ff */
[----:B------:R-:W-:Y:S01]  /*17e40*/  ISETP.GE.U32.AND P1, PT, R179, 0x7f000001, PT ;  /* 0x7f000001b300780c */ /* 0x000fe20003f26070 */
[----:B------:R-:W-:Y:S02]  /*17e50*/  ISETP.GE.U32.AND P0, PT, R8, 0x7f000001, PT ;  /* 0x7f0000010800780c */ /* 0x000fe40003f06070 */
[----:B------:R-:W-:-:S04]  /*17e60*/  IMAD.HI.U32 R115, R105, 0x7f000001, R114 ;  /* 0x7f00000169737827 */ /* 0x000fc800078e0072 */
[----:B------:R-:W-:-:S04]  /*17e70*/  IMAD R105, R14, 0x7effffff, RZ ;  /* 0x7effffff0e697824 */ /* 0x000fc800078e02ff */
[----:B------:R-:W-:-:S04]  /*17e80*/  IMAD.HI.U32 R114, R105, 0x7f000001, R14 ;  /* 0x7f00000169727827 */ /* 0x000fc800078e000e */
[----:B------:R-:W-:-:S04]  /*17e90*/  IMAD.WIDE.U32 R14, R190, R182, RZ ;  /* 0x000000b6be0e7225 */ /* 0x000fc800078e00ff */
[----:B------:R-:W-:Y:S01]  /*17ea0*/  IMAD R167, R14, 0x7effffff, RZ ;  /* 0x7effffff0ea77824 */ /* 0x000fe200078e02ff */
[----:B------:R-:W-:Y:S02]  /*17eb0*/  @P1 IADD3 R179, PT, PT, R179, -0x7f000001, RZ ;  /* 0x80ffffffb3b31810 */ /* 0x000fe40007ffe0ff */
[----:B------:R-:W-:Y:S01]  /*17ec0*/  @P0 IADD3 R8, PT, PT, R8, -0x7f000001, RZ ;  /* 0x80ffffff08080810 */ /* 0x000fe20007ffe0ff */
[----:B------:R-:W-:-:S04]  /*17ed0*/  IMAD.HI.U32 R189, R167, 0x7f000001, R14 ;  /* 0x7f000001a7bd7827 */ /* 0x000fc800078e000e */
[----:B------:R-:W-:Y:S01]  /*17ee0*/  IMAD.WIDE.U32 R14, R93, R91, RZ ;  /* 0x0000005b5d0e7225 */ /* 0x000fe200078e00ff */
[----:B------:R-:W-:-:S03]  /*17ef0*/  IADD3 R8, PT, PT, R8, R179, RZ ;  /* 0x000000b308087210 */ /* 0x000fc60007ffe0ff */
[----:B------:R-:W-:Y:S01]  /*17f00*/  IMAD R167, R14, 0x7effffff, RZ ;  /* 0x7effffff0ea77824 */ /* 0x000fe200078e02ff */
[----:B------:R-:W-:Y:S01]  /*17f10*/  ISETP.GE.U32.AND P1, PT, R189, 0x7f000001, PT ;  /* 0x7f000001bd00780c */ /* 0x000fe20003f26070 */
[----:B------:R-:W-:Y:S02]  /*17f20*/  ISETP.GE.U32.AND P0, PT, R8, 0x7f000001, PT ;  /* 0x7f0000010800780c */ /* 0x000fe40003f06070 */
[----:B------:R-:W-:-:S04]  /*17f30*/  IMAD.HI.U32 R220, R167, 0x7f000001, R14 ;  /* 0x7f000001a7dc7827 */ /* 0x000fc800078e000e */
[----:B------:R-:W-:-:S04]  /*17f40*/  IMAD.WIDE.U32 R14, R235, R107, RZ ;  /* 0x0000006beb0e7225 */ /* 0x000fc800078e00ff */
[----:B------:R-:W-:-:S04]  /*17f50*/  IMAD R167, R14, 0x7effffff, RZ ;  /* 0x7effffff0ea77824 */ /* 0x000fc800078e02ff */
[----:B------:R-:W-:-:S04]  /*17f60*/  IMAD.HI.U32 R88, R167, 0x7f000001, R14 ;  /* 0x7f000001a7587827 */ /* 0x000fc800078e000e */
[----:B------:R-:W-:Y:S01]  /*17f70*/  IMAD.WIDE.U32 R14, R243, R213, RZ ;  /* 0x000000d5f30e7225 */ /* 0x000fe200078e00ff */
[----:B------:R-:W-:Y:S02]  /*17f80*/  @P1 IADD3 R189, PT, PT, R189, -0x7f000001, RZ ;  /* 0x80ffffffbdbd1810 */ /* 0x000fe40007ffe0ff */
[----:B------:R-:W-:Y:S01]  /*17f90*/  @P0 IADD3 R8, PT, PT, R8, -0x7f000001, RZ ;  /* 0x80ffffff08080810 */ /* 0x000fe20007ffe0ff */
[----:B------:R-:W-:-:S04]  /*17fa0*/  IMAD R167, R14, 0x7effffff, RZ ;  /* 0x7effffff0ea77824 */ /* 0x000fc800078e02ff */
[----:B------:R-:W-:Y:S01]  /*17fb0*/  IMAD.HI.U32 R224, R167, 0x7f000001, R14 ;  /* 0x7f000001a7e07827 */ /* 0x000fe200078e000e */
[----:B------:R-:W-:-:S03]  /*17fc0*/  IADD3 R167, PT, PT, R8, R189, RZ ;  /* 0x000000bd08a77210 */ /* 0x000fc60007ffe0ff */
[----:B------:R-:W-:Y:S02]  /*17fd0*/  IMAD.WIDE.U32 R14, R93, R240, RZ ;  /* 0x000000f05d0e7225 */ /* 0x000fe400078e00ff */
[----:B------:R-:W-:Y:S02]  /*17fe0*/  ISETP.GE.U32.AND P0, PT, R167, 0x7f000001, PT ;  /* 0x7f000001a700780c */ /* 0x000fe40003f06070 */
[----:B------:R-:W-:-:S04]  /*17ff0*/  IMAD R179, R14, 0x7effffff, RZ ;  /* 0x7effffff0eb37824 */ /* 0x000fc800078e02ff */
[----:B------:R-:W-:-:S04]  /*18000*/  IMAD.HI.U32 R150, R179, 0x7f000001, R14 ;  /* 0x7f000001b3967827 */ /* 0x000fc800078e000e */
[----:B------:R-:W-:-:S03]  /*18010*/  IMAD.WIDE.U32 R14, R235, R91, RZ ;  /* 0x0000005beb0e7225 */ /* 0x000fc600078e00ff */
[----:B------:R-:W-:Y:S01]  /*18020*/  @P0 IADD3 R167, PT, PT, R167, -0x7f000001, RZ ;  /* 0x80ffffffa7a70810 */ /* 0x000fe20007ffe0ff */
[----:B------:R-:W-:-:S04]  /*18030*/  IMAD R179, R14, 0x7effffff, RZ ;  /* 0x7effffff0eb37824 */ /* 0x000fc800078e02ff */
[----:B------:R-:W-:Y:S01]  /*18040*/  IMAD.HI.U32 R8, R179, 0x7f000001, R14 ;  /* 0x7f000001b3087827 */ /* 0x000fe200078e000e */
[----:B------:R-:W-:-:S03]  /*18050*/  ISETP.GE.U32.AND P0, PT, R167, R188, PT ;  /* 0x000000bca700720c */ /* 0x000fc60003f06070 */
[----:B------:R-:W-:-:S04]  /*18060*/  IMAD.WIDE.U32 R14, R243, R107, RZ ;  /* 0x0000006bf30e7225 */ /* 0x000fc800078e00ff */
[----:B------:R-:W-:-:S04]  /*18070*/  IMAD R179, R14, 0x7effffff, RZ ;  /* 0x7effffff0eb37824 */ /* 0x000fc800078e02ff */
[----:B------:R-:W-:Y:S01]  /*18080*/  IMAD.HI.U32 R18, R179, 0x7f000001, R14 ;  /* 0x7f000001b3127827 */ /* 0x000fe200078e000e */
[----:B------:R-:W-:-:S04]  /*18090*/  IADD3 R15, PT, PT, -R188, R167, RZ ;  /* 0x000000a7bc0f7210 */ /* 0x000fc80007ffe1ff */
[----:B------:R-:W-:-:S05]  /*180a0*/  @!P0 IADD3 R15, PT, PT, R15, 0x7f000001, RZ ;  /* 0x7f0000010f0f8810 */ /* 0x000fca0007ffe0ff */
[----:B------:R-:W-:-:S04]  /*180b0*/  IMAD.WIDE.U32 R14, R158, R15, RZ ;  /* 0x0000000f9e0e7225 */ /* 0x000fc800078e00ff */
[----:B------:R-:W-:-:S04]  /*180c0*/  IMAD R167, R14, 0x7effffff, RZ ;  /* 0x7effffff0ea77824 */ /* 0x000fc800078e02ff */
[----:B------:R-:W-:-:S04]  /*180d0*/  IMAD.HI.U32 R158, R167, 0x7f000001, R14 ;  /* 0x7f000001a79e7827 */ /* 0x000fc800078e000e */
[----:B------:R-:W-:Y:S01]  /*180e0*/  IMAD.WIDE.U32 R14, R93, R229, RZ ;  /* 0x000000e55d0e7225 */ /* 0x000fe200078e00ff */
[----:B------:R-:W-:-:S03]  /*180f0*/  ISETP.GE.U32.AND P0, PT, R158, 0x7f000001, PT ;  /* 0x7f0000019e00780c */ /* 0x000fc60003f06070 */
[----:B------:R-:W-:-:S04]  /*18100*/  IMAD R197, R14, 0x7effffff, RZ ;  /* 0x7effffff0ec57824 */ /* 0x000fc800078e02ff */
[----:B------:R-:W-:-:S04]  /*18110*/  IMAD.HI.U32 R197, R197, 0x7f000001, R14 ;  /* 0x7f000001c5c57827 */ /* 0x000fc800078e000e */
[----:B------:R-:W-:Y:S02]  /*18120*/  IMAD.WIDE.U32 R14, R235, R229, RZ ;  /* 0x000000e5eb0e7225 */ /* 0x000fe400078e00ff */
[----:B------:R-:W-:Y:S02]  /*18130*/  @P0 IADD3 R158, PT, PT, R158, -0x7f000001, RZ ;  /* 0x80ffffff9e9e0810 */ /* 0x000fe40007ffe0ff */
[----:B------:R-:W-:-:S04]  /*18140*/  IMAD R167, R14, 0x7effffff, RZ ;  /* 0x7effffff0ea77824 */ /* 0x000fc800078e02ff */
[----:B------:R-:W-:-:S04]  /*18150*/  IMAD.HI.U32 R167, R167, 0x7f000001, R14 ;  /* 0x7f000001a7a77827 */ /* 0x000fc800078e000e */
[----:B--2---:R-:W-:-:S04]  /*18160*/  IMAD.WIDE.U32 R14, R153, R158, RZ ;  /* 0x0000009e990e7225 */ /* 0x004fc800078e00ff */
[----:B------:R-:W-:-:S04]  /*18170*/  IMAD R153, R14, 0x7effffff, RZ ;  /* 0x7effffff0e997824 */ /* 0x000fc800078e02ff */
[----:B------:R-:W-:-:S04]  /*18180*/  IMAD.HI.U32 R160, R153, 0x7f000001, R14 ;  /* 0x7f00000199a07827 */ /* 0x000fc800078e000e */
[----:B---3--:R-:W-:-:S04]  /*18190*/  IMAD.WIDE.U32 R14, R137, R158, RZ ;  /* 0x0000009e890e7225 */ /* 0x008fc800078e00ff */
[----:B------:R-:W-:-:S04]  /*181a0*/  IMAD R137, R14, 0x7effffff, RZ ;  /* 0x7effffff0e897824 */ /* 0x000fc800078e02ff */
[----:B------:R-:W-:-:S04]  /*181b0*/  IMAD.HI.U32 R180, R137, 0x7f000001, R14 ;  /* 0x7f00000189b47827 */ /* 0x000fc800078e000e */
[----:B----4-:R-:W-:-:S04]  /*181c0*/  IMAD.WIDE.U32 R14, R135, R158, RZ ;  /* 0x0000009e870e7225 */ /* 0x010fc800078e00ff */
[----:B------:R-:W-:-:S04]  /*181d0*/  IMAD R135, R14, 0x7effffff, RZ ;  /* 0x7effffff0e877824 */ /* 0x000fc800078e02ff */
[----:B------:R-:W-:-:S04]  /*181e0*/  IMAD.HI.U32 R194, R135, 0x7f000001, R14 ;  /* 0x7f00000187c27827 */ /* 0x000fc800078e000e */
[----:B------:R-:W-:-:S04]  /*181f0*/  IMAD.WIDE.U32 R14, R102, R158, RZ ;  /* 0x0000009e660e7225 */ /* 0x000fc800078e00ff */
[----:B------:R-:W-:-:S04]  /*18200*/  IMAD R135, R14, 0x7effffff, RZ ;  /* 0x7effffff0e877824 */ /* 0x000fc800078e02ff */
        /* <DEDUP_REMOVED lines=17> */
[----:B------:R-:W-:Y:S01]  /*18320*/  IMAD.WIDE.U32 R226, R243, R240, RZ ;  /* 0x000000f0f3e27225 */ /* 0x000fe200078e00ff */
[----:B------:R0:W-:Y:S04]  /*18330*/  STL [R1+0x110], R102 ;  /* 0x0001106601007387 */ /* 0x0001e80000100800 */
[----:B------:R1:W-:Y:S01]  /*18340*/  STL [R1+0x114], R158 ;  /* 0x0001149e01007387 */ /* 0x0003e20000100800 */
[----:B------:R-:W-:-:S03]  /*18350*/  IMAD R105, R226, 0x7effffff, RZ ;  /* 0x7effffffe2697824 */ /* 0x000fc600078e02ff */
[----:B------:R2:W-:Y:S01]  /*18360*/  STL [R1+0x118], R160 ;  /* 0x000118a001007387 */ /* 0x0005e20000100800 */
[----:B0-----:R-:W-:-:S03]  /*18370*/  @P0 IADD3 R102, PT, PT, R102, -0x7f000001, RZ ;  /* 0x80ffffff66660810 */ /* 0x001fc60007ffe0ff */
[----:B------:R0:W-:Y:S01]  /*18380*/  STL [R1+0x11c], R40 ;  /* 0x00011c2801007387 */ /* 0x0001e20000100800 */
[----:B-1----:R-:W-:Y:S01]  /*18390*/  @P1 IADD3 R158, PT, PT, R158, -0x7f000001, RZ ;  /* 0x80ffffff9e9e1810 */ /* 0x002fe20007ffe0ff */
[----:B------:R-:W-:Y:S01]  /*183a0*/  IMAD.WIDE.U32 R14, R243, R229, RZ ;  /* 0x000000e5f30e7225 */ /* 0x000fe200078e00ff */
[----:B--2---:R-:W-:Y:S02]  /*183b0*/  @P2 IADD3 R160, PT, PT, R160, -0x7f000001, RZ ;  /* 0x80ffffffa0a02810 */ /* 0x004fe40007ffe0ff */
[----:B0-----:R-:W-:Y:S01]  /*183c0*/  @P3 IADD3 R40, PT, PT, R40, -0x7f000001, RZ ;  /* 0x80ffffff28283810 */ /* 0x001fe20007ffe0ff */
[----:B------:R-:W-:Y:S01]  /*183d0*/  IMAD.HI.U32 R105, R105, 0x7f000001, R226 ;  /* 0x7f00000169697827 */ /* 0x000fe200078e00e2 */
[----:B------:R-:W-:Y:S03]  /*183e0*/  STL [R1+0x110], R102 ;  /* 0x0001106601007387 */ /* 0x000fe60000100800 */
[----:B------:R-:W-:Y:S01]  /*183f0*/  IMAD R153, R14, 0x7effffff, RZ ;  /* 0x7effffff0e997824 */ /* 0x000fe200078e02ff */
[----:B------:R-:W-:Y:S04]  /*18400*/  STL [R1+0x114], R158 ;  /* 0x0001149e01007387 */ /* 0x000fe80000100800 */
[----:B------:R0:W-:Y:S04]  /*18410*/  STL [R1+0x118], R160 ;  /* 0x000118a001007387 */ /* 0x0001e80000100800 */
[----:B------:R1:W-:Y:S04]  /*18420*/  STL [R1+0x11c], R40 ;  /* 0x00011c2801007387 */ /* 0x0003e80000100800 */
[----:B------:R-:W2:Y:S01]  /*18430*/  LD.E R227, desc[UR10][R12.64+0x400] ;  /* 0x0004000a0ce37980 */ /* 0x000ea2000c101900 */
[----:B------:R-:W-:-:S03]  /*18440*/  IMAD.HI.U32 R153, R153, 0x7f000001, R14 ;  /* 0x7f00000199997827 */ /* 0x000fc600078e000e */
[----:B------:R-:W3:Y:S01]  /*18450*/  LD.E R226, desc[UR10][R12.64+0x404] ;  /* 0x0004040a0ce27980 */ /* 0x000ee2000c101900 */
[----:B------:R-:W-:-:S03]  /*18460*/  IMAD.WIDE.U32 R14, R93, R228, RZ ;  /* 0x000000e45d0e7225 */ /* 0x000fc600078e00ff */
[----:B------:R-:W4:Y:S01]  /*18470*/  LD.E R201, desc[UR10][R12.64+0x408] ;  /* 0x0004080a0cc97980 */ /* 0x000f22000c101900 */
[----:B------:R-:W-:-:S03]  /*18480*/  IMAD R179, R14, 0x7effffff, RZ ;  /* 0x7effffff0eb37824 */ /* 0x000fc600078e02ff */
[----:B------:R0:W2:Y:S01]  /*18490*/  LD.E R189, desc[UR10][R12.64+0x40c] ;  /* 0x00040c0a0cbd7980 */ /* 0x0000a2000c101900 */
[----:B------:R-:W-:-:S03]  /*184a0*/  IMAD.HI.U32 R179, R179, 0x7f000001, R14 ;  /* 0x7f000001b3b37827 */ /* 0x000fc600078e000e */
[----:B------:R-:W2:Y:S01]  /*184b0*/  LDL R194, [R1+0x110] ;  /* 0x0001100001c27983 */ /* 0x000ea20000100800 */
[----:B------:R-:W-:-:S03]  /*184c0*/  IMAD.WIDE.U32 R14, R235, R228, RZ ;  /* 0x000000e4eb0e7225 */ /* 0x000fc600078e00ff */
[----:B------:R-:W2:Y:S01]  /*184d0*/  LDL R135, [R1+0x114] ;  /* 0x0001140001877983 */ /* 0x000ea20000100800 */
[----:B------:R-:W-:-:S03]  /*184e0*/  IMAD R17, R14, 0x7effffff, RZ ;  /* 0x7effffff0e117824 */ /* 0x000fc600078e02ff */
[----:B0-----:R-:W2:Y:S01]  /*184f0*/  LDL R160, [R1+0x118] ;  /* 0x0001180001a07983 */ /* 0x001ea20000100800 */
[----:B------:R-:W-:-:S03]  /*18500*/  IMAD.HI.U32 R17, R17, 0x7f000001, R14 ;  /* 0x7f00000111117827 */ /* 0x000fc600078e000e */
[----:B------:R-:W2:Y:S01]  /*18510*/  LDL R137, [R1+0x11c] ;  /* 0x00011c0001897983 */ /* 0x000ea20000100800 */
[----:B------:R-:W-:-:S04]  /*18520*/  IMAD.WIDE.U32 R14, R243, R228, RZ ;  /* 0x000000e4f30e7225 */ /* 0x000fc800078e00ff */
[----:B------:R-:W-:-:S04]  /*18530*/  IMAD R7, R14, 0x7effffff, RZ ;  /* 0x7effffff0e077824 */ /* 0x000fc800078e02ff */
[----:B------:R-:W-:-:S04]  /*18540*/  IMAD.HI.U32 R7, R7, 0x7f000001, R14 ;  /* 0x7f00000107077827 */ /* 0x000fc800078e000e */
[----:B------:R-:W-:-:S04]  /*18550*/  IMAD.WIDE.U32 R14, R93, R187, RZ ;  /* 0x000000bb5d0e7225 */ /* 0x000fc800078e00ff */
[----:B------:R-:W-:Y:S02]  /*18560*/  IMAD R95, R14, 0x7effffff, RZ ;  /* 0x7effffff0e5f7824 */ /* 0x000fe400078e02ff */
[----:B------:R-:W-:-:S04]  /*18570*/  IMAD.WIDE.U32 R12, R235, R187, RZ ;  /* 0x000000bbeb0c7225 */ /* 0x000fc800078e00ff */
[----:B------:R-:W-:-:S04]  /*18580*/  IMAD.HI.U32 R180, R95, 0x7f000001, R14 ;  /* 0x7f0000015fb47827 */ /* 0x000fc800078e000e */
[----:B------:R-:W-:-:S04]  /*18590*/  IMAD R15, R12, 0x7effffff, RZ ;  /* 0x7effffff0c0f7824 */ /* 0x000fc800078e02ff */
[----:B------:R-:W-:-:S04]  /*185a0*/  IMAD.HI.U32 R158, R15, 0x7f000001, R12 ;  /* 0x7f0000010f9e7827 */ /* 0x000fc800078e000c */
[----:B------:R-:W-:-:S04]  /*185b0*/  IMAD.WIDE.U32 R12, R243, R187, RZ ;  /* 0x000000bbf30c7225 */ /* 0x000fc800078e00ff */
        /* <DEDUP_REMOVED lines=10> */
[----:B-1----:R-:W-:Y:S02]  /*18660*/  IMAD.HI.U32 R40, R15, 0x7f000001, R12 ;  /* 0x7f0000010f287827 */ /* 0x002fe400078e000c */
[----:B------:R-:W4:Y:S01]  /*18670*/  LDL.64 R12, [R1+0x100] ;  /* 0x00010000010c7983 */ /* 0x000f220000100a00 */
[----:B------:R-:W-:-:S13]  /*18680*/  ISETP.GE.U32.AND P0, PT, R116, 0x7f000001, PT ;  /* 0x7f0000017400780c */ /* 0x000fda0003f06070 */
[----:B------:R-:W-:-:S05]  /*18690*/  @P0 IADD3 R116, PT, PT, R116, -0x7f000001, RZ ;  /* 0x80ffffff74740810 */ /* 0x000fca0007ffe0ff */
[----:B------:R-:W-:Y:S01]  /*186a0*/  ISETP.GE.U32.AND P0, PT, R116, 0x7f000001, PT ;  /* 0x7f0000017400780c */ /* 0x000fe20003f06070 */
[----:B------:R-:W-:Y:S01]  /*186b0*/  ISETP.GE.U32.AND P1, PT, R242, 0x7f000001, PT ;  /* 0x7f000001f200780c */ /* 0x000fe20003f26070 */
[----:B------:R-:W-:-:S04]  /*186c0*/  IMAD.WIDE.U32 R14, R91, R140, RZ ;  /* 0x0000008c5b0e7225 */ /* 0x000fc800078e00ff */
[----:B------:R-:W-:-:S07]  /*186d0*/  IMAD R95, R14, 0x7effffff, RZ ;  /* 0x7effffff0e5f7824 */ /* 0x000fce00078e02ff */
[----:B------:R-:W-:Y:S01]  /*186e0*/  @P0 IADD3 R116, PT, PT, R116, -0x7f000001, RZ ;  /* 0x80ffffff74740810 */ /* 0x000fe20007ffe0ff */
[----:B------:R-:W-:Y:S01]  /*186f0*/  ISETP.GE.U32.AND P0, PT, R231, 0x7f000001, PT ;  /* 0x7f000001e700780c */ /* 0x000fe20003f06070 */
[----:B------:R-:W-:Y:S01]  /*18700*/  @P1 IADD3 R242, PT, PT, R242, -0x7f000001, RZ ;  /* 0x80fffffff2f21810 */ /* 0x000fe20007ffe0ff */
[----:B------:R-:W-:-:S04]  /*18710*/  IMAD.HI.U32 R95, R95, 0x7f000001, R14 ;  /* 0x7f0000015f5f7827 */ /* 0x000fc800078e000e */
[----:B------:R-:W-:Y:S01]  /*18720*/  IMAD.WIDE.U32 R14, R234, R147, RZ ;  /* 0x00000093ea0e7225 */ /* 0x000fe200078e00ff */
[----:B------:R-:W-:-:S03]  /*18730*/  IADD3 R242, PT, PT, R116, R242, RZ ;  /* 0x000000f274f27210 */ /* 0x000fc60007ffe0ff */
[----:B------:R-:W-:-:S03]  /*18740*/  IMAD R249, R14, 0x7effffff, RZ ;  /* 0x7effffff0ef97824 */ /* 0x000fc600078e02ff */
[----:B------:R-:W-:Y:S01]  /*18750*/  @P0 IADD3 R231, PT, PT, R231, -0x7f000001, RZ ;  /* 0x80ffffffe7e70810 */ /* 0x000fe20007ffe0ff */
[----:B------:R-:W-:Y:S01]  /*18760*/  IMAD.HI.U32 R116, R249, 0x7f000001, R14 ;  /* 0x7f000001f9747827 */ /* 0x000fe200078e000e */
[----:B------:R-:W-:Y:S01]  /*18770*/  ISETP.GE.U32.AND P1, PT, R242, 0x7f000001, PT ;  /* 0x7f000001f200780c */ /* 0x000fe20003f26070 */
[----:B------:R-:W-:Y:S02]  /*18780*/  ISETP.GE.U32.AND P0, PT, R40, 0x7f000001, PT ;  /* 0x7f0000012800780c */ /* 0x000fe40003f06070 */
[----:B------:R-:W-:Y:S01]  /*18790*/  IMAD.WIDE.U32 R14, R231, R188, RZ ;  /* 0x000000bce70e7225 */ /* 0x000fe200078e00ff */
[----:B------:R-:W-:-:S03]  /*187a0*/  ISETP.GE.U32.AND P2, PT, R221, 0x7f000001, PT ;  /* 0x7f000001dd00780c */ /* 0x000fc60003f46070 */
[----:B------:R-:W-:-:S04]  /*187b0*/  IMAD R231, R14, 0x7effffff, RZ ;  /* 0x7effffff0ee77824 */ /* 0x000fc800078e02ff */
[----:B------:R-:W-:Y:S02]  /*187c0*/  IMAD.HI.U32 R234, R231, 0x7f000001, R14 ;  /* 0x7f000001e7ea7827 */ /* 0x000fe400078e000e */
[----:B------:R-:W-:Y:S02]  /*187d0*/  @P1 IADD3 R242, PT, PT, R242, -0x7f000001, RZ ;  /* 0x80fffffff2f21810 */ /* 0x000fe40007ffe0ff */
[----:B------:R-:W-:Y:S01]  /*187e0*/  @P0 IADD3 R40, PT, PT, R40, -0x7f000001, RZ ;  /* 0x80ffffff28280810 */ /* 0x000fe20007ffe0ff */
[----:B------:R-:W-:Y:S01]  /*187f0*/  ISETP.GE.U32.AND P0, PT, R199, 0x7f000001, PT ;  /* 0x7f000001c700780c */ /* 0x000fe20003f06070 */
[----:B------:R-:W-:Y:S01]  /*18800*/  ISETP.GE.U32.AND P1, PT, R234, 0x7f000001, PT ;  /* 0x7f000001ea00780c */ /* 0x000fe20003f26070 */
[----:B------:R-:W-:Y:S02]  /*18810*/  @P2 IADD3 R221, PT, PT, R221, -0x7f000001, RZ ;  /* 0x80ffffffdddd2810 */ /* 0x000fe40007ffe0ff */
[----:B------:R-:W-:Y:S02]  /*18820*/  IMAD.WIDE.U32 R14, R40, R154, RZ ;  /* 0x0000009a280e7225 */ /* 0x000fe400078e00ff */
[----:B------:R-:W-:-:S02]  /*18830*/  IADD3 R231, PT, PT, R242, R221, RZ ;  /* 0x000000ddf2e77210 */ /* 0x000fc40007ffe0ff */
[----:B------:R-:W-:Y:S01]  /*18840*/  IMAD R221, R14, 0x7effffff, RZ ;  /* 0x7effffff0edd7824 */ /* 0x000fe200078e02ff */
[----:B------:R-:W-:-:S04]  /*18850*/  ISETP.GE.U32.AND P2, PT, R116, 0x7f000001, PT ;  /* 0x7f0000017400780c */ /* 0x000fc80003f46070 */
[----:B------:R-:W-:Y:S02]  /*18860*/  @P0 IADD3 R199, PT, PT, R199, -0x7f000001, RZ ;  /* 0x80ffffffc7c70810 */ /* 0x000fe40007ffe0ff */
[----:B------:R-:W-:Y:S01]  /*18870*/  @P1 IADD3 R234, PT, PT, R234, -0x7f000001, RZ ;  /* 0x80ffffffeaea1810 */ /* 0x000fe20007ffe0ff */
[----:B------:R-:W-:-:S03]  /*18880*/  IMAD.HI.U32 R242, R221, 0x7f000001, R14 ;  /* 0x7f000001ddf27827 */ /* 0x000fc600078e000e */
[----:B------:R-:W-:Y:S01]  /*18890*/  IADD3 R221, PT, PT, R199, R234, RZ ;  /* 0x000000eac7dd7210 */ /* 0x000fe20007ffe0ff */
[----:B------:R-:W-:Y:S01]  /*188a0*/  ISETP.GE.U32.AND P4, PT, R244, 0x7f000001, PT ;  /* 0x7f000001f400780c */ /* 0x000fe20003f86070 */
[----:B------:R-:W-:Y:S01]  /*188b0*/  ISETP.GE.U32.AND P3, PT, R231, 0x7f000001, PT ;  /* 0x7f000001e700780c */ /* 0x000fe20003f66070 */
[----:B------:R-:W-:Y:S02]  /*188c0*/  ISETP.GE.U32.AND P1, PT, R242, 0x7f000001, PT ;  /* 0x7f000001f200780c */ /* 0x000fe40003f26070 */
[----:B------:R-:W-:Y:S01]  /*188d0*/  ISETP.GE.U32.AND P0, PT, R221, 0x7f000001, PT ;  /* 0x7f000001dd00780c */ /* 0x000fe20003f06070 */
[----:B------:R-:W-:-:S05]  /*188e0*/  @P2 IADD3 R116, PT, PT, R116, -0x7f000001, RZ ;  /* 0x80ffffff74742810 */ /* 0x000fca0007ffe0ff */
[----:B------:R-:W-:-:S03]  /*188f0*/  IMAD.WIDE.U32 R14, R116, R247, RZ ;  /* 0x000000f7740e7225 */ /* 0x000fc600078e00ff */
[----:B------:R-:W-:Y:S02]  /*18900*/  @P4 IADD3 R244, PT, PT, R244, -0x7f000001, RZ ;  /* 0x80fffffff4f44810 */ /* 0x000fe40007ffe0ff */
[----:B------:R-:W-:Y:S02]  /*18910*/  @P3 IADD3 R231, PT, PT, R231, -0x7f000001, RZ ;  /* 0x80ffffffe7e73810 */ /* 0x000fe40007ffe0ff */
[----:B------:R-:W-:Y:S01]  /*18920*/  @P1 IADD3 R242, PT, PT, R242, -0x7f000001, RZ ;  /* 0x80fffffff2f21810 */ /* 0x000fe20007ffe0ff */
[----:B------:R-:W-:Y:S01]  /*18930*/  IMAD R199, R14, 0x7effffff, RZ ;  /* 0x7effffff0ec77824 */ /* 0x000fe200078e02ff */
[----:B------:R-:W-:Y:S02]  /*18940*/  @P0 IADD3 R221, PT, PT, R221, -0x7f000001, RZ ;  /* 0x80ffffffdddd0810 */ /* 0x000fe40007ffe0ff */
[----:B------:R-:W-:Y:S01]  /*18950*/  IADD3 R244, PT, PT, R231, R244, RZ ;  /* 0x000000f4e7f47210 */ /* 0x000fe20007ffe0ff */
[----:B------:R-:W-:Y:S01]  /*18960*/  IMAD.HI.U32 R199, R199, 0x7f000001, R14 ;  /* 0x7f000001c7c77827 */ /* 0x000fe200078e000e */
[----:B------:R-:W-:-:S03]  /*18970*/  IADD3 R234, PT, PT, R221, R242, RZ ;  /* 0x000000f2ddea7210 */ /* 0x000fc60007ffe0ff */
[----:B------:R-:W-:Y:S01]  /*18980*/  ISETP.GE.U32.AND P2, PT, R244, 0x7f000001, PT ;  /* 0x7f000001f400780c */ /* 0x000fe20003f46070 */
[----:B------:R-:W-:Y:S01]  /*18990*/  ISETP.GE.U32.AND P1, PT, R199, 0x7f000001, PT ;  /* 0x7f000001c700780c */ /* 0x000fe20003f26070 */
[----:B------:R-:W-:-:S11]  /*189a0*/  ISETP.GE.U32.AND P0, PT, R234, 0x7f000001, PT ;  /* 0x7f000001ea00780c */ /* 0x000fd60003f06070 */
[----:B------:R-:W-:Y:S02]  /*189b0*/  @P2 IADD3 R244, PT, PT, R244, -0x7f000001, RZ ;  /* 0x80fffffff4f42810 */ /* 0x000fe40007ffe0ff */
[----:B------:R-:W-:Y:S02]  /*189c0*/  @P1 IADD3 R199, PT, PT, R199, -0x7f000001, RZ ;  /* 0x80ffffffc7c71810 */ /* 0x000fe40007ffe0ff */
[----:B------:R-:W-:Y:S01]  /*189d0*/  @P0 IADD3 R234, PT, PT, R234, -0x7f000001, RZ ;  /* 0x80ffffffeaea0810 */ /* 0x000fe20007ffe0ff */
[----:B------:R-:W-:-:S03]  /*189e0*/  IMAD.WIDE.U32 R14, R244, R130, RZ ;  /* 0x00000082f40e7225 */ /* 0x000fc600078e00ff */
[----:B------:R-:W-:Y:S01]  /*189f0*/  IADD3 R199, PT, PT, R234, R199, RZ ;  /* 0x000000c7eac77210 */ /* 0x000fe20007ffe0ff */
[----:B------:R-:W-:-:S04]  /*18a00*/  IMAD R221, R14, 0x7effffff, RZ ;  /* 0x7effffff0edd7824 */ /* 0x000fc800078e02ff */
[----:B------:R-:W-:Y:S01]  /*18a10*/  ISETP.GE.U32.AND P0, PT, R199, 0x7f000001, PT ;  /* 0x7f000001c700780c */ /* 0x000fe20003f06070 */
[----:B------:R-:W-:-:S04]  /*18a20*/  IMAD.HI.U32 R130, R221, 0x7f000001, R14 ;  /* 0x7f000001dd827827 */ /* 0x000fc800078e000e */
[----:B------:R-:W-:-:S04]  /*18a30*/  IMAD.WIDE.U32 R14, R244, R107, RZ ;  /* 0x0000006bf40e7225 */ /* 0x000fc800078e00ff */
[----:B------:R-:W-:Y:S02]  /*18a40*/  IMAD R221, R14, 0x7effffff, RZ ;  /* 0x7effffff0edd7824 */ /* 0x000fe400078e02ff */
[----:B------:R-:W-:Y:S02]  /*18a50*/  IMAD.WIDE.U32 R250, R244, R91, RZ ;  /* 0x0000005bf4fa7225 */ /* 0x000fe400078e00ff */
[----:B------:R-:W-:Y:S02]  /*18a60*/  @P0 IADD3 R199, PT, PT, R199, -0x7f000001, RZ ;  /* 0x80ffffffc7c70810 */ /* 0x000fe40007ffe0ff */
[----:B------:R-:W-:-:S04]  /*18a70*/  IMAD.HI.U32 R221, R221, 0x7f000001, R14 ;  /* 0x7f000001dddd7827 */ /* 0x000fc800078e000e */
[----:B------:R-:W-:Y:S01]  /*18a80*/  IMAD R15, R250, 0x7effffff, RZ ;  /* 0x7efffffffa0f7824 */ /* 0x000fe200078e02ff */
[----:B------:R-:W-:-:S03]  /*18a90*/  ISETP.GE.U32.AND P0, PT, R16, R199, PT ;  /* 0x000000c71000720c */ /* 0x000fc60003f06070 */
[----:B------:R-:W-:-:S04]  /*18aa0*/  IMAD.HI.U32 R250, R15, 0x7f000001, R250 ;  /* 0x7f0000010ffa7827 */ /* 0x000fc800078e00fa */
[----:B------:R-:W-:-:S04]  /*18ab0*/  IMAD.WIDE.U32 R14, R244, R240, RZ ;  /* 0x000000f0f40e7225 */ /* 0x000fc800078e00ff */
[----:B------:R-:W-:Y:S01]  /*18ac0*/  IMAD R231, R14, 0x7effffff, RZ ;  /* 0x7effffff0ee77824 */ /* 0x000fe200078e02ff */
[----:B------:R-:W-:-:S03]  /*18ad0*/  IADD3 R242, PT, PT, R16, -R199, RZ ;  /* 0x800000c710f27210 */ /* 0x000fc60007ffe0ff */
[----:B------:R-:W-:-:S04]  /*18ae0*/  IMAD.HI.U32 R234, R231, 0x7f000001, R14 ;  /* 0x7f000001e7ea7827 */ /* 0x000fc800078e000e */
[----:B------:R-:W-:Y:S01]  /*18af0*/  IMAD.WIDE.U32 R14, R244, R213, RZ ;  /* 0x000000d5f40e7225 */ /* 0x000fe200078e00ff */
[----:B------:R-:W-:-:S03]  /*18b00*/  @!P0 IADD3 R242, PT, PT, R242, 0x7f000001, RZ ;  /* 0x7f000001f2f28810 */ /* 0x000fc60007ffe0ff */
[----:B------:R-:W-:-:S04]  /*18b10*/  IMAD R199, R14, 0x7effffff, RZ ;  /* 0x7effffff0ec77824 */ /* 0x000fc800078e02ff */
[----:B------:R-:W-:-:S04]  /*18b20*/  IMAD.HI.U32 R16, R199, 0x7f000001, R14 ;  /* 0x7f000001c7107827 */ /* 0x000fc800078e000e */
        /* <DEDUP_REMOVED lines=17> */
[----:B----4-:R-:W-:Y:S01]  /*18c40*/  IMAD.WIDE.U32 R14, R201, R199, RZ ;  /* 0x000000c7c90e7225 */ /* 0x010fe200078e00ff */
[----:B------:R-:W-:-:S03]  /*18c50*/  ISETP.GE.U32.AND P0, PT, R227, 0x7f000001, PT ;  /* 0x7f000001e300780c */ /* 0x000fc60003f06070 */
[----:B------:R-:W-:-:S04]  /*18c60*/  IMAD R201, R14, 0x7effffff, RZ ;  /* 0x7effffff0ec97824 */ /* 0x000fc800078e02ff */
[----:B------:R-:W-:-:S04]  /*18c70*/  IMAD.HI.U32 R201, R201, 0x7f000001, R14 ;  /* 0x7f000001c9c97827 */ /* 0x000fc800078e000e */
[----:B------:R-:W-:-:S04]  /*18c80*/  IMAD.WIDE.U32 R14, R189, R199, RZ ;  /* 0x000000c7bd0e7225 */ /* 0x000fc800078e00ff */
[----:B------:R-:W-:Y:S01]  /*18c90*/  IMAD R189, R14, 0x7effffff, RZ ;  /* 0x7effffff0ebd7824 */ /* 0x000fe200078e02ff */
[----:B------:R-:W-:Y:S01]  /*18ca0*/  @P0 IADD3 R227, PT, PT, R227, -0x7f000001, RZ ;  /* 0x80ffffffe3e30810 */ /* 0x000fe20007ffe0ff */
[----:B------:R-:W-:Y:S02]  /*18cb0*/  ISETP.GE.U32.AND P0, PT, R226, 0x7f000001, PT ;  /* 0x7f000001e200780c */ /* 0x000fe40003f06070 */
[----:B------:R-:W-:Y:S01]  /*18cc0*/  IMAD.HI.U32 R242, R189, 0x7f000001, R14 ;  /* 0x7f000001bdf27827 */ /* 0x000fe200078e000e */
[----:B------:R-:W-:-:S04]  /*18cd0*/  ISETP.GE.U32.AND P1, PT, R201, 0x7f000001, PT ;  /* 0x7f000001c900780c */ /* 0x000fc80003f26070 */
[----:B------:R-:W-:Y:S01]  /*18ce0*/  ISETP.GE.U32.AND P2, PT, R242, 0x7f000001, PT ;  /* 0x7f000001f200780c */ /* 0x000fe20003f46070 */
[----:B------:R-:W-:-:S05]  /*18cf0*/  IADD3 R194, PT, PT, R227, R194, RZ ;  /* 0x000000c2e3c27210 */ /* 0x000fca0007ffe0ff */
[----:B------:R-:W-:Y:S01]  /*18d00*/  @P0 IADD3 R226, PT, PT, R226, -0x7f000001, RZ ;  /* 0x80ffffffe2e20810 */ /* 0x000fe20007ffe0ff */
[----:B------:R-:W-:Y:S02]  /*18d10*/  ISETP.GE.U32.AND P0, PT, R194, 0x7f000001, PT ;  /* 0x7f000001c200780c */ /* 0x000fe40003f06070 */
[----:B------:R-:W-:-:S04]  /*18d20*/  @P1 IADD3 R201, PT, PT, R201, -0x7f000001, RZ ;  /* 0x80ffffffc9c91810 */ /* 0x000fc80007ffe0ff */
[----:B------:R-:W-:Y:S02]  /*18d30*/  @P2 IADD3 R242, PT, PT, R242, -0x7f000001, RZ ;  /* 0x80fffffff2f22810 */ /* 0x000fe40007ffe0ff */
[----:B------:R-:W-:Y:S02]  /*18d40*/  IADD3 R226, PT, PT, R226, R135, RZ ;  /* 0x00000087e2e27210 */ /* 0x000fe40007ffe0ff */
[----:B------:R-:W-:Y:S02]  /*18d50*/  IADD3 R160, PT, PT, R201, R160, RZ ;  /* 0x000000a0c9a07210 */ /* 0x000fe40007ffe0ff */
[----:B------:R-:W-:Y:S01]  /*18d60*/  IADD3 R242, PT, PT, R242, R137, RZ ;  /* 0x00000089f2f27210 */ /* 0x000fe20007ffe0ff */
[----:B------:R0:W-:Y:S01]  /*18d70*/  STL [R1+0x110], R194 ;  /* 0x000110c201007387 */ /* 0x0001e20000100800 */
[----:B------:R-:W-:Y:S01]  /*18d80*/  ISETP.GE.U32.AND P1, PT, R226, 0x7f000001, PT ;  /* 0x7f000001e200780c */ /* 0x000fe20003f26070 */
[----:B------:R-:W-:Y:S02]  /*18d90*/  ISETP.GE.U32.AND P2, PT, R160, 0x7f000001, PT ;  /* 0x7f000001a000780c */ /* 0x000fe40003f46070 */
[----:B------:R-:W-:Y:S01]  /*18da0*/  ISETP.GE.U32.AND P3, PT, R242, 0x7f000001, PT ;  /* 0x7f000001f200780c */ /* 0x000fe20003f66070 */
[----:B0-----:R-:W-:Y:S01]  /*18db0*/  @P0 IADD3 R194, PT, PT, R194, -0x7f000001, RZ ;  /* 0x80ffffffc2c20810 */ /* 0x001fe20007ffe0ff */
[----:B------:R-:W-:Y:S01]  /*18dc0*/  ISETP.GE.U32.AND P0, PT, R103, 0x7f000001, PT ;  /* 0x7f0000016700780c */ /* 0x000fe20003f06070 */
[----:B------:R0:W-:Y:S04]  /*18dd0*/  STL [R1+0x114], R226 ;  /* 0x000114e201007387 */ /* 0x0001e80000100800 */
[----:B------:R1:W-:Y:S04]  /*18de0*/  STL [R1+0x118], R160 ;  /* 0x000118a001007387 */ /* 0x0003e80000100800 */
[----:B------:R2:W-:Y:S01]  /*18df0*/  STL [R1+0x11c], R242 ;  /* 0x00011cf201007387 */ /* 0x0005e20000100800 */
[----:B0-----:R-:W-:-:S03]  /*18e00*/  @P1 IADD3 R226, PT, PT, R226, -0x7f000001, RZ ;  /* 0x80ffffffe2e21810 */ /* 0x001fc60007ffe0ff */
[----:B------:R-:W-:Y:S02]  /*18e10*/  @P0 IADD3 R103, PT, PT, R103, -0x7f000001, RZ ;  /* 0x80ffffff67670810 */ /* 0x000fe40007ffe0ff */
[----:B-1----:R-:W-:Y:S01]  /*18e20*/  @P2 IADD3 R160, PT, PT, R160, -0x7f000001, RZ ;  /* 0x80ffffffa0a02810 */ /* 0x002fe20007ffe0ff */
[C---:B------:R-:W-:Y:S01]  /*18e30*/  ISETP.GE.U32.AND P0, PT, R19.reuse, 0x7f000001, PT ;  /* 0x7f0000011300780c */ /* 0x040fe20003f06070 */
[----:B--2---:R-:W-:Y:S01]  /*18e40*/  @P3 IADD3 R242, PT, PT, R242, -0x7f000001, RZ ;  /* 0x80fffffff2f23810 */ /* 0x004fe20007ffe0ff */
[----:B------:R0:W-:Y:S04]  /*18e50*/  STL [R1+0x110], R194 ;  /* 0x000110c201007387 */ /* 0x0001e80000100800 */
[----:B------:R1:W-:Y:S04]  /*18e60*/  STL [R1+0x114], R226 ;  /* 0x000114e201007387 */ /* 0x0003e80000100800 */
[----:B------:R-:W-:Y:S04]  /*18e70*/  STL [R1+0x118], R160 ;  /* 0x000118a001007387 */ /* 0x000fe80000100800 */
[----:B------:R2:W-:Y:S04]  /*18e80*/  STL [R1+0x11c], R242 ;  /* 0x00011cf201007387 */ /* 0x0005e80000100800 */
[----:B0-----:R-:W3:Y:S01]  /*18e90*/  LD.E R194, desc[UR10][R12.64+0x410] ;  /* 0x0004100a0cc27980 */ /* 0x001ee2000c101900 */
[----:B------:R-:W-:Y:S01]  /*18ea0*/  @P0 IADD3 R19, PT, PT, R19, -0x7f000001, RZ ;  /* 0x80ffffff13130810 */ /* 0x000fe20007ffe0ff */
[----:B------:R-:W-:-:S02]  /*18eb0*/  ISETP.GE.U32.AND P0, PT, R115, 0x7f000001, PT ;  /* 0x7f0000017300780c */ /* 0x000fc40003f06070 */
[----:B------:R-:W4:Y:S01]  /*18ec0*/  LD.E R201, desc[UR10][R12.64+0x414] ;  /* 0x0004140a0cc97980 */ /* 0x000f22000c101900 */
[----:B------:R-:W-:-:S03]  /*18ed0*/  ISETP.GE.U32.AND P1, PT, R114, 0x7f000001, PT ;  /* 0x7f0000017200780c */ /* 0x000fc60003f26070 */
[----:B------:R-:W4:Y:S01]  /*18ee0*/  LD.E R137, desc[UR10][R12.64+0x418] ;  /* 0x0004180a0c897980 */ /* 0x000f22000c101900 */
[----:B------:R-:W-:-:S03]  /*18ef0*/  IMAD.WIDE.U32 R14, R244, R187, RZ ;  /* 0x000000bbf40e7225 */ /* 0x000fc600078e00ff */
[----:B------:R0:W4:Y:S01]  /*18f00*/  LD.E R189, desc[UR10][R12.64+0x41c] ;  /* 0x00041c0a0cbd7980 */ /* 0x000122000c101900 */
[----:B------:R-:W-:Y:S02]  /*18f10*/  IMAD.WIDE.U32 R4, R19, 0x5fffffa, RZ ;  /* 0x05fffffa13047825 */ /* 0x000fe400078e00ff */
[----:B------:R-:W-:Y:S01]  /*18f20*/  @P0 IADD3 R115, PT, PT, R115, -0x7f000001, RZ ;  /* 0x80ffffff73730810 */ /* 0x000fe20007ffe0ff */
[----:B------:R-:W-:Y:S01]  /*18f30*/  ISETP.GE.U32.AND P0, PT, R105, 0x7f000001, PT ;  /* 0x7f0000016900780c */ /* 0x000fe20003f06070 */
[----:B------:R-:W-:Y:S01]  /*18f40*/  IMAD R227, R14, 0x7effffff, RZ ;  /* 0x7effffff0ee37824 */ /* 0x000fe200078e02ff */
[----:B------:R-:W4:Y:S01]  /*18f50*/  LDL R199, [R1+0x110] ;  /* 0x0001100001c77983 */ /* 0x000f220000100800 */
[----:B------:R-:W-:Y:S01]  /*18f60*/  IMAD R19, R19, 0x6, RZ ;  /* 0x0000000613137824 */ /* 0x000fe200078e02ff */
[----:B------:R-:W-:Y:S01]  /*18f70*/  @P1 IADD3 R114, PT, PT, R114, -0x7f000001, RZ ;  /* 0x80ffffff72721810 */ /* 0x000fe20007ffe0ff */
[----:B------:R-:W-:Y:S01]  /*18f80*/  IMAD.HI.U32 R227, R227, 0x7f000001, R14 ;  /* 0x7f000001e3e37827 */ /* 0x000fe200078e000e */
[----:B------:R-:W4:Y:S03]  /*18f90*/  LDL R135, [R1+0x11c] ;  /* 0x00011c0001877983 */ /* 0x000f260000100800 */
[----:B0-----:R-:W-:-:S04]  /*18fa0*/  IMAD.WIDE.U32 R12, R115, 0x5fffffa, RZ ;  /* 0x05fffffa730c7825 */ /* 0x001fc800078e00ff */
[----:B-1----:R-:W-:Y:S01]  /*18fb0*/  IMAD.HI.U32 R226, R19, 0x7f000001, R4 ;  /* 0x7f00000113e27827 */ /* 0x002fe200078e0004 */
[----:B------:R-:W-:Y:S01]  /*18fc0*/  @P0 IADD3 R105, PT, PT, R105, -0x7f000001, RZ ;  /* 0x80ffffff69690810 */ /* 0x000fe20007ffe0ff */
[----:B------:R-:W-:Y:S01]  /*18fd0*/  ISETP.GE.U32.AND P2, PT, R221, 0x7f000001, PT ;  /* 0x7f000001dd00780c */ /* 0x000fe20003f46070 */
[----:B------:R-:W-:Y:S01]  /*18fe0*/  ISETP.GE.U32.AND P6, PT, R220, 0x7f000001, PT ;  /* 0x7f000001dc00780c */ /* 0x000fe20003fc6070 */
[----:B------:R-:W-:Y:S01]  /*18ff0*/  IMAD.WIDE.U32 R14, R103, 0x5fffffa, RZ ;  /* 0x05fffffa670e7825 */ /* 0x000fe200078e00ff */
[----:B------:R-:W4:Y:S03]  /*19000*/  LDL.LU.64 R4, [R1+0x1a8] ;  /* 0x0001a80001047983 */ /* 0x000f260000300a00 */
[----:B------:R-:W-:Y:S02]  /*19010*/  IMAD R19, R115, 0x6, RZ ;  /* 0x0000000673137824 */ /* 0x000fe400078e02ff */
[----:B------:R-:W-:Y:S01]  /*19020*/  IMAD R103, R103, 0x6, RZ ;  /* 0x0000000667677824 */ /* 0x000fe200078e02ff */
[----:B------:R-:W4:Y:S01]  /*19030*/  LDL R115, [R1+0x114] ;  /* 0x0001140001737983 */ /* 0x000f220000100800 */
[----:B------:R-:W-:-:S04]  /*19040*/  IMAD.HI.U32 R19, R19, 0x7f000001, R12 ;  /* 0x7f00000113137827 */ /* 0x000fc800078e000c */
[----:B------:R-:W-:-:S04]  /*19050*/  IMAD.WIDE.U32 R12, R114, 0x5fffffa, RZ ;  /* 0x05fffffa720c7825 */ /* 0x000fc800078e00ff */
[----:B------:R-:W-:-:S04]  /*19060*/  IMAD.HI.U32 R14, R103, 0x7f000001, R14 ;  /* 0x7f000001670e7827 */ /* 0x000fc800078e000e */
[----:B------:R-:W-:Y:S02]  /*19070*/  IMAD R15, R114, 0x6, RZ ;  /* 0x00000006720f7824 */ /* 0x000fe400078e02ff */
[----:B------:R-:W4:Y:S02]  /*19080*/  LDL R114, [R1+0x118] ;  /* 0x0001180001727983 */ /* 0x000f240000100800 */
[----:B--2---:R-:W-:-:S04]  /*19090*/  IMAD.HI.U32 R242, R15, 0x7f000001, R12 ;  /* 0x7f0000010ff27827 */ /* 0x004fc800078e000c */
[----:B------:R-:W-:-:S04]  /*190a0*/  IMAD.WIDE.U32 R12, R105, 0x5fffffa, RZ ;  /* 0x05fffffa690c7825 */ /* 0x000fc800078e00ff */
        /* <DEDUP_REMOVED lines=16> */
[----:B------:R-:W-:Y:S02]  /*191b0*/  IMAD.HI.U32 R103, R103, 0x7f000001, R12 ;  /* 0x7f00000167677827 */ /* 0x000fe400078e000c */
[----:B------:R-:W2:Y:S01]  /*191c0*/  LDL.64 R12, [R1+0x100] ;  /* 0x00010000010c7983 */ /* 0x000ea20000100a00 */
[----:B------:R-:W-:Y:S01]  /*191d0*/  ISETP.GE.U32.AND P0, PT, R187, 0x7f000001, PT ;  /* 0x7f000001bb00780c */ /* 0x000fe20003f06070 */
[----:B------:R-:W-:Y:S01]  /*191e0*/  ISETP.GE.U32.AND P1, PT, R15, 0x7f000001, PT ;  /* 0x7f0000010f00780c */ /* 0x000fe20003f26070 */
[----:B------:R-:W-:-:S11]  /*191f0*/  @P2 IADD3 R221, PT, PT, R221, -0x7f000001, RZ ;  /* 0x80ffffffdddd2810 */ /* 0x000fd60007ffe0ff */
[----:B------:R-:W-:Y:S02]  /*19200*/  @P0 IADD3 R187, PT, PT, R187, -0x7f000001, RZ ;  /* 0x80ffffffbbbb0810 */ /* 0x000fe40007ffe0ff */
[----:B------:R-:W-:Y:S01]  /*19210*/  @P1 IADD3 R15, PT, PT, R15, -0x7f000001, RZ ;  /* 0x80ffffff0f0f1810 */ /* 0x000fe20007ffe0ff */
[----:B------:R-:W-:Y:S01]  /*19220*/  ISETP.GE.U32.AND P1, PT, R14, 0x7f000001, PT ;  /* 0x7f0000010e00780c */ /* 0x000fe20003f26070 */
[----:B------:R-:W-:Y:S02]  /*19230*/  ISETP.GE.U32.AND P0, PT, R221, 0x7f000001, PT ;  /* 0x7f000001dd00780c */ /* 0x000fe40003f06070 */
[----:B------:R-:W-:-:S10]  /*19240*/  IADD3 R252, PT, PT, R187, R15, RZ ;  /* 0x0000000fbbfc7210 */ /* 0x000fd40007ffe0ff */
[----:B------:R-:W-:Y:S02]  /*19250*/  @P1 IADD3 R14, PT, PT, R14, -0x7f000001, RZ ;  /* 0x80ffffff0e0e1810 */ /* 0x000fe40007ffe0ff */
[----:B------:R-:W-:Y:S01]  /*19260*/  @P0 IADD3 R221, PT, PT, R221, -0x7f000001, RZ ;  /* 0x80ffffffdddd0810 */ /* 0x000fe20007ffe0ff */
[----:B------:R-:W-:Y:S01]  /*19270*/  ISETP.GE.U32.AND P0, PT, R252, 0x7f000001, PT ;  /* 0x7f000001fc00780c */ /* 0x000fe20003f06070 */
[----:B------:R-:W-:-:S12]  /*19280*/  ISETP.GE.U32.AND P1, PT, R231, 0x7f000001, PT ;  /* 0x7f000001e700780c */ /* 0x000fd80003f26070 */
[----:B------:R-:W-:Y:S02]  /*19290*/  @P0 IADD3 R252, PT, PT, R252, -0x7f000001, RZ ;  /* 0x80fffffffcfc0810 */ /* 0x000fe40007ffe0ff */
[----:B------:R-:W-:-:S04]  /*192a0*/  @P1 IADD3 R231, PT, PT, R231, -0x7f000001, RZ ;  /* 0x80ffffffe7e71810 */ /* 0x000fc80007ffe0ff */
[----:B------:R-:W-:Y:S01]  /*192b0*/  IADD3 R231, PT, PT, R252, R231, RZ ;  /* 0x000000e7fce77210 */ /* 0x000fe20007ffe0ff */
[----:B------:R-:W-:Y:S01]  /*192c0*/  ISETP.GE.U32.AND P1, PT, R105, 0x7f000001, PT ;  /* 0x7f0000016900780c */ /* 0x000fe20003f26070 */
[----:B------:R-:W-:-:S03]  /*192d0*/  IADD3 R221, PT, PT, R221, R14, RZ ;  /* 0x0000000edddd7210 */ /* 0x000fc60007ffe0ff */
[----:B------:R-:W-:Y:S01]  /*192e0*/  ISETP.GE.U32.AND P0, PT, R231, 0x7f000001, PT ;  /* 0x7f000001e700780c */ /* 0x000fe20003f06070 */
[----:B------:R-:W-:-:S04]  /*192f0*/  IMAD.WIDE.U32 R14, R240, R140, RZ ;  /* 0x0000008cf00e7225 */ /* 0x000fc800078e00ff */
[----:B------:R-:W-:Y:S01]  /*19300*/  IMAD R187, R14, 0x7effffff, RZ ;  /* 0x7effffff0ebb7824 */ /* 0x000fe200078e02ff */
[----:B------:R-:W-:Y:S01]  /*19310*/  ISETP.GE.U32.AND P3, PT, R226, 0x7f000001, PT ;  /* 0x7f000001e200780c */ /* 0x000fe20003f66070 */
[----:B------:R-:W-:Y:S02]  /*19320*/  ISETP.GE.U32.AND P2, PT, R221, 0x7f000001, PT ;  /* 0x7f000001dd00780c */ /* 0x000fe40003f46070 */
[----:B------:R-:W-:Y:S01]  /*19330*/  IMAD.HI.U32 R40, R187, 0x7f000001, R14 ;  /* 0x7f000001bb287827 */ /* 0x000fe200078e000e */
[----:B------:R-:W-:-:S03]  /*19340*/  @P1 IADD3 R105, PT, PT, R105, -0x7f000001, RZ ;  /* 0x80ffffff69691810 */ /* 0x000fc60007ffe0ff */
[----:B------:R-:W-:Y:S01]  /*19350*/  IMAD.WIDE.U32 R14, R239, R138, RZ ;  /* 0x0000008aef0e7225 */ /* 0x000fe200078e00ff */
[----:B------:R-:W-:-:S03]  /*19360*/  @P0 IADD3 R231, PT, PT, R231, -0x7f000001, RZ ;  /* 0x80ffffffe7e70810 */ /* 0x000fc60007ffe0ff */
[----:B------:R-:W-:Y:S01]  /*19370*/  IMAD R187, R14, 0x7effffff, RZ ;  /* 0x7effffff0ebb7824 */ /* 0x000fe200078e02ff */
[----:B------:R-:W-:-:S03]  /*19380*/  IADD3 R252, PT, PT, R231, R105, RZ ;  /* 0x00000069e7fc7210 */ /* 0x000fc60007ffe0ff */
[----:B------:R-:W-:Y:S01]  /*19390*/  IMAD.HI.U32 R187, R187, 0x7f000001, R14 ;  /* 0x7f000001bbbb7827 */ /* 0x000fe200078e000e */
[----:B------:R-:W-:Y:S01]  /*193a0*/  @P3 IADD3 R226, PT, PT, R226, -0x7f000001, RZ ;  /* 0x80ffffffe2e23810 */ /* 0x000fe20007ffe0ff */
[----:B------:R-:W-:Y:S02]  /*193b0*/  ISETP.GE.U32.AND P0, PT, R252, 0x7f000001, PT ;  /* 0x7f000001fc00780c */ /* 0x000fe40003f06070 */
[----:B------:R-:W-:Y:S01]  /*193c0*/  IMAD.WIDE.U32 R14, R213, R140, RZ ;  /* 0x0000008cd50e7225 */ /* 0x000fe200078e00ff */
[----:B------:R-:W-:-:S03]  /*193d0*/  @P2 IADD3 R221, PT, PT, R221, -0x7f000001, RZ ;  /* 0x80ffffffdddd2810 */ /* 0x000fc60007ffe0ff */
[----:B------:R-:W-:Y:S01]  /*193e0*/  IMAD R249, R14, 0x7effffff, RZ ;  /* 0x7effffff0ef97824 */ /* 0x000fe200078e02ff */
[----:B------:R-:W-:-:S03]  /*193f0*/  IADD3 R221, PT, PT, R221, R226, RZ ;  /* 0x000000e2dddd7210 */ /* 0x000fc60007ffe0ff */
[----:B------:R-:W-:-:S04]  /*19400*/  IMAD.HI.U32 R140, R249, 0x7f000001, R14 ;  /* 0x7f000001f98c7827 */ /* 0x000fc800078e000e */
[----:B------:R-:W-:Y:S01]  /*19410*/  IMAD.WIDE.U32 R14, R20, R138, RZ ;  /* 0x0000008a140e7225 */ /* 0x000fe200078e00ff */
[----:B------:R-:W-:Y:S01]  /*19420*/  ISETP.GE.U32.AND P2, PT, R242, 0x7f000001, PT ;  /* 0x7f000001f200780c */ /* 0x000fe20003f46070 */
[----:B------:R-:W-:Y:S01]  /*19430*/  ISETP.GE.U32.AND P1, PT, R221, 0x7f000001, PT ;  /* 0x7f000001dd00780c */ /* 0x000fe20003f26070 */
[----:B------:R-:W-:Y:S01]  /*19440*/  @P0 IADD3 R252, PT, PT, R252, -0x7f000001, RZ ;  /* 0x80fffffffcfc0810 */ /* 0x000fe20007ffe0ff */
[----:B------:R-:W-:-:S04]  /*19450*/  IMAD R249, R14, 0x7effffff, RZ ;  /* 0x7effffff0ef97824 */ /* 0x000fc800078e02ff */
[----:B------:R-:W-:Y:S01]  /*19460*/  IMAD.HI.U32 R138, R249, 0x7f000001, R14 ;  /* 0x7f000001f98a7827 */ /* 0x000fe200078e000e */
[----:B------:R-:W-:-:S03]  /*19470*/  ISETP.GE.U32.AND P0, PT, R145, R252, PT ;  /* 0x000000fc9100720c */ /* 0x000fc60003f06070 */
[----:B------:R-:W-:-:S04]  /*19480*/  IMAD.WIDE.U32 R14, R157, R136, RZ ;  /* 0x000000889d0e7225 */ /* 0x000fc800078e00ff */
[----:B------:R-:W-:Y:S01]  /*19490*/  IMAD R231, R14, 0x7effffff, RZ ;  /* 0x7effffff0ee77824 */ /* 0x000fe200078e02ff */
[----:B------:R-:W-:Y:S02]  /*194a0*/  @P2 IADD3 R242, PT, PT, R242, -0x7f000001, RZ ;  /* 0x80fffffff2f22810 */ /* 0x000fe40007ffe0ff */
[----:B------:R-:W-:Y:S01]  /*194b0*/  @P1 IADD3 R221, PT, PT, R221, -0x7f000001, RZ ;  /* 0x80ffffffdddd1810 */ /* 0x000fe20007ffe0ff */
[----:B------:R-:W-:Y:S01]  /*194c0*/  IMAD.HI.U32 R231, R231, 0x7f000001, R14 ;  /* 0x7f000001e7e77827 */ /* 0x000fe200078e000e */
[----:B------:R-:W-:Y:S02]  /*194d0*/  IADD3 R14, PT, PT, R145, -R252, RZ ;  /* 0x800000fc910e7210 */ /* 0x000fe40007ffe0ff */
[----:B------:R-:W-:Y:S01]  /*194e0*/  IADD3 R242, PT, PT, R221, R242, RZ ;  /* 0x000000f2ddf27210 */ /* 0x000fe20007ffe0ff */
[----:B------:R-:W-:Y:S01]  /*194f0*/  ISETP.GE.U32.AND P1, PT, R224, 0x7f000001, PT ;  /* 0x7f000001e000780c */ /* 0x000fe20003f26070 */
[----:B------:R-:W-:-:S03]  /*19500*/  @!P0 IADD3 R14, PT, PT, R14, 0x7f000001, RZ ;  /* 0x7f0000010e0e8810 */ /* 0x000fc60007ffe0ff */
[----:B------:R-:W-:Y:S02]  /*19510*/  ISETP.GE.U32.AND P0, PT, R242, 0x7f000001, PT ;  /* 0x7f000001f200780c */ /* 0x000fe40003f06070 */
[----:B------:R-:W-:-:S04]  /*19520*/  IMAD.WIDE.U32 R14, R177, R14, RZ ;  /* 0x0000000eb10e7225 */ /* 0x000fc800078e00ff */
[----:B------:R-:W-:-:S03]  /*19530*/  IMAD R221, R14, 0x7effffff, RZ ;  /* 0x7effffff0edd7824 */ /* 0x000fc600078e02ff */
[----:B------:R-:W-:Y:S01]  /*19540*/  @P1 IADD3 R224, PT, PT, R224, -0x7f000001, RZ ;  /* 0x80ffffffe0e01810 */ /* 0x000fe20007ffe0ff */
[----:B------:R-:W-:-:S03]  /*19550*/  IMAD.HI.U32 R221, R221, 0x7f000001, R14 ;  /* 0x7f000001dddd7827 */ /* 0x000fc600078e000e */
[----:B------:R-:W-:Y:S02]  /*19560*/  @P0 IADD3 R242, PT, PT, R242, -0x7f000001, RZ ;  /* 0x80fffffff2f20810 */ /* 0x000fe40007ffe0ff */
[----:B------:R-:W-:Y:S01]  /*19570*/  ISETP.GE.U32.AND P0, PT, R221, 0x7f000001, PT ;  /* 0x7f000001dd00780c */ /* 0x000fe20003f06070 */
[----:B------:R-:W-:-:S04]  /*19580*/  IMAD.WIDE.U32 R14, R224, 0x5fffffa, RZ ;  /* 0x05fffffae00e7825 */ /* 0x000fc800078e00ff */
[----:B------:R-:W-:-:S04]  /*19590*/  IMAD R145, R224, 0x6, RZ ;  /* 0x00000006e0917824 */ /* 0x000fc800078e02ff */
[----:B------:R-:W-:-:S04]  /*195a0*/  IMAD.HI.U32 R145, R145, 0x7f000001, R14 ;  /* 0x7f00000191917827 */ /* 0x000fc800078e000e */
[----:B------:R-:W-:Y:S01]  /*195b0*/  IMAD.WIDE.U32 R14, R242, R123, RZ ;  /* 0x0000007bf20e7225 */ /* 0x000fe200078e00ff */
[----:B------:R-:W-:-:S03]  /*195c0*/  @P0 IADD3 R221, PT, PT, R221, -0x7f000001, RZ ;  /* 0x80ffffffdddd0810 */ /* 0x000fc60007ffe0ff */
        /* <DEDUP_REMOVED lines=14> */
[----:B------:R-:W-:Y:S01]  /*196b0*/  IMAD.HI.U32 R201, R201, 0x7f000001, R14 ;  /* 0x7f000001c9c97827 */ /* 0x000fe200078e000e */
[----:B------:R-:W-:-:S03]  /*196c0*/  ISETP.GE.U32.AND P2, PT, R194, 0x7f000001, PT ;  /* 0x7f000001c200780c */ /* 0x000fc60003f46070 */
[----:B------:R-:W-:-:S04]  /*196d0*/  IMAD.WIDE.U32 R14, R189, R221, RZ ;  /* 0x000000ddbd0e7225 */ /* 0x000fc800078e00ff */
[----:B------:R-:W-:Y:S01]  /*196e0*/  IMAD R221, R14, 0x7effffff, RZ ;  /* 0x7effffff0edd7824 */ /* 0x000fe200078e02ff */
[----:B------:R-:W-:-:S03]  /*196f0*/  ISETP.GE.U32.AND P0, PT, R250, 0x7f000001, PT ;  /* 0x7f000001fa00780c */ /* 0x000fc60003f06070 */
[----:B------:R-:W-:Y:S01]  /*19700*/  IMAD.HI.U32 R221, R221, 0x7f000001, R14 ;  /* 0x7f000001dddd7827 */ /* 0x000fe200078e000e */
[----:B------:R-:W-:-:S03]  /*19710*/  @P3 IADD3 R234, PT, PT, R234, -0x7f000001, RZ ;  /* 0x80ffffffeaea3810 */ /* 0x000fc60007ffe0ff */
[----:B------:R-:W-:Y:S01]  /*19720*/  IMAD.WIDE.U32 R14, R111, R136, RZ ;  /* 0x000000886f0e7225 */ /* 0x000fe200078e00ff */
[----:B------:R-:W-:-:S03]  /*19730*/  ISETP.GE.U32.AND P5, PT, R249, 0x7f000001, PT ;  /* 0x7f000001f900780c */ /* 0x000fc60003fa6070 */
[----:B------:R-:W-:Y:S02]  /*19740*/  IMAD R189, R14, 0x7effffff, RZ ;  /* 0x7effffff0ebd7824 */ /* 0x000fe400078e02ff */
[----:B------:R-:W-:Y:S01]  /*19750*/  IMAD.WIDE.U32 R136, R246, R136, RZ ;  /* 0x00000088f6887225 */ /* 0x000fe200078e00ff */
[----:B------:R-:W-:Y:S01]  /*19760*/  @P2 IADD3 R194, PT, PT, R194, -0x7f000001, RZ ;  /* 0x80ffffffc2c22810 */ /* 0x000fe20007ffe0ff */
[----:B------:R-:W-:Y:S01]  /*19770*/  ISETP.GE.U32.AND P4, PT, R234, 0x7f000001, PT ;  /* 0x7f000001ea00780c */ /* 0x000fe20003f86070 */
[----:B------:R-:W-:Y:S01]  /*19780*/  ISETP.GE.U32.AND P3, PT, R224, 0x7f000001, PT ;  /* 0x7f000001e000780c */ /* 0x000fe20003f66070 */
[----:B------:R-:W-:Y:S01]  /*19790*/  IMAD.HI.U32 R189, R189, 0x7f000001, R14 ;  /* 0x7f000001bdbd7827 */ /* 0x000fe200078e000e */
[----:B------:R-:W-:-:S03]  /*197a0*/  ISETP.GE.U32.AND P2, PT, R221, 0x7f000001, PT ;  /* 0x7f000001dd00780c */ /* 0x000fc60003f46070 */
[----:B------:R-:W-:Y:S01]  /*197b0*/  IMAD R15, R136, 0x7effffff, RZ ;  /* 0x7effffff880f7824 */ /* 0x000fe200078e02ff */
[----:B------:R-:W-:Y:S01]  /*197c0*/  @P0 IADD3 R250, PT, PT, R250, -0x7f000001, RZ ;  /* 0x80fffffffafa0810 */ /* 0x000fe20007ffe0ff */
[----:B------:R-:W-:Y:S02]  /*197d0*/  ISETP.GE.U32.AND P0, PT, R219, 0x7f000001, PT ;  /* 0x7f000001db00780c */ /* 0x000fe40003f06070 */
[----:B------:R-:W-:-:S04]  /*197e0*/  IMAD.HI.U32 R136, R15, 0x7f000001, R136 ;  /* 0x7f0000010f887827 */ /* 0x000fc800078e0088 */
[----:B------:R-:W-:Y:S01]  /*197f0*/  IMAD.WIDE.U32 R14, R244, R122, RZ ;  /* 0x0000007af40e7225 */ /* 0x000fe200078e00ff */
[----:B------:R-:W-:Y:S01]  /*19800*/  ISETP.GE.U32.AND P1, PT, R250, 0x7f000001, PT ;  /* 0x7f000001fa00780c */ /* 0x000fe20003f26070 */
[----:B------:R-:W-:Y:S02]  /*19810*/  @P5 IADD3 R249, PT, PT, R249, -0x7f000001, RZ ;  /* 0x80fffffff9f95810 */ /* 0x000fe40007ffe0ff */
[----:B------:R-:W-:Y:S01]  /*19820*/  IMAD R137, R14, 0x7effffff, RZ ;  /* 0x7effffff0e897824 */ /* 0x000fe200078e02ff */
[----:B------:R-:W-:Y:S02]  /*19830*/  @P6 IADD3 R220, PT, PT, R220, -0x7f000001, RZ ;  /* 0x80ffffffdcdc6810 */ /* 0x000fe40007ffe0ff */
[----:B------:R-:W-:Y:S02]  /*19840*/  @P4 IADD3 R234, PT, PT, R234, -0x7f000001, RZ ;  /* 0x80ffffffeaea4810 */ /* 0x000fe40007ffe0ff */
[----:B------:R-:W-:Y:S02]  /*19850*/  @P3 IADD3 R224, PT, PT, R224, -0x7f000001, RZ ;  /* 0x80ffffffe0e03810 */ /* 0x000fe40007ffe0ff */
[----:B------:R-:W-:Y:S01]  /*19860*/  @P2 IADD3 R221, PT, PT, R221, -0x7f000001, RZ ;  /* 0x80ffffffdddd2810 */ /* 0x000fe20007ffe0ff */
[----:B------:R-:W-:Y:S01]  /*19870*/  IMAD.HI.U32 R226, R137, 0x7f000001, R14 ;  /* 0x7f00000189e27827 */ /* 0x000fe200078e000e */
[----:B------:R-:W-:-:S02]  /*19880*/  IADD3 R14, PT, PT, R249, R115, RZ ;  /* 0x00000073f90e7210 */ /* 0x000fc40007ffe0ff */
[----:B------:R-:W-:Y:S02]  /*19890*/  IADD3 R15, PT, PT, R234, R220, RZ ;  /* 0x000000dcea0f7210 */ /* 0x000fe40007ffe0ff */
[----:B------:R-:W-:Y:S02]  /*198a0*/  IADD3 R194, PT, PT, R194, R199, RZ ;  /* 0x000000c7c2c27210 */ /* 0x000fe40007ffe0ff */
[----:B------:R-:W-:Y:S02]  /*198b0*/  IADD3 R224, PT, PT, R224, R114, RZ ;  /* 0x00000072e0e07210 */ /* 0x000fe40007ffe0ff */
[----:B------:R-:W-:Y:S02]  /*198c0*/  IADD3 R220, PT, PT, R221, R135, RZ ;  /* 0x00000087dddc7210 */ /* 0x000fe40007ffe0ff */
[----:B------:R-:W-:Y:S01]  /*198d0*/  @P0 IADD3 R219, PT, PT, R219, -0x7f000001, RZ ;  /* 0x80ffffffdbdb0810 */ /* 0x000fe20007ffe0ff */
[----:B------:R-:W-:Y:S01]  /*198e0*/  ISETP.GE.U32.AND P0, PT, R14, 0x7f000001, PT ;  /* 0x7f0000010e00780c */ /* 0x000fe20003f06070 */
[----:B------:R-:W-:Y:S01]  /*198f0*/  @P1 IADD3 R250, PT, PT, R250, -0x7f000001, RZ ;  /* 0x80fffffffafa1810 */ /* 0x000fe20007ffe0ff */
[----:B------:R-:W-:Y:S01]  /*19900*/  ISETP.GE.U32.AND P1, PT, R194, 0x7f000001, PT ;  /* 0x7f000001c200780c */ /* 0x000fe20003f26070 */
[----:B------:R-:W-:Y:S01]  /*19910*/  ISETP.GE.U32.AND P5, PT, R224, 0x7f000001, PT ;  /* 0x7f000001e000780c */ /* 0x000fe20003fa6070 */
[----:B------:R-:W-:Y:S01]  /*19920*/  ISETP.GE.U32.AND P6, PT, R220, 0x7f000001, PT ;  /* 0x7f000001dc00780c */ /* 0x000fe20003fc6070 */
[----:B------:R-:W-:Y:S01]  /*19930*/  IADD3 R250, PT, PT, R250, R219, RZ ;  /* 0x000000dbfafa7210 */ /* 0x000fe20007ffe0ff */
[----:B------:R0:W-:Y:S01]  /*19940*/  STL [R1+0x114], R14 ;  /* 0x0001140e01007387 */ /* 0x0001e20000100800 */
[----:B------:R-:W-:-:S03]  /*19950*/  ISETP.GE.U32.AND P3, PT, R19, 0x7f000001, PT ;  /* 0x7f0000011300780c */ /* 0x000fc60003f66070 */
[----:B------:R-:W-:Y:S01]  /*19960*/  ISETP.GE.U32.AND P2, PT, R250, 0x7f000001, PT ;  /* 0x7f000001fa00780c */ /* 0x000fe20003f46070 */
[----:B------:R1:W-:Y:S02]  /*19970*/  STL [R1+0x110], R194 ;  /* 0x000110c201007387 */ /* 0x0003e40000100800 */
[----:B0-----:R-:W-:Y:S01]  /*19980*/  @P0 IADD3 R14, PT, PT, R14, -0x7f000001, RZ ;  /* 0x80ffffff0e0e0810 */ /* 0x001fe20007ffe0ff */
[----:B------:R-:W-:Y:S01]  /*19990*/  ISETP.GE.U32.AND P0, PT, R16, 0x7f000001, PT ;  /* 0x7f0000011000780c */ /* 0x000fe20003f06070 */
[----:B------:R0:W-:Y:S01]  /*199a0*/  STL [R1+0x118], R224 ;  /* 0x000118e001007387 */ /* 0x0001e20000100800 */
[----:B-1----:R-:W-:-:S03]  /*199b0*/  @P1 IADD3 R194, PT, PT, R194, -0x7f000001, RZ ;  /* 0x80ffffffc2c21810 */ /* 0x002fc60007ffe0ff */
[----:B------:R1:W-:Y:S01]  /*199c0*/  STL [R1+0x11c], R220 ;  /* 0x00011cdc01007387 */ /* 0x0003e20000100800 */
[----:B------:R-:W-:Y:S01]  /*199d0*/  ISETP.GE.U32.AND P1, PT, R15, 0x7f000001, PT ;  /* 0x7f0000010f00780c */ /* 0x000fe20003f26070 */
[----:B0-----:R-:W-:Y:S02]  /*199e0*/  @P5 IADD3 R224, PT, PT, R224, -0x7f000001, RZ ;  /* 0x80ffffffe0e05810 */ /* 0x001fe40007ffe0ff */
[----:B-1----:R-:W-:Y:S01]  /*199f0*/  @P6 IADD3 R220, PT, PT, R220, -0x7f000001, RZ ;  /* 0x80ffffffdcdc6810 */ /* 0x002fe20007ffe0ff */
[----:B------:R-:W-:Y:S01]  /*19a00*/  STL [R1+0x110], R194 ;  /* 0x000110c201007387 */ /* 0x000fe20000100800 */
[----:B------:R-:W-:-:S03]  /*19a10*/  ISETP.GE.U32.AND P4, PT, R88, 0x7f000001, PT ;  /* 0x7f0000015800780c */ /* 0x000fc60003f86070 */
[----:B------:R-:W-:Y:S04]  /*19a20*/  STL [R1+0x114], R14 ;  /* 0x0001140e01007387 */ /* 0x000fe80000100800 */
[----:B------:R-:W-:Y:S04]  /*19a30*/  STL [R1+0x118], R224 ;  /* 0x000118e001007387 */ /* 0x000fe80000100800 */
[----:B------:R0:W-:Y:S04]  /*19a40*/  STL [R1+0x11c], R220 ;  /* 0x00011cdc01007387 */ /* 0x0001e80000100800 */
[----:B--2---:R-:W2:Y:S01]  /*19a50*/  LD.E R114, desc[UR10][R12.64+0x420] ;  /* 0x0004200a0c727980 */ /* 0x004ea2000c101900 */
[----:B------:R-:W-:-:S02]  /*19a60*/  @P3 IADD3 R19, PT, PT, R19, -0x7f000001, RZ ;  /* 0x80ffffff13133810 */ /* 0x000fc40007ffe0ff */
[----:B------:R-:W-:Y:S02]  /*19a70*/  @P2 IADD3 R250, PT, PT, R250, -0x7f000001, RZ ;  /* 0x80fffffffafa2810 */ /* 0x000fe40007ffe0ff */
[----:B------:R-:W-:Y:S01]  /*19a80*/  @P0 IADD3 R16, PT, PT, R16, -0x7f000001, RZ ;  /* 0x80ffffff10100810 */ /* 0x000fe20007ffe0ff */
[----:B------:R-:W3:Y:S01]  /*19a90*/  LD.E R115, desc[UR10][R12.64+0x424] ;  /* 0x0004240a0c737980 */ /* 0x000ee2000c101900 */
[----:B------:R-:W-:Y:S01]  /*19aa0*/  @P1 IADD3 R15, PT, PT, R15, -0x7f000001, RZ ;  /* 0x80ffffff0f0f1810 */ /* 0x000fe20007ffe0ff */
[----:B------:R-:W-:Y:S01]  /*19ab0*/  ISETP.GE.U32.AND P1, PT, R150, 0x7f000001, PT ;  /* 0x7f0000019600780c */ /* 0x000fe20003f26070 */
[----:B------:R-:W-:Y:S01]  /*19ac0*/  IADD3 R19, PT, PT, R250, R19, RZ ;  /* 0x00000013fa137210 */ /* 0x000fe20007ffe0ff */
[----:B------:R-:W-:Y:S01]  /*19ad0*/  ISETP.GE.U32.AND P0, PT, R16, 0x7f000001, PT ;  /* 0x7f0000011000780c */ /* 0x000fe20003f06070 */
[----:B------:R-:W-:Y:S01]  /*19ae0*/  @P4 IADD3 R88, PT, PT, R88, -0x7f000001, RZ ;  /* 0x80ffffff58584810 */ /* 0x000fe20007ffe0ff */
[----:B------:R-:W4:Y:S01]  /*19af0*/  LD.E R219, desc[UR10][R12.64+0x428] ;  /* 0x0004280a0cdb7980 */ /* 0x000f22000c101900 */
[----:B------:R-:W-:Y:S01]  /*19b00*/  ISETP.GE.U32.AND P3, PT, R160, 0x7f000001, PT ;  /* 0x7f000001a000780c */ /* 0x000fe20003f66070 */
[----:B------:R-:W-:Y:S01]  /*19b10*/  ISETP.GE.U32.AND P2, PT, R19, 0x7f000001, PT ;  /* 0x7f0000011300780c */ /* 0x000fe20003f46070 */
[----:B------:R-:W-:Y:S01]  /*19b20*/  IADD3 R88, PT, PT, R15, R88, RZ ;  /* 0x000000580f587210 */ /* 0x000fe20007ffe0ff */
[----:B0-----:R0:W4:Y:S01]  /*19b30*/  LD.E R220, desc[UR10][R12.64+0x42c] ;  /* 0x00042c0a0cdc7980 */ /* 0x001122000c101900 */
[----:B------:R-:W-:-:S04]  /*19b40*/  ISETP.GE.U32.AND P4, PT, R145, 0x7f000001, PT ;  /* 0x7f0000019100780c */ /* 0x000fc80003f86070 */
[----:B------:R-:W-:Y:S01]  /*19b50*/  @P1 IADD3 R150, PT, PT, R150, -0x7f000001, RZ ;  /* 0x80ffffff96961810 */ /* 0x000fe20007ffe0ff */
[----:B------:R-:W-:Y:S01]  /*19b60*/  ISETP.GE.U32.AND P1, PT, R88, 0x7f000001, PT ;  /* 0x7f0000015800780c */ /* 0x000fe20003f26070 */
[----:B------:R-:W-:Y:S01]  /*19b70*/  @P0 IADD3 R16, PT, PT, R16, -0x7f000001, RZ ;  /* 0x80ffffff10100810 */ /* 0x000fe20007ffe0ff */
[----:B------:R-:W4:Y:S02]  /*19b80*/  LDL R135, [R1+0x114] ;  /* 0x0001140001877983 */ /* 0x000f240000100800 */
[----:B------:R-:W-:Y:S02]  /*19b90*/  @P3 IADD3 R160, PT, PT, R160, -0x7f000001, RZ ;  /* 0x80ffffffa0a03810 */ /* 0x000fe40007ffe0ff */
[----:B------:R-:W-:Y:S02]  /*19ba0*/  @P2 IADD3 R19, PT, PT, R19, -0x7f000001, RZ ;  /* 0x80ffffff13132810 */ /* 0x000fe40007ffe0ff */
[----:B------:R-:W-:Y:S02]  /*19bb0*/  IADD3 R15, PT, PT, R16, R150, RZ ;  /* 0x00000096100f7210 */ /* 0x000fe40007ffe0ff */
[----:B------:R-:W-:-:S03]  /*19bc0*/  IADD3 R16, PT, PT, R19, R160, RZ ;  /* 0x000000a013107210 */ /* 0x000fc60007ffe0ff */
[----:B------:R-:W-:Y:S01]  /*19bd0*/  ISETP.GE.U32.AND P0, PT, R15, 0x7f000001, PT ;  /* 0x7f0000010f00780c */ /* 0x000fe20003f06070 */
[----:B------:R-:W-:Y:S02]  /*19be0*/  @P4 IADD3 R145, PT, PT, R145, -0x7f000001, RZ ;  /* 0x80ffffff91914810 */ /* 0x000fe40007ffe0ff */
[----:B------:R-:W-:Y:S01]  /*19bf0*/  @P1 IADD3 R88, PT, PT, R88, -0x7f000001, RZ ;  /* 0x80ffffff58581810 */ /* 0x000fe20007ffe0ff */
[----:B------:R-:W-:Y:S01]  /*19c00*/  ISETP.GE.U32.AND P2, PT, R8, 0x7f000001, PT ;  /* 0x7f0000010800780c */ /* 0x000fe20003f46070 */
[----:B------:R-:W-:Y:S01]  /*19c10*/  ISETP.GE.U32.AND P1, PT, R16, 0x7f000001, PT ;  /* 0x7f0000011000780c */ /* 0x000fe20003f26070 */
[----:B------:R-:W4:Y:S01]  /*19c20*/  LDL R160, [R1+0x110] ;  /* 0x0001100001a07983 */ /* 0x000f220000100800 */
[----:B------:R-:W-:-:S03]  /*19c30*/  IADD3 R19, PT, PT, R88, R145, RZ ;  /* 0x0000009158137210 */ /* 0x000fc60007ffe0ff */
[----:B------:R-:W4:Y:S03]  /*19c40*/  LDL R145, [R1+0x118] ;  /* 0x0001180001917983 */ /* 0x000f260000100800 */
[----:B------:R-:W-:Y:S01]  /*19c50*/  @P0 IADD3 R15, PT, PT, R15, -0x7f000001, RZ ;  /* 0x80ffffff0f0f0810 */ /* 0x000fe20007ffe0ff */
[----:B------:R-:W-:-:S03]  /*19c60*/  ISETP.GE.U32.AND P0, PT, R19, 0x7f000001, PT ;  /* 0x7f0000011300780c */ /* 0x000fc60003f06070 */
[----:B------:R-:W-:Y:S02]  /*19c70*/  @P2 IADD3 R8, PT, PT, R8, -0x7f000001, RZ ;  /* 0x80ffffff08082810 */ /* 0x000fe40007ffe0ff */
[----:B------:R-:W-:Y:S02]  /*19c80*/  @P1 IADD3 R16, PT, PT, R16, -0x7f000001, RZ ;  /* 0x80ffffff10101810 */ /* 0x000fe40007ffe0ff */
[----:B------:R-:W-:-:S03]  /*19c90*/  IADD3 R15, PT, PT, R15, R8, RZ ;  /* 0x000000080f0f7210 */ /* 0x000fc60007ffe0ff */
[----:B0-----:R-:W-:Y:S01]  /*19ca0*/  IMAD.WIDE.U32 R12, R16, R123, RZ ;  /* 0x0000007b100c7225 */ /* 0x001fe200078e00ff */
[----:B------:R-:W-:-:S03]  /*19cb0*/  ISETP.GE.U32.AND P1, PT, R18, 0x7f000001, PT ;  /* 0x7f0000011200780c */ /* 0x000fc60003f26070 */
[----:B------:R-:W-:Y:S01]  /*19cc0*/  IMAD R137, R12, 0x7effffff, RZ ;  /* 0x7effffff0c897824 */ /* 0x000fe200078e02ff */
[----:B------:R-:W-:Y:S01]  /*19cd0*/  @P0 IADD3 R19, PT, PT, R19, -0x7f000001, RZ ;  /* 0x80ffffff13130810 */ /* 0x000fe20007ffe0ff */
[----:B------:R-:W-:Y:S02]  /*19ce0*/  ISETP.GE.U32.AND P0, PT, R15, 0x7f000001, PT ;  /* 0x7f0000010f00780c */ /* 0x000fe40003f06070 */
[----:B------:R-:W-:-:S04]  /*19cf0*/  IMAD.HI.U32 R88, R137, 0x7f000001, R12 ;  /* 0x7f00000189587827 */ /* 0x000fc800078e000c */
[----:B------:R-:W-:-:S04]  /*19d00*/  IMAD.WIDE.U32 R12, R19, R123, RZ ;  /* 0x0000007b130c7225 */ /* 0x000fc800078e00ff */
[----:B------:R-:W-:Y:S01]  /*19d10*/  IMAD R137, R12, 0x7effffff, RZ ;  /* 0x7effffff0c897824 */ /* 0x000fe200078e02ff */
[----:B------:R-:W-:Y:S02]  /*19d20*/  @P1 IADD3 R18, PT, PT, R18, -0x7f000001, RZ ;  /* 0x80ffffff12121810 */ /* 0x000fe40007ffe0ff */
[----:B------:R-:W-:Y:S01]  /*19d30*/  @P0 IADD3 R15, PT, PT, R15, -0x7f000001, RZ ;  /* 0x80ffffff0f0f0810 */ /* 0x000fe20007ffe0ff */
[----:B------:R-:W-:Y:S02]  /*19d40*/  IMAD.HI.U32 R12, R137, 0x7f000001, R12 ;  /* 0x7f000001890c7827 */ /* 0x000fe400078e000c */
[----:B------:R-:W4:Y:S01]  /*19d50*/  LDL R13, [R1+0x11c] ;  /* 0x00011c00010d7983 */ /* 0x000f220000100800 */
[----:B------:R-:W-:Y:S01]  /*19d60*/  IADD3 R18, PT, PT, R15, R18, RZ ;  /* 0x000000120f127210 */ /* 0x000fe20007ffe0ff */
[----:B------:R-:W-:-:S04]  /*19d70*/  IMAD.WIDE.U32 R14, R182, R154, RZ ;  /* 0x0000009ab60e7225 */ /* 0x000fc800078e00ff */
[----:B------:R-:W-:-:S04]  /*19d80*/  IMAD R137, R14, 0x7effffff, RZ ;  /* 0x7effffff0e897824 */ /* 0x000fc800078e02ff */
[----:B------:R-:W-:-:S04]  /*19d90*/  IMAD.HI.U32 R137, R137, 0x7f000001, R14 ;  /* 0x7f00000189897827 */ /* 0x000fc800078e000e */
[----:B------:R-:W-:-:S04]  /*19da0*/  IMAD.WIDE.U32 R14, R132, R247, RZ ;  /* 0x000000f7840e7225 */ /* 0x000fc800078e00ff */
[----:B------:R-:W-:-:S04]  /*19db0*/  IMAD R199, R14, 0x7effffff, RZ ;  /* 0x7effffff0ec77824 */ /* 0x000fc800078e02ff */
[----:B------:R-:W-:Y:S02]  /*19dc0*/  IMAD.HI.U32 R150, R199, 0x7f000001, R14 ;  /* 0x7f000001c7967827 */ /* 0x000fe400078e000e */
[----:B------:R-:W4:Y:S01]  /*19dd0*/  LDL.64 R14, [R1+0x100] ;  /* 0x00010000010e7983 */ /* 0x000f220000100a00 */
[----:B------:R-:W-:Y:S02]  /*19de0*/  ISETP.GE.U32.AND P0, PT, R18, 0x7f000001, PT ;  /* 0x7f0000011200780c */ /* 0x000fe40003f06070 */
[----:B------:R-:W-:-:S11]  /*19df0*/  ISETP.GE.U32.AND P1, PT, R150, 0x7f000001, PT ;  /* 0x7f0000019600780c */ /* 0x000fd60003f26070 */
[----:B------:R-:W-:Y:S01]  /*19e00*/  @P0 IADD3 R18, PT, PT, R18, -0x7f000001, RZ ;  /* 0x80ffffff12120810 */ /* 0x000fe20007ffe0ff */
[----:B------:R-:W-:-:S04]  /*19e10*/  ISETP.GE.U32.AND P0, PT, R137, 0x7f000001, PT ;  /* 0x7f0000018900780c */ /* 0x000fc80003f06070 */
[----:B------:R-:W-:-:S04]  /*19e20*/  IMAD.WIDE.U32 R250, R18, R123, RZ ;  /* 0x0000007b12fa7225 */ /* 0x000fc800078e00ff */
[----:B------:R-:W-:-:S04]  /*19e30*/  IMAD R123, R250, 0x7effffff, RZ ;  /* 0x7efffffffa7b7824 */ /* 0x000fc800078e02ff */
[----:B------:R-:W-:Y:S01]  /*19e40*/  IMAD.HI.U32 R8, R123, 0x7f000001, R250 ;  /* 0x7f0000017b087827 */ /* 0x000fe200078e00fa */
[----:B------:R-:W-:-:S03]  /*19e50*/  @P0 IADD3 R137, PT, PT, R137, -0x7f000001, RZ ;  /* 0x80ffffff89890810 */ /* 0x000fc60007ffe0ff */
[----:B------:R-:W-:Y:S01]  /*19e60*/  IMAD.WIDE.U32 R250, R237, R131, RZ ;  /* 0x00000083edfa7225 */ /* 0x000fe200078e00ff */
[----:B------:R-:W-:-:S03]  /*19e70*/  @P1 IADD3 R150, PT, PT, R150, -0x7f000001, RZ ;  /* 0x80ffffff96961810 */ /* 0x000fc60007ffe0ff */
[----:B------:R-:W-:Y:S01]  /*19e80*/  IMAD R123, R250, 0x7effffff, RZ ;  /* 0x7efffffffa7b7824 */ /* 0x000fe200078e02ff */
[----:B------:R-:W-:-:S03]  /*19e90*/  IADD3 R150, PT, PT, R137, R150, RZ ;  /* 0x0000009689967210 */ /* 0x000fc60007ffe0ff */
[----:B------:R-:W-:Y:S02]  /*19ea0*/  IMAD.HI.U32 R123, R123, 0x7f000001, R250 ;  /* 0x7f0000017b7b7827 */ /* 0x000fe400078e00fa */
[----:B------:R-:W-:Y:S02]  /*19eb0*/  ISETP.GE.U32.AND P0, PT, R150, 0x7f000001, PT ;  /* 0x7f0000019600780c */ /* 0x000fe40003f06070 */
[----:B------:R-:W-:Y:S01]  /*19ec0*/  IMAD.WIDE.U32 R250, R242, R133, RZ ;  /* 0x00000085f2fa7225 */ /* 0x000fe200078e00ff */
[----:B------:R-:W-:-:S03]  /*19ed0*/  ISETP.GE.U32.AND P1, PT, R123, 0x7f000001, PT ;  /* 0x7f0000017b00780c */ /* 0x000fc60003f26070 */
[----:B------:R-:W-:-:S04]  /*19ee0*/  IMAD R137, R250, 0x7effffff, RZ ;  /* 0x7efffffffa897824 */ /* 0x000fc800078e02ff */
[----:B------:R-:W-:-:S04]  /*19ef0*/  IMAD.HI.U32 R224, R137, 0x7f000001, R250 ;  /* 0x7f00000189e07827 */ /* 0x000fc800078e00fa */
[----:B------:R-:W-:Y:S01]  /*19f00*/  IMAD.WIDE.U32 R250, R116, R188, RZ ;  /* 0x000000bc74fa7225 */ /* 0x000fe200078e00ff */
[----:B------:R-:W-:Y:S02]  /*19f10*/  @P0 IADD3 R150, PT, PT, R150, -0x7f000001, RZ ;  /* 0x80ffffff96960810 */ /* 0x000fe40007ffe0ff */
[----:B------:R-:W-:Y:S01]  /*19f20*/  @P1 IADD3 R123, PT, PT, R123, -0x7f000001, RZ ;  /* 0x80ffffff7b7b1810 */ /* 0x000fe20007ffe0ff */
[----:B------:R-:W-:-:S03]  /*19f30*/  IMAD R137, R250, 0x7effffff, RZ ;  /* 0x7efffffffa897824 */ /* 0x000fc600078e02ff */
[----:B------:R-:W-:Y:S01]  /*19f40*/  IADD3 R116, PT, PT, R150, R123, RZ ;  /* 0x0000007b96747210 */ /* 0x000fe20007ffe0ff */
[----:B------:R-:W-:-:S04]  /*19f50*/  IMAD.HI.U32 R199, R137, 0x7f000001, R250 ;  /* 0x7f00000189c77827 */ /* 0x000fc800078e00fa */
[----:B------:R-:W-:Y:S01]  /*19f60*/  ISETP.GE.U32.AND P0, PT, R116, 0x7f000001, PT ;  /* 0x7f0000017400780c */ /* 0x000fe20003f06070 */
[----:B------:R-:W-:Y:S01]  /*19f70*/  ISETP.GE.U32.AND P1, PT, R199, 0x7f000001, PT ;  /* 0x7f000001c700780c */ /* 0x000fe20003f26070 */
[----:B------:R-:W-:-:S04]  /*19f80*/  IMAD.WIDE.U32 R250, R16, R133, RZ ;  /* 0x0000008510fa7225 */ /* 0x000fc800078e00ff */
[----:B------:R-:W-:-:S07]  /*19f90*/  IMAD R123, R250, 0x7effffff, RZ ;  /* 0x7efffffffa7b7824 */ /* 0x000fce00078e02ff */
[----:B------:R-:W-:Y:S02]  /*19fa0*/  @P0 IADD3 R116, PT, PT, R116, -0x7f000001, RZ ;  /* 0x80ffffff74740810 */ /* 0x000fe40007ffe0ff */
[----:B------:R-:W-:Y:S01]  /*19fb0*/  @P1 IADD3 R199, PT, PT, R199, -0x7f000001, RZ ;  /* 0x80ffffffc7c71810 */ /* 0x000fe20007ffe0ff */
[----:B------:R-:W-:-:S03]  /*19fc0*/  IMAD.HI.U32 R123, R123, 0x7f000001, R250 ;  /* 0x7f0000017b7b7827 */ /* 0x000fc600078e00fa */
[----:B------:R-:W-:Y:S01]  /*19fd0*/  IADD3 R199, PT, PT, R116, R199, RZ ;  /* 0x000000c774c77210 */ /* 0x000fe20007ffe0ff */
[----:B------:R-:W-:-:S04]  /*19fe0*/  IMAD.WIDE.U32 R250, R19, R133, RZ ;  /* 0x0000008513fa7225 */ /* 0x000fc800078e00ff */
[----:B------:R-:W-:Y:S01]  /*19ff0*/  ISETP.GE.U32.AND P0, PT, R199, 0x7f000001, PT ;  /* 0x7f000001c700780c */ /* 0x000fe20003f06070 */
[----:B------:R-:W-:-:S04]  /*1a000*/  IMAD R137, R250, 0x7effffff, RZ ;  /* 0x7efffffffa897824 */ /* 0x000fc800078e02ff */
[----:B------:R-:W-:-:S04]  /*1a010*/  IMAD.HI.U32 R150, R137, 0x7f000001, R250 ;  /* 0x7f00000189967827 */ /* 0x000fc800078e00fa */
[----:B------:R-:W-:-:S04]  /*1a020*/  IMAD.WIDE.U32 R250, R18, R133, RZ ;  /* 0x0000008512fa7225 */ /* 0x000fc800078e00ff */
[----:B------:R-:W-:Y:S01]  /*1a030*/  IMAD R137, R250, 0x7effffff, RZ ;  /* 0x7efffffffa897824 */ /* 0x000fe200078e02ff */
[----:B------:R-:W-:-:S03]  /*1a040*/  @P0 IADD3 R199, PT, PT, R199, -0x7f000001, RZ ;  /* 0x80ffffffc7c70810 */ /* 0x000fc60007ffe0ff */
[----:B------:R-:W-:Y:S02]  /*1a050*/  IMAD.HI.U32 R137, R137, 0x7f000001, R250 ;  /* 0x7f00000189897827 */ /* 0x000fe400078e00fa */
[----:B------:R-:W-:Y:S02]  /*1a060*/  ISETP.GE.U32.AND P0, PT, R90, R199, PT ;  /* 0x000000c75a00720c */ /* 0x000fe40003f06070 */
        /* <DEDUP_REMOVED lines=20> */
[----:B------:R-:W-:Y:S02]  /*1a1b0*/  IMAD R221, R250, 0x7effffff, RZ ;  /* 0x7efffffffadd7824 */ /* 0x000fe400078e02ff */
[----:B---3--:R-:W-:-:S04]  /*1a1c0*/  IMAD.WIDE.U32 R114, R115, R90, RZ ;  /* 0x0000005a73727225 */ /* 0x008fc800078e00ff */
[----:B------:R-:W-:-:S04]  /*1a1d0*/  IMAD.HI.U32 R116, R221, 0x7f000001, R250 ;  /* 0x7f000001dd747827 */ /* 0x000fc800078e00fa */
[----:B------:R-:W-:-:S04]  /*1a1e0*/  IMAD R221, R114, 0x7effffff, RZ ;  /* 0x7effffff72dd7824 */ /* 0x000fc800078e02ff */
[----:B------:R-:W-:-:S04]  /*1a1f0*/  IMAD.HI.U32 R221, R221, 0x7f000001, R114 ;  /* 0x7f000001dddd7827 */ /* 0x000fc800078e0072 */
[----:B----4-:R-:W-:Y:S01]  /*1a200*/  IMAD.WIDE.U32 R114, R219, R90, RZ ;  /* 0x0000005adb727225 */ /* 0x010fe200078e00ff */
[----:B------:R-:W0:Y:S03]  /*1a210*/  LDC.64 R250, c[0x0][0x388] ;  /* 0x0000e200fffa7b82 */ /* 0x000e260000000a00 */
[----:B------:R-:W-:-:S04]  /*1a220*/  IMAD R219, R114, 0x7effffff, RZ ;  /* 0x7effffff72db7824 */ /* 0x000fc800078e02ff */
[----:B------:R-:W-:-:S04]  /*1a230*/  IMAD.HI.U32 R219, R219, 0x7f000001, R114 ;  /* 0x7f000001dbdb7827 */ /* 0x000fc800078e0072 */
[----:B------:R-:W-:Y:S02]  /*1a240*/  IMAD.WIDE.U32 R114, R220, R90, RZ ;  /* 0x0000005adc727225 */ /* 0x000fe400078e00ff */
[----:B0-----:R-:W2:Y:S01]  /*1a250*/  LDG.E R90, desc[UR10][R250.64] ;  /* 0x0000000afa5a7981 */ /* 0x001ea2000c1e1900 */
[----:B------:R-:W-:Y:S01]  /*1a260*/  ISETP.GE.U32.AND P0, PT, R116, 0x7f000001, PT ;  /* 0x7f0000017400780c */ /* 0x000fe20003f06070 */
[----:B------:R-:W-:-:S12]  /*1a270*/  IMAD R249, R114, 0x7effffff, RZ ;  /* 0x7effffff72f97824 */ /* 0x000fd800078e02ff */
[----:B------:R-:W-:Y:S01]  /*1a280*/  @P0 IADD3 R116, PT, PT, R116, -0x7f000001, RZ ;  /* 0x80ffffff74740810 */ /* 0x000fe20007ffe0ff */
[----:B------:R-:W-:Y:S01]  /*1a290*/  ISETP.GE.U32.AND P0, PT, R221, 0x7f000001, PT ;  /* 0x7f000001dd00780c */ /* 0x000fe20003f06070 */
[----:B------:R-:W-:-:S05]  /*1a2a0*/  IMAD.HI.U32 R220, R249, 0x7f000001, R114 ;  /* 0x7f000001f9dc7827 */ /* 0x000fca00078e0072 */
[----:B------:R-:W-:-:S07]  /*1a2b0*/  ISETP.GE.U32.AND P1, PT, R220, 0x7f000001, PT ;  /* 0x7f000001dc00780c */ /* 0x000fce0003f26070 */
[----:B------:R-:W-:Y:S01]  /*1a2c0*/  @P0 IADD3 R221, PT, PT, R221, -0x7f000001, RZ ;  /* 0x80ffffffdddd0810 */ /* 0x000fe20007ffe0ff */
[----:B------:R-:W-:Y:S01]  /*1a2d0*/  ISETP.GE.U32.AND P0, PT, R219, 0x7f000001, PT ;  /* 0x7f000001db00780c */ /* 0x000fe20003f06070 */
[----:B------:R-:W-:Y:S01]  /*1a2e0*/  IMAD.WIDE.U32 R114, R93, R122, RZ ;  /* 0x0000007a5d727225 */ /* 0x000fe200078e00ff */
[----:B------:R-:W-:-:S03]  /*1a2f0*/  IADD3 R116, PT, PT, R116, R160, RZ ;  /* 0x000000a074747210 */ /* 0x000fc60007ffe0ff */
[----:B------:R-:W-:Y:S01]  /*1a300*/  IMAD R249, R114, 0x7effffff, RZ ;  /* 0x7effffff72f97824 */ /* 0x000fe200078e02ff */
[----:B------:R-:W-:Y:S02]  /*1a310*/  @P1 IADD3 R220, PT, PT, R220, -0x7f000001, RZ ;  /* 0x80ffffffdcdc1810 */ /* 0x000fe40007ffe0ff */
[----:B------:R-:W-:Y:S01]  /*1a320*/  IADD3 R234, PT, PT, R221, R135, RZ ;  /* 0x00000087ddea7210 */ /* 0x000fe20007ffe0ff */
[----:B------:R-:W-:-:S04]  /*1a330*/  IMAD.HI.U32 R160, R249, 0x7f000001, R114 ;  /* 0x7f000001f9a07827 */ /* 0x000fc800078e0072 */
[----:B------:R-:W-:Y:S02]  /*1a340*/  @P0 IADD3 R219, PT, PT, R219, -0x7f000001, RZ ;  /* 0x80ffffffdbdb0810 */ /* 0x000fe40007ffe0ff */
        /* <DEDUP_REMOVED lines=15> */
[----:B------:R-:W-:Y:S04]  /*1a440*/  STL [R1+0x114], R234 ;  /* 0x000114ea01007387 */ /* 0x000fe80000100800 */
[----:B------:R-:W-:Y:S04]  /*1a450*/  STL [R1+0x118], R252 ;  /* 0x000118fc01007387 */ /* 0x000fe80000100800 */
[----:B------:R1:W-:Y:S04]  /*1a460*/  STL [R1+0x11c], R249 ;  /* 0x00011cf901007387 */ /* 0x0003e80000100800 */
[----:B------:R-:W3:Y:S01]  /*1a470*/  LD.E R13, desc[UR10][R14.64+0x430] ;  /* 0x0004300a0e0d7980 */ /* 0x000ee2000c101900 */
        /* <DEDUP_REMOVED lines=10> */
[----:B------:R-:W-:Y:S02]  /*1a520*/  IMAD R219, R114, 0x7effffff, RZ ;  /* 0x7effffff72db7824 */ /* 0x000fe400078e02ff */
[----:B------:R-:W-:-:S04]  /*1a530*/  IMAD.WIDE.U32 R220, R19, R191, RZ ;  /* 0x000000bf13dc7225 */ /* 0x000fc800078e00ff */
[----:B------:R-:W-:Y:S02]  /*1a540*/  IMAD.HI.U32 R114, R219, 0x7f000001, R114 ;  /* 0x7f000001db727827 */ /* 0x000fe400078e0072 */
[----:B------:R-:W4:Y:S02]  /*1a550*/  LD.E R219, desc[UR10][R14.64+0x434] ;  /* 0x0004340a0edb7980 */ /* 0x000f24000c101900 */
[----:B------:R-:W-:-:S04]  /*1a560*/  IMAD R115, R220, 0x7effffff, RZ ;  /* 0x7effffffdc737824 */ /* 0x000fc800078e02ff */
[----:B0-----:R-:W-:-:S04]  /*1a570*/  IMAD.HI.U32 R116, R115, 0x7f000001, R220 ;  /* 0x7f00000173747827 */ /* 0x001fc800078e00dc */
[----:B------:R-:W-:Y:S02]  /*1a580*/  IMAD.WIDE.U32 R220, R182, R188, RZ ;  /* 0x000000bcb6dc7225 */ /* 0x000fe400078e00ff */
[----:B------:R-:W4:Y:S02]  /*1a590*/  LD.E R182, desc[UR10][R14.64+0x438] ;  /* 0x0004380a0eb67980 */ /* 0x000f24000c101900 */
[----:B------:R-:W-:-:S04]  /*1a5a0*/  IMAD R115, R220, 0x7effffff, RZ ;  /* 0x7effffffdc737824 */ /* 0x000fc800078e02ff */
[----:B------:R-:W-:-:S04]  /*1a5b0*/  IMAD.HI.U32 R115, R115, 0x7f000001, R220 ;  /* 0x7f00000173737827 */ /* 0x000fc800078e00dc */
[----:B------:R-:W-:Y:S02]  /*1a5c0*/  IMAD.WIDE.U32 R220, R132, R154, RZ ;  /* 0x0000009a84dc7225 */ /* 0x000fe400078e00ff */
[----:B------:R0:W4:Y:S02]  /*1a5d0*/  LD.E R132, desc[UR10][R14.64+0x43c] ;  /* 0x00043c0a0e847980 */ /* 0x000124000c101900 */
[----:B-1----:R-:W-:-:S04]  /*1a5e0*/  IMAD R249, R220, 0x7effffff, RZ ;  /* 0x7effffffdcf97824 */ /* 0x002fc800078e02ff */
[----:B------:R-:W-:-:S04]  /*1a5f0*/  IMAD.HI.U32 R188, R249, 0x7f000001, R220 ;  /* 0x7f000001f9bc7827 */ /* 0x000fc800078e00dc */
[----:B------:R-:W-:Y:S01]  /*1a600*/  IMAD.WIDE.U32 R220, R107, R120, RZ ;  /* 0x000000786bdc7225 */ /* 0x000fe200078e00ff */
[----:B------:R-:W-:Y:S01]  /*1a610*/  ISETP.GE.U32.AND P0, PT, R115, 0x7f000001, PT ;  /* 0x7f0000017300780c */ /* 0x000fe20003f06070 */
[----:B------:R-:W-:Y:S02]  /*1a620*/  ISETP.GE.U32.AND P1, PT, R188, 0x7f000001, PT ;  /* 0x7f000001bc00780c */ /* 0x000fe40003f26070 */
[----:B------:R-:W-:Y:S02]  /*1a630*/  IMAD R249, R220, 0x7effffff, RZ ;  /* 0x7effffffdcf97824 */ /* 0x000fe400078e02ff */
[----:B0-----:R-:W-:-:S04]  /*1a640*/  IMAD.WIDE.U32 R14, R169, R230, RZ ;  /* 0x000000e6a90e7225 */ /* 0x001fc800078e00ff */
[----:B------:R-:W-:-:S04]  /*1a650*/  IMAD.HI.U32 R154, R249, 0x7f000001, R220 ;  /* 0x7f000001f99a7827 */ /* 0x000fc800078e00dc */
        /* <DEDUP_REMOVED lines=19> */
[----:B------:R-:W-:Y:S01]  /*1a790*/  IMAD.WIDE.U32 R14, R242, R100, RZ ;  /* 0x00000064f20e7225 */ /* 0x000fe200078e00ff */
[----:B------:R-:W-:Y:S01]  /*1a7a0*/  ISETP.GE.U32.AND P1, PT, R131, 0x7f000001, PT ;  /* 0x7f0000018300780c */ /* 0x000fe20003f26070 */
[----:B------:R-:W-:Y:S02]  /*1a7b0*/  ISETP.GE.U32.AND P0, PT, R252, 0x7f000001, PT ;  /* 0x7f000001fc00780c */ /* 0x000fe40003f06070 */
[----:B------:R-:W-:-:S04]  /*1a7c0*/  IMAD R147, R14, 0x7effffff, RZ ;  /* 0x7effffff0e937824 */ /* 0x000fc800078e02ff */
[----:B------:R-:W-:-:S04]  /*1a7d0*/  IMAD.HI.U32 R147, R147, 0x7f000001, R14 ;  /* 0x7f00000193937827 */ /* 0x000fc800078e000e */
[----:B------:R-:W-:Y:S02]  /*1a7e0*/  IMAD.WIDE.U32 R14, R16, R100, RZ ;  /* 0x00000064100e7225 */ /* 0x000fe400078e00ff */
[----:B------:R-:W-:Y:S02]  /*1a7f0*/  @P1 IADD3 R131, PT, PT, R131, -0x7f000001, RZ ;  /* 0x80ffffff83831810 */ /* 0x000fe40007ffe0ff */
[----:B------:R-:W-:Y:S01]  /*1a800*/  @P0 IADD3 R252, PT, PT, R252, -0x7f000001, RZ ;  /* 0x80fffffffcfc0810 */ /* 0x000fe20007ffe0ff */
[----:B------:R-:W-:-:S04]  /*1a810*/  IMAD R191, R14, 0x7effffff, RZ ;  /* 0x7effffff0ebf7824 */ /* 0x000fc800078e02ff */
[----:B------:R-:W-:Y:S01]  /*1a820*/  IMAD.HI.U32 R188, R191, 0x7f000001, R14 ;  /* 0x7f000001bfbc7827 */ /* 0x000fe200078e000e */
[----:B------:R-:W-:-:S05]  /*1a830*/  IADD3 R191, PT, PT, R252, R131, RZ ;  /* 0x00000083fcbf7210 */ /* 0x000fca0007ffe0ff */
[----:B------:R-:W-:Y:S01]  /*1a840*/  ISETP.GE.U32.AND P0, PT, R191, 0x7f000001, PT ;  /* 0x7f000001bf00780c */ /* 0x000fe20003f06070 */
[----:B------:R-:W-:-:S04]  /*1a850*/  IMAD.WIDE.U32 R14, R19, R100, RZ ;  /* 0x00000064130e7225 */ /* 0x000fc800078e00ff */
[----:B------:R-:W-:-:S04]  /*1a860*/  IMAD.WIDE.U32 R220, R91, R120, RZ ;  /* 0x000000785bdc7225 */ /* 0x000fc800078e00ff */
[----:B------:R-:W-:-:S04]  /*1a870*/  IMAD R131, R14, 0x7effffff, RZ ;  /* 0x7effffff0e837824 */ /* 0x000fc800078e02ff */
[----:B------:R-:W-:Y:S01]  /*1a880*/  @P0 IADD3 R191, PT, PT, R191, -0x7f000001, RZ ;  /* 0x80ffffffbfbf0810 */ /* 0x000fe20007ffe0ff */
[----:B------:R-:W-:Y:S02]  /*1a890*/  IMAD R247, R220, 0x7effffff, RZ ;  /* 0x7effffffdcf77824 */ /* 0x000fe400078e02ff */
[----:B------:R-:W-:Y:S02]  /*1a8a0*/  IMAD.HI.U32 R131, R131, 0x7f000001, R14 ;  /* 0x7f00000183837827 */ /* 0x000fe400078e000e */
[----:B------:R-:W-:Y:S02]  /*1a8b0*/  ISETP.GE.U32.AND P0, PT, R190, R191, PT ;  /* 0x000000bfbe00720c */ /* 0x000fe40003f06070 */
[----:B------:R-:W-:-:S04]  /*1a8c0*/  IMAD.WIDE.U32 R14, R212, R230, RZ ;  /* 0x000000e6d40e7225 */ /* 0x000fc800078e00ff */
[----:B------:R-:W-:-:S04]  /*1a8d0*/  IMAD.HI.U32 R220, R247, 0x7f000001, R220 ;  /* 0x7f000001f7dc7827 */ /* 0x000fc800078e00dc */
[----:B------:R-:W-:-:S04]  /*1a8e0*/  IMAD R221, R14, 0x7effffff, RZ ;  /* 0x7effffff0edd7824 */ /* 0x000fc800078e02ff */
[----:B------:R-:W-:Y:S01]  /*1a8f0*/  IMAD.HI.U32 R221, R221, 0x7f000001, R14 ;  /* 0x7f000001dddd7827 */ /* 0x000fe200078e000e */
[----:B------:R-:W-:Y:S01]  /*1a900*/  IADD3 R14, PT, PT, R190, -R191, RZ ;  /* 0x800000bfbe0e7210 */ /* 0x000fe20007ffe0ff */
[----:B------:R-:W-:Y:S01]  /*1a910*/  ISETP.GE.U32.AND P1, PT, R98, 0x7f000001, PT ;  /* 0x7f0000016200780c */ /* 0x000fe20003f26070 */
[----:B--2---:R-:W-:Y:S02]  /*1a920*/  IADD3 R245, PT, PT, R245, R90, RZ ;  /* 0x0000005af5f57210 */ /* 0x004fe40007ffe0ff */
[----:B------:R-:W-:-:S03]  /*1a930*/  @!P0 IADD3 R14, PT, PT, R14, 0x7f000001, RZ ;  /* 0x7f0000010e0e8810 */ /* 0x000fc60007ffe0ff */
[----:B------:R-:W-:Y:S01]  /*1a940*/  ISETP.GE.U32.AND P0, PT, R245, 0x7f000001, PT ;  /* 0x7f000001f500780c */ /* 0x000fe20003f06070 */
[----:B------:R-:W-:-:S06]  /*1a950*/  IMAD.WIDE.U32 R190, R240, R120, RZ ;  /* 0x00000078f0be7225 */ /* 0x000fcc00078e00ff */
[----:B------:R-:W-:Y:S01]  /*1a960*/  @P1 IADD3 R98, PT, PT, R98, -0x7f000001, RZ ;  /* 0x80ffffff62621810 */ /* 0x000fe20007ffe0ff */
[----:B------:R-:W-:-:S04]  /*1a970*/  IMAD R15, R190, 0x7effffff, RZ ;  /* 0x7effffffbe0f7824 */ /* 0x000fc800078e02ff */
[----:B------:R-:W-:Y:S01]  /*1a980*/  IMAD.HI.U32 R190, R15, 0x7f000001, R190 ;  /* 0x7f0000010fbe7827 */ /* 0x000fe200078e00be */
[----:B------:R-:W-:-:S03]  /*1a990*/  @P0 IADD3 R245, PT, PT, R245, -0x7f000001, RZ ;  /* 0x80fffffff5f50810 */ /* 0x000fc60007ffe0ff */
[----:B------:R-:W-:Y:S01]  /*1a9a0*/  IMAD.WIDE.U32 R14, R177, R14, RZ ;  /* 0x0000000eb10e7225 */ /* 0x000fe200078e00ff */
[----:B------:R-:W-:-:S03]  /*1a9b0*/  IADD3 R252, PT, PT, R245, R98, RZ ;  /* 0x00000062f5fc7210 */ /* 0x000fc60007ffe0ff */
[----:B------:R-:W-:Y:S01]  /*1a9c0*/  IMAD R177, R14, 0x7effffff, RZ ;  /* 0x7effffff0eb17824 */ /* 0x000fe200078e02ff */
[----:B------:R-:W-:-:S03]  /*1a9d0*/  ISETP.GE.U32.AND P1, PT, R225, 0x7f000001, PT ;  /* 0x7f000001e100780c */ /* 0x000fc60003f26070 */
[----:B------:R-:W-:Y:S01]  /*1a9e0*/  IMAD.HI.U32 R177, R177, 0x7f000001, R14 ;  /* 0x7f000001b1b17827 */ /* 0x000fe200078e000e */
[----:B------:R-:W-:-:S03]  /*1a9f0*/  ISETP.GE.U32.AND P0, PT, R252, 0x7f000001, PT ;  /* 0x7f000001fc00780c */ /* 0x000fc60003f06070 */
        /* <DEDUP_REMOVED lines=8> */
[----:B------:R-:W-:-:S04]  /*1aa80*/  IMAD.HI.U32 R120, R237, 0x7f000001, R14 ;  /* 0x7f000001ed787827 */ /* 0x000fc800078e000e */
[----:B------:R-:W-:Y:S01]  /*1aa90*/  IMAD.WIDE.U32 R14, R20, R230, RZ ;  /* 0x000000e6140e7225 */ /* 0x000fe200078e00ff */
[----:B------:R-:W-:Y:S01]  /*1aaa0*/  ISETP.GE.U32.AND P2, PT, R206, 0x7f000001, PT ;  /* 0x7f000001ce00780c */ /* 0x000fe20003f46070 */
[----:B------:R-:W-:Y:S02]  /*1aab0*/  ISETP.GE.U32.AND P1, PT, R225, 0x7f000001, PT ;  /* 0x7f000001e100780c */ /* 0x000fe40003f26070 */
[----:B------:R-:W-:Y:S01]  /*1aac0*/  IMAD R237, R14, 0x7effffff, RZ ;  /* 0x7effffff0eed7824 */ /* 0x000fe200078e02ff */
[----:B------:R-:W-:-:S03]  /*1aad0*/  ISETP.GE.U32.AND P0, PT, R177, 0x7f000001, PT ;  /* 0x7f000001b100780c */ /* 0x000fc60003f06070 */
[----:B------:R-:W-:-:S04]  /*1aae0*/  IMAD.HI.U32 R98, R237, 0x7f000001, R14 ;  /* 0x7f000001ed627827 */ /* 0x000fc800078e000e */
[----:B------:R-:W-:-:S04]  /*1aaf0*/  IMAD.WIDE.U32 R14, R18, R100, RZ ;  /* 0x00000064120e7225 */ /* 0x000fc800078e00ff */
[----:B------:R-:W-:Y:S01]  /*1ab00*/  IMAD R237, R14, 0x7effffff, RZ ;  /* 0x7effffff0eed7824 */ /* 0x000fe200078e02ff */
[----:B------:R-:W-:Y:S02]  /*1ab10*/  @P2 IADD3 R206, PT, PT, R206, -0x7f000001, RZ ;  /* 0x80ffffffcece2810 */ /* 0x000fe40007ffe0ff */
[----:B------:R-:W-:Y:S01]  /*1ab20*/  @P1 IADD3 R225, PT, PT, R225, -0x7f000001, RZ ;  /* 0x80ffffffe1e11810 */ /* 0x000fe20007ffe0ff */
[----:B------:R-:W-:-:S04]  /*1ab30*/  IMAD.HI.U32 R100, R237, 0x7f000001, R14 ;  /* 0x7f000001ed647827 */ /* 0x000fc800078e000e */
[----:B------:R-:W-:Y:S01]  /*1ab40*/  IMAD.WIDE.U32 R14, R157, R84, RZ ;  /* 0x000000549d0e7225 */ /* 0x000fe200078e00ff */
[----:B------:R-:W-:Y:S02]  /*1ab50*/  @P0 IADD3 R177, PT, PT, R177, -0x7f000001, RZ ;  /* 0x80ffffffb1b10810 */ /* 0x000fe40007ffe0ff */
[----:B------:R-:W-:Y:S01]  /*1ab60*/  IADD3 R225, PT, PT, R225, R206, RZ ;  /* 0x000000cee1e17210 */ /* 0x000fe20007ffe0ff */
[----:B------:R-:W-:Y:S01]  /*1ab70*/  IMAD R237, R14, 0x7effffff, RZ ;  /* 0x7effffff0eed7824 */ /* 0x000fe200078e02ff */
[----:B------:R-:W-:-:S03]  /*1ab80*/  ISETP.GE.U32.AND P1, PT, R130, 0x7f000001, PT ;  /* 0x7f0000018200780c */ /* 0x000fc60003f26070 */
[----:B------:R-:W-:Y:S01]  /*1ab90*/  ISETP.GE.U32.AND P0, PT, R225, 0x7f000001, PT ;  /* 0x7f000001e100780c */ /* 0x000fe20003f06070 */
[----:B------:R-:W-:-:S04]  /*1aba0*/  IMAD.HI.U32 R230, R237, 0x7f000001, R14 ;  /* 0x7f000001ede67827 */ /* 0x000fc800078e000e */
[----:B---3--:R-:W-:-:S04]  /*1abb0*/  IMAD.WIDE.U32 R14, R13, R177, RZ ;  /* 0x000000b10d0e7225 */ /* 0x008fc800078e00ff */
[----:B------:R-:W-:-:S04]  /*1abc0*/  IMAD R13, R14, 0x7effffff, RZ ;  /* 0x7effffff0e0d7824 */ /* 0x000fc800078e02ff */
[----:B------:R-:W-:-:S04]  /*1abd0*/  IMAD.HI.U32 R13, R13, 0x7f000001, R14 ;  /* 0x7f0000010d0d7827 */ /* 0x000fc800078e000e */
[----:B------:R-:W-:Y:S01]  /*1abe0*/  IMAD.WIDE.U32 R14, R118, R84, RZ ;  /* 0x00000054760e7225 */ /* 0x000fe200078e00ff */
[----:B------:R-:W-:Y:S02]  /*1abf0*/  @P1 IADD3 R130, PT, PT, R130, -0x7f000001, RZ ;  /* 0x80ffffff82821810 */ /* 0x000fe40007ffe0ff */
[----:B------:R-:W-:Y:S01]  /*1ac00*/  @P0 IADD3 R225, PT, PT, R225, -0x7f000001, RZ ;  /* 0x80ffffffe1e10810 */ /* 0x000fe20007ffe0ff */
[----:B------:R-:W-:-:S03]  /*1ac10*/  IMAD R237, R14, 0x7effffff, RZ ;  /* 0x7effffff0eed7824 */ /* 0x000fc600078e02ff */
[----:B------:R-:W-:Y:S01]  /*1ac20*/  IADD3 R252, PT, PT, R225, R130, RZ ;  /* 0x00000082e1fc7210 */ /* 0x000fe20007ffe0ff */
[----:B------:R-:W-:Y:S02]  /*1ac30*/  IMAD.HI.U32 R206, R237, 0x7f000001, R14 ;  /* 0x7f000001edce7827 */ /* 0x000fe400078e000e */
[----:B------:R-:W2:Y:S01]  /*1ac40*/  LDG.E R237, desc[UR10][R250.64+0x4] ;  /* 0x0000040afaed7981 */ /* 0x000ea2000c1e1900 */
[----:B------:R-:W-:Y:S01]  /*1ac50*/  ISETP.GE.U32.AND P1, PT, R105, 0x7f000001, PT ;  /* 0x7f0000016900780c */ /* 0x000fe20003f26070 */
[----:B------:R-:W-:-:S12]  /*1ac60*/  ISETP.GE.U32.AND P0, PT, R252, 0x7f000001, PT ;  /* 0x7f000001fc00780c */ /* 0x000fd80003f06070 */
[----:B------:R-:W-:Y:S02]  /*1ac70*/  @P1 IADD3 R105, PT, PT, R105, -0x7f000001, RZ ;  /* 0x80ffffff69691810 */ /* 0x000fe40007ffe0ff */
[----:B------:R-:W-:-:S04]  /*1ac80*/  @P0 IADD3 R252, PT, PT, R252, -0x7f000001, RZ ;  /* 0x80fffffffcfc0810 */ /* 0x000fc80007ffe0ff */
[----:B------:R-:W-:-:S05]  /*1ac90*/  IADD3 R105, PT, PT, R252, R105, RZ ;  /* 0x00000069fc697210 */ /* 0x000fca0007ffe0ff */
[----:B------:R-:W-:Y:S01]  /*1aca0*/  ISETP.GE.U32.AND P0, PT, R105, 0x7f000001, PT ;  /* 0x7f0000016900780c */ /* 0x000fe20003f06070 */
[----:B----4-:R-:W-:-:S04]  /*1acb0*/  IMAD.WIDE.U32 R14, R219, R177, RZ ;  /* 0x000000b1db0e7225 */ /* 0x010fc800078e00ff */
[----:B------:R-:W-:-:S04]  /*1acc0*/  IMAD R219, R14, 0x7effffff, RZ ;  /* 0x7effffff0edb7824 */ /* 0x000fc800078e02ff */
[----:B------:R-:W-:-:S04]  /*1acd0*/  IMAD.HI.U32 R130, R219, 0x7f000001, R14 ;  /* 0x7f000001db827827 */ /* 0x000fc800078e000e */
[----:B------:R-:W-:Y:S01]  /*1ace0*/  IMAD.WIDE.U32 R14, R182, R177, RZ ;  /* 0x000000b1b60e7225 */ /* 0x000fe200078e00ff */
[----:B------:R-:W-:Y:S01]  /*1acf0*/  @P0 IADD3 R105, PT, PT, R105, -0x7f000001, RZ ;  /* 0x80ffffff69690810 */ /* 0x000fe20007ffe0ff */
[----:B------:R-:W-:Y:S02]  /*1ad00*/  ISETP.GE.U32.AND P0, PT, R195, 0x7f000001, PT ;  /* 0x7f000001c300780c */ /* 0x000fe40003f06070 */
[----:B------:R-:W-:-:S04]  /*1ad10*/  IMAD R219, R14, 0x7effffff, RZ ;  /* 0x7effffff0edb7824 */ /* 0x000fc800078e02ff */
[----:B------:R-:W-:-:S04]  /*1ad20*/  IMAD.HI.U32 R182, R219, 0x7f000001, R14 ;  /* 0x7f000001dbb67827 */ /* 0x000fc800078e000e */
[----:B------:R-:W-:-:S04]  /*1ad30*/  IMAD.WIDE.U32 R14, R132, R177, RZ ;  /* 0x000000b1840e7225 */ /* 0x000fc800078e00ff */
[----:B------:R-:W-:Y:S01]  /*1ad40*/  IMAD R177, R14, 0x7effffff, RZ ;  /* 0x7effffff0eb17824 */ /* 0x000fe200078e02ff */
[----:B------:R-:W-:Y:S01]  /*1ad50*/  @P0 IADD3 R195, PT, PT, R195, -0x7f000001, RZ ;  /* 0x80ffffffc3c30810 */ /* 0x000fe20007ffe0ff */
[----:B------:R-:W-:Y:S02]  /*1ad60*/  ISETP.GE.U32.AND P2, PT, R134, 0x7f000001, PT ;  /* 0x7f0000018600780c */ /* 0x000fe40003f46070 */
[----:B------:R-:W-:-:S04]  /*1ad70*/  IMAD.HI.U32 R132, R177, 0x7f000001, R14 ;  /* 0x7f000001b1847827 */ /* 0x000fc800078e000e */
[----:B------:R-:W-:Y:S01]  /*1ad80*/  IMAD.WIDE.U32 R14, R90, R105, RZ ;  /* 0x000000695a0e7225 */ /* 0x000fe200078e00ff */
[----:B------:R-:W-:-:S03]  /*1ad90*/  IADD3 R195, PT, PT, R245, R195, RZ ;  /* 0x000000c3f5c37210 */ /* 0x000fc60007ffe0ff */
[----:B------:R-:W-:Y:S02]  /*1ada0*/  IMAD R219, R14, 0x7effffff, RZ ;  /* 0x7effffff0edb7824 */ /* 0x000fe400078e02ff */
[----:B------:R-:W-:Y:S02]  /*1adb0*/  ISETP.GE.U32.AND P0, PT, R195, 0x7f000001, PT ;  /* 0x7f000001c300780c */ /* 0x000fe40003f06070 */
[----:B------:R-:W-:Y:S01]  /*1adc0*/  IMAD.HI.U32 R219, R219, 0x7f000001, R14 ;  /* 0x7f000001dbdb7827 */ /* 0x000fe200078e000e */
[----:B------:R-:W-:-:S03]  /*1add0*/  @P2 IADD3 R134, PT, PT, R134, -0x7f000001, RZ ;  /* 0x80ffffff86862810 */ /* 0x000fc60007ffe0ff */
[----:B------:R-:W-:-:S04]  /*1ade0*/  IMAD.WIDE.U32 R14, R111, R84, RZ ;  /* 0x000000546f0e7225 */ /* 0x000fc800078e00ff */
[----:B------:R-:W-:Y:S01]  /*1adf0*/  IMAD R177, R14, 0x7effffff, RZ ;  /* 0x7effffff0eb17824 */ /* 0x000fe200078e02ff */
[----:B------:R-:W-:-:S03]  /*1ae00*/  IADD3 R134, PT, PT, R245, R134, RZ ;  /* 0x00000086f5867210 */ /* 0x000fc60007ffe0ff */
[----:B------:R-:W-:Y:S01]  /*1ae10*/  IMAD.HI.U32 R177, R177, 0x7f000001, R14 ;  /* 0x7f000001b1b17827 */ /* 0x000fe200078e000e */
[----:B------:R-:W-:-:S03]  /*1ae20*/  ISETP.GE.U32.AND P1, PT, R166, 0x7f000001, PT ;  /* 0x7f000001a600780c */ /* 0x000fc60003f26070 */
[----:B------:R-:W-:Y:S01]  /*1ae30*/  IMAD.WIDE.U32 R14, R246, R84, RZ ;  /* 0x00000054f60e7225 */ /* 0x000fe200078e00ff */
[----:B------:R-:W-:Y:S01]  /*1ae40*/  @P0 IADD3 R195, PT, PT, R195, -0x7f000001, RZ ;  /* 0x80ffffffc3c30810 */ /* 0x000fe20007ffe0ff */
[----:B------:R-:W-:Y:S02]  /*1ae50*/  ISETP.GE.U32.AND P0, PT, R134, 0x7f000001, PT ;  /* 0x7f0000018600780c */ /* 0x000fe40003f06070 */
[----:B------:R-:W-:-:S04]  /*1ae60*/  IMAD R225, R14, 0x7effffff, RZ ;  /* 0x7effffff0ee17824 */ /* 0x000fc800078e02ff */
[----:B------:R-:W-:-:S04]  /*1ae70*/  IMAD.HI.U32 R84, R225, 0x7f000001, R14 ;  /* 0x7f000001e1547827 */ /* 0x000fc800078e000e */
[----:B------:R-:W-:Y:S01]  /*1ae80*/  IMAD.WIDE.U32 R14, R244, R83, RZ ;  /* 0x00000053f40e7225 */ /* 0x000fe200078e00ff */
[----:B------:R-:W-:-:S03]  /*1ae90*/  @P1 IADD3 R166, PT, PT, R166, -0x7f000001, RZ ;  /* 0x80ffffffa6a61810 */ /* 0x000fc60007ffe0ff */
[----:B------:R-:W-:Y:S01]  /*1aea0*/  IMAD R225, R14, 0x7effffff, RZ ;  /* 0x7effffff0ee17824 */ /* 0x000fe200078e02ff */
[----:B------:R-:W-:Y:S01]  /*1aeb0*/  ISETP.GE.U32.AND P1, PT, R109, 0x7f000001, PT ;  /* 0x7f0000016d00780c */ /* 0x000fe20003f26070 */
[----:B------:R-:W-:Y:S01]  /*1aec0*/  @P0 IADD3 R134, PT, PT, R134, -0x7f000001, RZ ;  /* 0x80ffffff86860810 */ /* 0x000fe20007ffe0ff */
[----:B------:R-:W-:Y:S01]  /*1aed0*/  ISETP.GE.U32.AND P0, PT, R236, 0x7f000001, PT ;  /* 0x7f000001ec00780c */ /* 0x000fe20003f06070 */
[----:B------:R-:W-:Y:S01]  /*1aee0*/  IMAD.HI.U32 R225, R225, 0x7f000001, R14 ;  /* 0x7f000001e1e17827 */ /* 0x000fe200078e000e */
[----:B------:R-:W-:-:S03]  /*1aef0*/  IADD3 R166, PT, PT, R195, R166, RZ ;  /* 0x000000a6c3a67210 */ /* 0x000fc60007ffe0ff */
[----:B------:R-:W-:-:S04]  /*1af00*/  IMAD.WIDE.U32 R14, R93, R83, RZ ;  /* 0x000000535d0e7225 */ /* 0x000fc800078e00ff */
[----:B------:R-:W-:-:S04]  /*1af10*/  IMAD R195, R14, 0x7effffff, RZ ;  /* 0x7effffff0ec37824 */ /* 0x000fc800078e02ff */
[----:B------:R-:W-:Y:S01]  /*1af20*/  IMAD.HI.U32 R195, R195, 0x7f000001, R14 ;  /* 0x7f000001c3c37827 */ /* 0x000fe200078e000e */
[----:B------:R-:W-:-:S03]  /*1af30*/  @P1 IADD3 R109, PT, PT, R109, -0x7f000001, RZ ;  /* 0x80ffffff6d6d1810 */ /* 0x000fc60007ffe0ff */
[----:B------:R-:W-:Y:S01]  /*1af40*/  IMAD.WIDE.U32 R14, R235, R83, RZ ;  /* 0x00000053eb0e7225 */ /* 0x000fe200078e00ff */
[----:B------:R-:W-:Y:S01]  /*1af50*/  @P0 IADD3 R236, PT, PT, R236, -0x7f000001, RZ ;  /* 0x80ffffffecec0810 */ /* 0x000fe20007ffe0ff */
[----:B------:R-:W-:Y:S02]  /*1af60*/  ISETP.GE.U32.AND P2, PT, R144, 0x7f000001, PT ;  /* 0x7f0000019000780c */ /* 0x000fe40003f46070 */
[----:B------:R-:W-:Y:S01]  /*1af70*/  IMAD R247, R14, 0x7effffff, RZ ;  /* 0x7effffff0ef77824 */ /* 0x000fe200078e02ff */
[----:B------:R-:W-:-:S03]  /*1af80*/  IADD3 R109, PT, PT, R134, R109, RZ ;  /* 0x0000006d866d7210 */ /* 0x000fc60007ffe0ff */
[----:B------:R-:W-:Y:S01]  /*1af90*/  IMAD.HI.U32 R134, R247, 0x7f000001, R14 ;  /* 0x7f000001f7867827 */ /* 0x000fe200078e000e */
[----:B------:R-:W-:Y:S01]  /*1afa0*/  IADD3 R247, PT, PT, R245, R236, RZ ;  /* 0x000000ecf5f77210 */ /* 0x000fe20007ffe0ff */
[----:B------:R-:W-:-:S04]  /*1afb0*/  ISETP.GE.U32.AND P1, PT, R232, 0x7f000001, PT ;  /* 0x7f000001e800780c */ /* 0x000fc80003f26070 */
[----:B------:R-:W-:Y:S01]  /*1afc0*/  ISETP.GE.U32.AND P0, PT, R247, 0x7f000001, PT ;  /* 0x7f000001f700780c */ /* 0x000fe20003f06070 */
[----:B------:R-:W-:-:S04]  /*1afd0*/  @P2 IADD3 R144, PT, PT, R144, -0x7f000001, RZ ;  /* 0x80ffffff90902810 */ /* 0x000fc80007ffe0ff */
[----:B------:R-:W-:-:S04]  /*1afe0*/  IADD3 R236, PT, PT, R245, R144, RZ ;  /* 0x00000090f5ec7210 */ /* 0x000fc80007ffe0ff */
[----:B------:R-:W-:Y:S01]  /*1aff0*/  @P1 IADD3 R232, PT, PT, R232, -0x7f000001, RZ ;  /* 0x80ffffffe8e81810 */ /* 0x000fe20007ffe0ff */
[----:B------:R-:W-:-:S03]  /*1b000*/  ISETP.GE.U32.AND P1, PT, R233, 0x7f000001, PT ;  /* 0x7f000001e900780c */ /* 0x000fc60003f26070 */
[----:B------:R-:W-:Y:S01]  /*1b010*/  @P0 IADD3 R247, PT, PT, R247, -0x7f000001, RZ ;  /* 0x80fffffff7f70810 */ /* 0x000fe20007ffe0ff */
[----:B------:R-:W-:-:S09]  /*1b020*/  ISETP.GE.U32.AND P0, PT, R236, 0x7f000001, PT ;  /* 0x7f000001ec00780c */ /* 0x000fd20003f06070 */
[----:B------:R-:W-:Y:S01]  /*1b030*/  @P1 IADD3 R233, PT, PT, R233, -0x7f000001, RZ ;  /* 0x80ffffffe9e91810 */ /* 0x000fe20007ffe0ff */
[----:B------:R-:W-:-:S03]  /*1b040*/  ISETP.GE.U32.AND P1, PT, R85, 0x7f000001, PT ;  /* 0x7f0000015500780c */ /* 0x000fc60003f26070 */
[----:B------:R-:W-:Y:S01]  /*1b050*/  @P0 IADD3 R236, PT, PT, R236, -0x7f000001, RZ ;  /* 0x80ffffffecec0810 */ /* 0x000fe20007ffe0ff */
[----:B------:R-:W-:-:S03]  /*1b060*/  ISETP.GE.U32.AND P0, PT, R166, 0x7f000001, PT ;  /* 0x7f000001a600780c */ /* 0x000fc60003f06070 */
[----:B------:R-:W-:-:S06]  /*1b070*/  IADD3 R233, PT, PT, R236, R233, RZ ;  /* 0x000000e9ece97210 */ /* 0x000fcc0007ffe0ff */
[----:B------:R-:W-:-:S04]  /*1b080*/  @P1 IADD3 R85, PT, PT, R85, -0x7f000001, RZ ;  /* 0x80ffffff55551810 */ /* 0x000fc80007ffe0ff */
[----:B------:R-:W-:-:S04]  /*1b090*/  @P0 IADD3 R166, PT, PT, R166, -0x7f000001, RZ ;  /* 0x80ffffffa6a60810 */ /* 0x000fc80007ffe0ff */
[----:B------:R-:W-:Y:S02]  /*1b0a0*/  IADD3 R236, PT, PT, R166, R85, RZ ;  /* 0x00000055a6ec7210 */ /* 0x000fe40007ffe0ff */
[----:B------:R-:W3:Y:S01]  /*1b0b0*/  LDG.E R85, desc[UR10][R250.64+0x8] ;  /* 0x0000080afa557981 */ /* 0x000ee2000c1e1900 */
[----:B------:R-:W-:Y:S01]  /*1b0c0*/  IMAD.WIDE.U32 R14, R243, R83, RZ ;  /* 0x00000053f30e7225 */ /* 0x000fe200078e00ff */
[----:B------:R-:W-:-:S03]  /*1b0d0*/  ISETP.GE.U32.AND P2, PT, R154, 0x7f000001, PT ;  /* 0x7f0000019a00780c */ /* 0x000fc60003f46070 */
[----:B------:R-:W-:-:S04]  /*1b0e0*/  IMAD R83, R14, 0x7effffff, RZ ;  /* 0x7effffff0e537824 */ /* 0x000fc800078e02ff */
[----:B------:R-:W-:Y:S01]  /*1b0f0*/  IMAD.HI.U32 R83, R83, 0x7f000001, R14 ;  /* 0x7f00000153537827 */ /* 0x000fe200078e000e */
[----:B------:R-:W-:-:S03]  /*1b100*/  IADD3 R232, PT, PT, R247, R232, RZ ;  /* 0x000000e8f7e87210 */ /* 0x000fc60007ffe0ff */
[----:B------:R-:W-:Y:S02]  /*1b110*/  IMAD.WIDE.U32 R14, R242, R125, RZ ;  /* 0x0000007df20e7225 */ /* 0x000fe400078e00ff */
[----:B------:R-:W-:Y:S02]  /*1b120*/  @P2 IADD3 R154, PT, PT, R154, -0x7f000001, RZ ;  /* 0x80ffffff9a9a2810 */ /* 0x000fe40007ffe0ff */
[----:B------:R-:W-:-:S04]  /*1b130*/  IMAD R247, R14, 0x7effffff, RZ ;  /* 0x7effffff0ef77824 */ /* 0x000fc800078e02ff */
[----:B------:R-:W-:Y:S01]  /*1b140*/  IMAD.HI.U32 R144, R247, 0x7f000001, R14 ;  /* 0x7f000001f7907827 */ /* 0x000fe200078e000e */
[----:B------:R-:W-:Y:S01]  /*1b150*/  IADD3 R247, PT, PT, R245, R154, RZ ;  /* 0x0000009af5f77210 */ /* 0x000fe20007ffe0ff */
[----:B------:R-:W-:Y:S01]  /*1b160*/  ISETP.GE.U32.AND P3, PT, R234, 0x7f000001, PT ;  /* 0x7f000001ea00780c */ /* 0x000fe20003f66070 */
[----:B------:R-:W-:-:S03]  /*1b170*/  ISETP.GE.U32.AND P6, PT, R232, 0x7f000001, PT ;  /* 0x7f000001e800780c */ /* 0x000fc60003fc6070 */
[----:B------:R-:W-:Y:S01]  /*1b180*/  ISETP.GE.U32.AND P2, PT, R247, 0x7f000001, PT ;  /* 0x7f000001f700780c */ /* 0x000fe20003f46070 */
[----:B------:R-:W-:Y:S01]  /*1b190*/  ISETP.GE.U32.AND P1, PT, R223, 0x7f000001, PT ;  /* 0x7f000001df00780c */ /* 0x000fe20003f26070 */
[----:B------:R-:W-:Y:S01]  /*1b1a0*/  ISETP.GE.U32.AND P5, PT, R108, 0x7f000001, PT ;  /* 0x7f0000016c00780c */ /* 0x000fe20003fa6070 */
[----:B------:R-:W-:-:S06]  /*1b1b0*/  ISETP.GE.U32.AND P0, PT, R109, 0x7f000001, PT ;  /* 0x7f0000016d00780c */ /* 0x000fcc0003f06070 */
[----:B------:R-:W-:Y:S02]  /*1b1c0*/  @P3 IADD3 R234, PT, PT, R234, -0x7f000001, RZ ;  /* 0x80ffffffeaea3810 */ /* 0x000fe40007ffe0ff */
[----:B------:R-:W-:Y:S02]  /*1b1d0*/  @P6 IADD3 R232, PT, PT, R232, -0x7f000001, RZ ;  /* 0x80ffffffe8e86810 */ /* 0x000fe40007ffe0ff */
[----:B------:R-:W-:Y:S01]  /*1b1e0*/  @P2 IADD3 R247, PT, PT, R247, -0x7f000001, RZ ;  /* 0x80fffffff7f72810 */ /* 0x000fe20007ffe0ff */
[----:B------:R-:W-:Y:S01]  /*1b1f0*/  ISETP.GE.U32.AND P6, PT, R236, 0x7f000001, PT ;  /* 0x7f000001ec00780c */ /* 0x000fe20003fc6070 */
[----:B------:R-:W-:Y:S01]  /*1b200*/  @P1 IADD3 R223, PT, PT, R223, -0x7f000001, RZ ;  /* 0x80ffffffdfdf1810 */ /* 0x000fe20007ffe0ff */
[----:B------:R-:W-:Y:S01]  /*1b210*/  ISETP.GE.U32.AND P1, PT, R233, 0x7f000001, PT ;  /* 0x7f000001e900780c */ /* 0x000fe20003f26070 */
[----:B------:R-:W-:Y:S02]  /*1b220*/  IADD3 R234, PT, PT, R247, R234, RZ ;  /* 0x000000eaf7ea7210 */ /* 0x000fe40007ffe0ff */
[----:B------:R-:W-:Y:S01]  /*1b230*/  @P5 IADD3 R108, PT, PT, R108, -0x7f000001, RZ ;  /* 0x80ffffff6c6c5810 */ /* 0x000fe20007ffe0ff */
[----:B------:R-:W-:Y:S01]  /*1b240*/  ISETP.GE.U32.AND P2, PT, R229, 0x7f000001, PT ;  /* 0x7f000001e500780c */ /* 0x000fe20003f46070 */
[----:B------:R-:W-:Y:S01]  /*1b250*/  @P0 IADD3 R109, PT, PT, R109, -0x7f000001, RZ ;  /* 0x80ffffff6d6d0810 */ /* 0x000fe20007ffe0ff */
[----:B------:R-:W-:Y:S01]  /*1b260*/  ISETP.GE.U32.AND P4, PT, R231, 0x7f000001, PT ;  /* 0x7f000001e700780c */ /* 0x000fe20003f86070 */
[----:B------:R-:W-:Y:S01]  /*1b270*/  ISETP.GE.U32.AND P0, PT, R234, 0x7f000001, PT ;  /* 0x7f000001ea00780c */ /* 0x000fe20003f06070 */
[----:B------:R-:W-:Y:S01]  /*1b280*/  IADD3 R108, PT, PT, R232, R108, RZ ;  /* 0x0000006ce86c7210 */ /* 0x000fe20007ffe0ff */
[----:B------:R-:W-:-:S02]  /*1b290*/  ISETP.GE.U32.AND P3, PT, R230, 0x7f000001, PT ;  /* 0x7f000001e600780c */ /* 0x000fc40003f66070 */
[----:B------:R-:W-:Y:S02]  /*1b2a0*/  @P6 IADD3 R236, PT, PT, R236, -0x7f000001, RZ ;  /* 0x80ffffffecec6810 */ /* 0x000fe40007ffe0ff */
[----:B------:R-:W-:Y:S01]  /*1b2b0*/  IADD3 R223, PT, PT, R109, R223, RZ ;  /* 0x000000df6ddf7210 */ /* 0x000fe20007ffe0ff */
[----:B------:R-:W-:Y:S01]  /*1b2c0*/  ISETP.GE.U32.AND P6, PT, R108, 0x7f000001, PT ;  /* 0x7f0000016c00780c */ /* 0x000fe20003fc6070 */
[----:B------:R-:W-:Y:S01]  /*1b2d0*/  @P1 IADD3 R233, PT, PT, R233, -0x7f000001, RZ ;  /* 0x80ffffffe9e91810 */ /* 0x000fe20007ffe0ff */
[----:B------:R-:W-:Y:S01]  /*1b2e0*/  ISETP.GE.U32.AND P1, PT, R228, 0x7f000001, PT ;  /* 0x7f000001e400780c */ /* 0x000fe20003f26070 */
[----:B------:R-:W-:Y:S02]  /*1b2f0*/  @P2 IADD3 R229, PT, PT, R229, -0x7f000001, RZ ;  /* 0x80ffffffe5e52810 */ /* 0x000fe40007ffe0ff */
[----:B------:R-:W-:Y:S02]  /*1b300*/  @P4 IADD3 R231, PT, PT, R231, -0x7f000001, RZ ;  /* 0x80ffffffe7e74810 */ /* 0x000fe40007ffe0ff */
[----:B------:R-:W-:Y:S01]  /*1b310*/  @P0 IADD3 R234, PT, PT, R234, -0x7f000001, RZ ;  /* 0x80ffffffeaea0810 */ /* 0x000fe20007ffe0ff */
[----:B------:R-:W-:Y:S01]  /*1b320*/  ISETP.GE.U32.AND P0, PT, R223, 0x7f000001, PT ;  /* 0x7f000001df00780c */ /* 0x000fe20003f06070 */
[----:B------:R-:W-:-:S02]  /*1b330*/  IADD3 R109, PT, PT, R236, R229, RZ ;  /* 0x000000e5ec6d7210 */ /* 0x000fc40007ffe0ff */
[----:B------:R-:W-:Y:S02]  /*1b340*/  @P3 IADD3 R230, PT, PT, R230, -0x7f000001, RZ ;  /* 0x80ffffffe6e63810 */ /* 0x000fe40007ffe0ff */
[----:B------:R-:W-:Y:S01]  /*1b350*/  IADD3 R231, PT, PT, R233, R231, RZ ;  /* 0x000000e7e9e77210 */ /* 0x000fe20007ffe0ff */
[----:B------:R-:W-:Y:S01]  /*1b360*/  ISETP.GE.U32.AND P5, PT, R227, 0x7f000001, PT ;  /* 0x7f000001e300780c */ /* 0x000fe20003fa6070 */
[----:B------:R-:W-:Y:S01]  /*1b370*/  @P6 IADD3 R108, PT, PT, R108, -0x7f000001, RZ ;  /* 0x80ffffff6c6c6810 */ /* 0x000fe20007ffe0ff */
[----:B------:R-:W-:Y:S01]  /*1b380*/  ISETP.GE.U32.AND P6, PT, R109, 0x7f000001, PT ;  /* 0x7f0000016d00780c */ /* 0x000fe20003fc6070 */
[----:B------:R-:W-:Y:S01]  /*1b390*/  IADD3 R230, PT, PT, R234, R230, RZ ;  /* 0x000000e6eae67210 */ /* 0x000fe20007ffe0ff */
[----:B------:R-:W-:Y:S01]  /*1b3a0*/  ISETP.GE.U32.AND P4, PT, R226, 0x7f000001, PT ;  /* 0x7f000001e200780c */ /* 0x000fe20003f86070 */
[----:B------:R-:W-:Y:S01]  /*1b3b0*/  @P1 IADD3 R228, PT, PT, R228, -0x7f000001, RZ ;  /* 0x80ffffffe4e41810 */ /* 0x000fe20007ffe0ff */
[----:B------:R-:W-:Y:S01]  /*1b3c0*/  ISETP.GE.U32.AND P1, PT, R231, 0x7f000001, PT ;  /* 0x7f000001e700780c */ /* 0x000fe20003f26070 */
[----:B------:R-:W-:Y:S01]  /*1b3d0*/  ISETP.GE.U32.AND P2, PT, R224, 0x7f000001, PT ;  /* 0x7f000001e000780c */ /* 0x000fe20003f46070 */
[----:B------:R-:W-:Y:S01]  /*1b3e0*/  @P0 IADD3 R223, PT, PT, R223, -0x7f000001, RZ ;  /* 0x80ffffffdfdf0810 */ /* 0x000fe20007ffe0ff */
[----:B------:R-:W-:Y:S01]  /*1b3f0*/  ISETP.GE.U32.AND P0, PT, R230, 0x7f000001, PT ;  /* 0x7f000001e600780c */ /* 0x000fe20003f06070 */
[----:B------:R-:W-:-:S03]  /*1b400*/  ISETP.GE.U32.AND P3, PT, R225, 0x7f000001, PT ;  /* 0x7f000001e100780c */ /* 0x000fc60003f66070 */
[----:B------:R-:W-:Y:S02]  /*1b410*/  @P5 IADD3 R227, PT, PT, R227, -0x7f000001, RZ ;  /* 0x80ffffffe3e35810 */ /* 0x000fe40007ffe0ff */
[----:B------:R-:W-:Y:S01]  /*1b420*/  @P6 IADD3 R109, PT, PT, R109, -0x7f000001, RZ ;  /* 0x80ffffff6d6d6810 */ /* 0x000fe20007ffe0ff */
[----:B------:R-:W-:Y:S01]  /*1b430*/  ISETP.GE.U32.AND P6, PT, R147, 0x7f000001, PT ;  /* 0x7f0000019300780c */ /* 0x000fe20003fc6070 */
[----:B------:R-:W-:Y:S02]  /*1b440*/  @P4 IADD3 R226, PT, PT, R226, -0x7f000001, RZ ;  /* 0x80ffffffe2e24810 */ /* 0x000fe40007ffe0ff */
[----:B------:R-:W-:Y:S02]  /*1b450*/  IADD3 R108, PT, PT, R108, R227, RZ ;  /* 0x000000e36c6c7210 */ /* 0x000fe40007ffe0ff */
[----:B------:R-:W-:Y:S01]  /*1b460*/  @P1 IADD3 R231, PT, PT, R231, -0x7f000001, RZ ;  /* 0x80ffffffe7e71810 */ /* 0x000fe20007ffe0ff */
[----:B------:R-:W-:Y:S01]  /*1b470*/  ISETP.GE.U32.AND P4, PT, R194, 0x7f000001, PT ;  /* 0x7f000001c200780c */ /* 0x000fe20003f86070 */
[----:B------:R-:W-:Y:S01]  /*1b480*/  @P2 IADD3 R224, PT, PT, R224, -0x7f000001, RZ ;  /* 0x80ffffffe0e02810 */ /* 0x000fe20007ffe0ff */
[----:B------:R-:W-:Y:S01]  /*1b490*/  ISETP.GE.U32.AND P2, PT, R145, 0x7f000001, PT ;  /* 0x7f0000019100780c */ /* 0x000fe20003f46070 */
[----:B------:R-:W-:-:S02]  /*1b4a0*/  @P0 IADD3 R230, PT, PT, R230, -0x7f000001, RZ ;  /* 0x80ffffffe6e60810 */ /* 0x000fc40007ffe0ff */
[----:B------:R-:W-:Y:S01]  /*1b4b0*/  IADD3 R226, PT, PT, R231, R226, RZ ;  /* 0x000000e2e7e27210 */ /* 0x000fe20007ffe0ff */
[----:B------:R-:W-:Y:S01]  /*1b4c0*/  ISETP.GE.U32.AND P0, PT, R108, 0x7f000001, PT ;  /* 0x7f0000016c00780c */ /* 0x000fe20003f06070 */
[----:B------:R-:W-:Y:S02]  /*1b4d0*/  IADD3 R223, PT, PT, R223, R228, RZ ;  /* 0x000000e4dfdf7210 */ /* 0x000fe40007ffe0ff */
[----:B------:R-:W-:Y:S01]  /*1b4e0*/  @P3 IADD3 R225, PT, PT, R225, -0x7f000001, RZ ;  /* 0x80ffffffe1e13810 */ /* 0x000fe20007ffe0ff */
[----:B------:R-:W-:Y:S01]  /*1b4f0*/  ISETP.GE.U32.AND P1, PT, R226, 0x7f000001, PT ;  /* 0x7f000001e200780c */ /* 0x000fe20003f26070 */
[----:B------:R-:W-:Y:S01]  /*1b500*/  @P6 IADD3 R147, PT, PT, R147, -0x7f000001, RZ ;  /* 0x80ffffff93936810 */ /* 0x000fe20007ffe0ff */
[----:B------:R-:W-:Y:S01]  /*1b510*/  ISETP.GE.U32.AND P5, PT, R223, 0x7f000001, PT ;  /* 0x7f000001df00780c */ /* 0x000fe20003fa6070 */
[----:B------:R-:W-:Y:S01]  /*1b520*/  ISETP.GE.U32.AND P3, PT, R208, 0x7f000001, PT ;  /* 0x7f000001d000780c */ /* 0x000fe20003f66070 */
[----:B------:R-:W-:Y:S02]  /*1b530*/  @P4 IADD3 R194, PT, PT, R194, -0x7f000001, RZ ;  /* 0x80ffffffc2c24810 */ /* 0x000fe40007ffe0ff */
[----:B------:R-:W-:Y:S01]  /*1b540*/  IADD3 R225, PT, PT, R230, R225, RZ ;  /* 0x000000e1e6e17210 */ /* 0x000fe20007ffe0ff */
[----:B------:R-:W-:Y:S01]  /*1b550*/  ISETP.GE.U32.AND P4, PT, R144, 0x7f000001, PT ;  /* 0x7f0000019000780c */ /* 0x000fe20003f86070 */
[----:B------:R-:W-:Y:S01]  /*1b560*/  IMAD.WIDE.U32 R14, R16, R125, RZ ;  /* 0x0000007d100e7225 */ /* 0x000fe200078e00ff */
[----:B------:R-:W-:-:S02]  /*1b570*/  @P2 IADD3 R145, PT, PT, R145, -0x7f000001, RZ ;  /* 0x80ffffff91912810 */ /* 0x000fc40007ffe0ff */
[----:B--2---:R-:W-:-:S05]  /*1b580*/  IADD3 R241, PT, PT, R241, R237, RZ ;  /* 0x000000edf1f17210 */ /* 0x004fca0007ffe0ff */
[----:B------:R-:W-:Y:S01]  /*1b590*/  ISETP.GE.U32.AND P6, PT, R241, 0x7f000001, PT ;  /* 0x7f000001f100780c */ /* 0x000fe20003fc6070 */
[----:B------:R-:W-:Y:S01]  /*1b5a0*/  @P0 IADD3 R108, PT, PT, R108, -0x7f000001, RZ ;  /* 0x80ffffff6c6c0810 */ /* 0x000fe20007ffe0ff */
[----:B------:R-:W-:Y:S01]  /*1b5b0*/  IMAD R249, R14, 0x7effffff, RZ ;  /* 0x7effffff0ef97824 */ /* 0x000fe200078e02ff */
[----:B------:R-:W-:Y:S01]  /*1b5c0*/  ISETP.GE.U32.AND P2, PT, R225, 0x7f000001, PT ;  /* 0x7f000001e100780c */ /* 0x000fe20003f46070 */
[----:B------:R-:W-:Y:S01]  /*1b5d0*/  ISETP.GE.U32.AND P0, PT, R217, 0x7f000001, PT ;  /* 0x7f000001d900780c */ /* 0x000fe20003f06070 */
[----:B------:R-:W-:Y:S01]  /*1b5e0*/  @P1 IADD3 R226, PT, PT, R226, -0x7f000001, RZ ;  /* 0x80ffffffe2e21810 */ /* 0x000fe20007ffe0ff */
[----:B------:R-:W-:Y:S01]  /*1b5f0*/  IMAD.HI.U32 R154, R249, 0x7f000001, R14 ;  /* 0x7f000001f99a7827 */ /* 0x000fe200078e000e */
[----:B------:R-:W-:Y:S01]  /*1b600*/  ISETP.GE.U32.AND P1, PT, R218, 0x7f000001, PT ;  /* 0x7f000001da00780c */ /* 0x000fe20003f26070 */
[----:B------:R-:W-:Y:S02]  /*1b610*/  @P5 IADD3 R223, PT, PT, R223, -0x7f000001, RZ ;  /* 0x80ffffffdfdf5810 */ /* 0x000fe40007ffe0ff */
[----:B------:R-:W-:Y:S01]  /*1b620*/  IMAD.WIDE.U32 R14, R19, R125, RZ ;  /* 0x0000007d130e7225 */ /* 0x000fe200078e00ff */
[----:B------:R-:W-:Y:S01]  /*1b630*/  @P3 IADD3 R208, PT, PT, R208, -0x7f000001, RZ ;  /* 0x80ffffffd0d03810 */ /* 0x000fe20007ffe0ff */
[----:B------:R-:W-:Y:S01]  /*1b640*/  ISETP.GE.U32.AND P5, PT, R216, 0x7f000001, PT ;  /* 0x7f000001d800780c */ /* 0x000fe20003fa6070 */
[----:B------:R-:W-:-:S02]  /*1b650*/  @P6 IADD3 R241, PT, PT, R241, -0x7f000001, RZ ;  /* 0x80fffffff1f16810 */ /* 0x000fc40007ffe0ff */
[----:B------:R-:W-:Y:S01]  /*1b660*/  @P4 IADD3 R144, PT, PT, R144, -0x7f000001, RZ ;  /* 0x80ffffff90904810 */ /* 0x000fe20007ffe0ff */
[----:B------:R-:W-:Y:S01]  /*1b670*/  IMAD R247, R14, 0x7effffff, RZ ;  /* 0x7effffff0ef77824 */ /* 0x000fe200078e02ff */
[----:B------:R-:W-:Y:S01]  /*1b680*/  ISETP.GE.U32.AND P4, PT, R220, 0x7f000001, PT ;  /* 0x7f000001dc00780c */ /* 0x000fe20003f86070 */
[----:B------:R-:W-:Y:S02]  /*1b690*/  @P2 IADD3 R225, PT, PT, R225, -0x7f000001, RZ ;  /* 0x80ffffffe1e12810 */ /* 0x000fe40007ffe0ff */
[----:B------:R-:W-:Y:S01]  /*1b6a0*/  IADD3 R208, PT, PT, R241, R208, RZ ;  /* 0x000000d0f1d07210 */ /* 0x000fe20007ffe0ff */
[----:B------:R-:W-:Y:S01]  /*1b6b0*/  IMAD.HI.U32 R166, R247, 0x7f000001, R14 ;  /* 0x7f000001f7a67827 */ /* 0x000fe200078e000e */
[----:B------:R-:W-:Y:S01]  /*1b6c0*/  @P0 IADD3 R217, PT, PT, R217, -0x7f000001, RZ ;  /* 0x80ffffffd9d90810 */ /* 0x000fe20007ffe0ff */
[----:B------:R-:W-:Y:S02]  /*1b6d0*/  ISETP.GE.U32.AND P2, PT, R95, 0x7f000001, PT ;  /* 0x7f0000015f00780c */ /* 0x000fe40003f46070 */
[----:B------:R-:W-:Y:S01]  /*1b6e0*/  IMAD.WIDE.U32 R14, R18, R125, RZ ;  /* 0x0000007d120e7225 */ /* 0x000fe200078e00ff */
[----:B------:R-:W-:Y:S01]  /*1b6f0*/  ISETP.GE.U32.AND P0, PT, R208, 0x7f000001, PT ;  /* 0x7f000001d000780c */ /* 0x000fe20003f06070 */
[----:B------:R-:W-:Y:S01]  /*1b700*/  ISETP.GE.U32.AND P3, PT, R211, 0x7f000001, PT ;  /* 0x7f000001d300780c */ /* 0x000fe20003f66070 */
[----:B------:R-:W-:Y:S01]  /*1b710*/  @P1 IADD3 R218, PT, PT, R218, -0x7f000001, RZ ;  /* 0x80ffffffdada1810 */ /* 0x000fe20007ffe0ff */
[----:B------:R-:W-:Y:S01]  /*1b720*/  IMAD R125, R14, 0x7effffff, RZ ;  /* 0x7effffff0e7d7824 */ /* 0x000fe200078e02ff */
[----:B------:R-:W-:-:S02]  /*1b730*/  IADD3 R217, PT, PT, R241, R217, RZ ;  /* 0x000000d9f1d97210 */ /* 0x000fc40007ffe0ff */
[----:B------:R-:W-:Y:S02]  /*1b740*/  @P5 IADD3 R216, PT, PT, R216, -0x7f000001, RZ ;  /* 0x80ffffffd8d85810 */ /* 0x000fe40007ffe0ff */
[----:B------:R-:W-:Y:S01]  /*1b750*/  @P4 IADD3 R220, PT, PT, R220, -0x7f000001, RZ ;  /* 0x80ffffffdcdc4810 */ /* 0x000fe20007ffe0ff */
[----:B------:R-:W-:Y:S01]  /*1b760*/  IMAD.HI.U32 R125, R125, 0x7f000001, R14 ;  /* 0x7f0000017d7d7827 */ /* 0x000fe200078e000e */
[----:B------:R-:W-:Y:S01]  /*1b770*/  ISETP.GE.U32.AND P1, PT, R92, 0x7f000001, PT ;  /* 0x7f0000015c00780c */ /* 0x000fe20003f26070 */
[----:B------:R-:W-:Y:S01]  /*1b780*/  IADD3 R15, PT, PT, R241, R218, RZ ;  /* 0x000000daf10f7210 */ /* 0x000fe20007ffe0ff */
[----:B------:R-:W-:Y:S01]  /*1b790*/  ISETP.GE.U32.AND P4, PT, R217, 0x7f000001, PT ;  /* 0x7f000001d900780c */ /* 0x000fe20003f86070 */
[----:B------:R-:W-:Y:S02]  /*1b7a0*/  IADD3 R216, PT, PT, R241, R216, RZ ;  /* 0x000000d8f1d87210 */ /* 0x000fe40007ffe0ff */
[----:B------:R-:W-:Y:S01]  /*1b7b0*/  @P2 IADD3 R95, PT, PT, R95, -0x7f000001, RZ ;  /* 0x80ffffff5f5f2810 */ /* 0x000fe20007ffe0ff */
[----:B------:R-:W-:Y:S01]  /*1b7c0*/  ISETP.GE.U32.AND P2, PT, R210, 0x7f000001, PT ;  /* 0x7f000001d200780c */ /* 0x000fe20003f46070 */
[----:B------:R-:W-:Y:S01]  /*1b7d0*/  ISETP.GE.U32.AND P6, PT, R15, 0x7f000001, PT ;  /* 0x7f0000010f00780c */ /* 0x000fe20003fc6070 */
[----:B------:R-:W-:-:S02]  /*1b7e0*/  @P0 IADD3 R208, PT, PT, R208, -0x7f000001, RZ ;  /* 0x80ffffffd0d00810 */ /* 0x000fc40007ffe0ff */
[----:B------:R-:W-:Y:S01]  /*1b7f0*/  @P3 IADD3 R211, PT, PT, R211, -0x7f000001, RZ ;  /* 0x80ffffffd3d33810 */ /* 0x000fe20007ffe0ff */
[----:B------:R-:W-:Y:S01]  /*1b800*/  ISETP.GE.U32.AND P0, PT, R216, 0x7f000001, PT ;  /* 0x7f000001d800780c */ /* 0x000fe20003f06070 */
[----:B------:R-:W-:Y:S01]  /*1b810*/  ISETP.GE.U32.AND P3, PT, R209, 0x7f000001, PT ;  /* 0x7f000001d100780c */ /* 0x000fe20003f66070 */
[----:B------:R-:W-:Y:S01]  /*1b820*/  IADD3 R220, PT, PT, R241, R220, RZ ;  /* 0x000000dcf1dc7210 */ /* 0x000fe20007ffe0ff */
[----:B------:R-:W-:Y:S01]  /*1b830*/  ISETP.GE.U32.AND P5, PT, R103, 0x7f000001, PT ;  /* 0x7f0000016700780c */ /* 0x000fe20003fa6070 */
[----:B------:R-:W-:Y:S01]  /*1b840*/  @P1 IADD3 R92, PT, PT, R92, -0x7f000001, RZ ;  /* 0x80ffffff5c5c1810 */ /* 0x000fe20007ffe0ff */
[----:B------:R-:W-:Y:S01]  /*1b850*/  ISETP.GE.U32.AND P1, PT, R221, 0x7f000001, PT ;  /* 0x7f000001dd00780c */ /* 0x000fe20003f26070 */
[----:B------:R-:W-:Y:S02]  /*1b860*/  @P4 IADD3 R217, PT, PT, R217, -0x7f000001, RZ ;  /* 0x80ffffffd9d94810 */ /* 0x000fe40007ffe0ff */
[----:B------:R-:W-:Y:S01]  /*1b870*/  IADD3 R14, PT, PT, R241, R95, RZ ;  /* 0x0000005ff10e7210 */ /* 0x000fe20007ffe0ff */
[----:B------:R-:W-:Y:S01]  /*1b880*/  ISETP.GE.U32.AND P4, PT, R220, 0x7f000001, PT ;  /* 0x7f000001dc00780c */ /* 0x000fe20003f86070 */
[----:B------:R-:W-:-:S02]  /*1b890*/  IADD3 R109, PT, PT, R109, R224, RZ ;  /* 0x000000e06d6d7210 */ /* 0x000fc40007ffe0ff */
[----:B------:R-:W-:Y:S02]  /*1b8a0*/  @P2 IADD3 R210, PT, PT, R210, -0x7f000001, RZ ;  /* 0x80ffffffd2d22810 */ /* 0x000fe40007ffe0ff */
[----:B------:R-:W-:Y:S01]  /*1b8b0*/  @P6 IADD3 R15, PT, PT, R15, -0x7f000001, RZ ;  /* 0x80ffffff0f0f6810 */ /* 0x000fe20007ffe0ff */
[----:B------:R-:W-:Y:S01]  /*1b8c0*/  ISETP.GE.U32.AND P2, PT, R14, 0x7f000001, PT ;  /* 0x7f0000010e00780c */ /* 0x000fe20003f46070 */
[----:B------:R-:W-:Y:S02]  /*1b8d0*/  @P0 IADD3 R216, PT, PT, R216, -0x7f000001, RZ ;  /* 0x80ffffffd8d80810 */ /* 0x000fe40007ffe0ff */
[----:B------:R-:W-:Y:S01]  /*1b8e0*/  @P3 IADD3 R209, PT, PT, R209, -0x7f000001, RZ ;  /* 0x80ffffffd1d13810 */ /* 0x000fe20007ffe0ff */
[----:B------:R-:W-:Y:S01]  /*1b8f0*/  ISETP.GE.U32.AND P0, PT, R109, 0x7f000001, PT ;  /* 0x7f0000016d00780c */ /* 0x000fe20003f06070 */
[----:B------:R-:W-:Y:S02]  /*1b900*/  IADD3 R208, PT, PT, R208, R211, RZ ;  /* 0x000000d3d0d07210 */ /* 0x000fe40007ffe0ff */
[----:B------:R-:W-:Y:S01]  /*1b910*/  IADD3 R92, PT, PT, R15, R92, RZ ;  /* 0x0000005c0f5c7210 */ /* 0x000fe20007ffe0ff */
[----:B------:R-:W-:Y:S01]  /*1b920*/  ISETP.GE.U32.AND P3, PT, R171, 0x7f000001, PT ;  /* 0x7f000001ab00780c */ /* 0x000fe20003f66070 */
[----:B------:R-:W-:-:S02]  /*1b930*/  @P5 IADD3 R103, PT, PT, R103, -0x7f000001, RZ ;  /* 0x80ffffff67675810 */ /* 0x000fc40007ffe0ff */
[----:B------:R-:W-:Y:S02]  /*1b940*/  @P1 IADD3 R221, PT, PT, R221, -0x7f000001, RZ ;  /* 0x80ffffffdddd1810 */ /* 0x000fe40007ffe0ff */
[----:B------:R-:W-:Y:S01]  /*1b950*/  @P4 IADD3 R220, PT, PT, R220, -0x7f000001, RZ ;  /* 0x80ffffffdcdc4810 */ /* 0x000fe20007ffe0ff */
[----:B------:R-:W-:Y:S01]  /*1b960*/  ISETP.GE.U32.AND P1, PT, R208, 0x7f000001, PT ;  /* 0x7f000001d000780c */ /* 0x000fe20003f26070 */
[----:B------:R-:W-:Y:S01]  /*1b970*/  ISETP.GE.U32.AND P4, PT, R203, 0x7f000001, PT ;  /* 0x7f000001cb00780c */ /* 0x000fe20003f86070 */
[----:B------:R-:W-:Y:S01]  /*1b980*/  ISETP.GE.U32.AND P5, PT, R92, 0x7f000001, PT ;  /* 0x7f0000015c00780c */ /* 0x000fe20003fa6070 */
[----:B------:R-:W-:Y:S02]  /*1b990*/  @P2 IADD3 R14, PT, PT, R14, -0x7f000001, RZ ;  /* 0x80ffffff0e0e2810 */ /* 0x000fe40007ffe0ff */
[----:B------:R-:W-:Y:S02]  /*1b9a0*/  IADD3 R145, PT, PT, R108, R145, RZ ;  /* 0x000000916c917210 */ /* 0x000fe40007ffe0ff */
[----:B------:R-:W-:Y:S01]  /*1b9b0*/  @P0 IADD3 R109, PT, PT, R109, -0x7f000001, RZ ;  /* 0x80ffffff6d6d0810 */ /* 0x000fe20007ffe0ff */
[----:B------:R-:W-:Y:S01]  /*1b9c0*/  ISETP.GE.U32.AND P0, PT, R89, 0x7f000001, PT ;  /* 0x7f0000015900780c */ /* 0x000fe20003f06070 */
[----:B------:R-:W-:-:S02]  /*1b9d0*/  IADD3 R216, PT, PT, R216, R209, RZ ;  /* 0x000000d1d8d87210 */ /* 0x000fc40007ffe0ff */
[----:B------:R-:W-:Y:S02]  /*1b9e0*/  @P3 IADD3 R171, PT, PT, R171, -0x7f000001, RZ ;  /* 0x80ffffffabab3810 */ /* 0x000fe40007ffe0ff */
[----:B------:R-:W-:Y:S01]  /*1b9f0*/  IADD3 R108, PT, PT, R14, R103, RZ ;  /* 0x000000670e6c7210 */ /* 0x000fe20007ffe0ff */
[----:B------:R-:W-:Y:S01]  /*1ba00*/  ISETP.GE.U32.AND P2, PT, R196, 0x7f000001, PT ;  /* 0x7f000001c400780c */ /* 0x000fe20003f46070 */
[----:B------:R-:W-:Y:S01]  /*1ba10*/  ISETP.GE.U32.AND P3, PT, R206, 0x7f000001, PT ;  /* 0x7f000001ce00780c */ /* 0x000fe20003f66070 */
[----:B------:R-:W-:Y:S02]  /*1ba20*/  @P1 IADD3 R208, PT, PT, R208, -0x7f000001, RZ ;  /* 0x80ffffffd0d01810 */ /* 0x000fe40007ffe0ff */
[----:B------:R-:W-:Y:S02]  /*1ba30*/  @P4 IADD3 R203, PT, PT, R203, -0x7f000001, RZ ;  /* 0x80ffffffcbcb4810 */ /* 0x000fe40007ffe0ff */
[----:B------:R-:W-:Y:S01]  /*1ba40*/  @P5 IADD3 R92, PT, PT, R92, -0x7f000001, RZ ;  /* 0x80ffffff5c5c5810 */ /* 0x000fe20007ffe0ff */
[----:B------:R-:W-:Y:S01]  /*1ba50*/  ISETP.GE.U32.AND P1, PT, R201, 0x7f000001, PT ;  /* 0x7f000001c900780c */ /* 0x000fe20003f26070 */
[----:B------:R-:W-:Y:S01]  /*1ba60*/  ISETP.GE.U32.AND P4, PT, R216, 0x7f000001, PT ;  /* 0x7f000001d800780c */ /* 0x000fe20003f86070 */
[----:B------:R-:W-:Y:S01]  /*1ba70*/  ISETP.GE.U32.AND P5, PT, R108, 0x7f000001, PT ;  /* 0x7f0000016c00780c */ /* 0x000fe20003fa6070 */
[----:B------:R-:W-:-:S02]  /*1ba80*/  IADD3 R221, PT, PT, R220, R221, RZ ;  /* 0x000000dddcdd7210 */ /* 0x000fc40007ffe0ff */
[----:B------:R-:W-:Y:S02]  /*1ba90*/  IADD3 R95, PT, PT, R217, R210, RZ ;  /* 0x000000d2d95f7210 */ /* 0x000fe40007ffe0ff */
[----:B------:R-:W-:Y:S01]  /*1baa0*/  @P0 IADD3 R89, PT, PT, R89, -0x7f000001, RZ ;  /* 0x80ffffff59590810 */ /* 0x000fe20007ffe0ff */
[----:B------:R-:W-:Y:S01]  /*1bab0*/  ISETP.GE.U32.AND P0, PT, R198, 0x7f000001, PT ;  /* 0x7f000001c600780c */ /* 0x000fe20003f06070 */
[----:B------:R-:W-:Y:S02]  /*1bac0*/  IADD3 R171, PT, PT, R208, R171, RZ ;  /* 0x000000abd0ab7210 */ /* 0x000fe40007ffe0ff */
[----:B------:R-:W-:Y:S02]  /*1bad0*/  @P2 IADD3 R196, PT, PT, R196, -0x7f000001, RZ ;  /* 0x80ffffffc4c42810 */ /* 0x000fe40007ffe0ff */
[----:B------:R-:W-:Y:S01]  /*1bae0*/  @P3 IADD3 R206, PT, PT, R206, -0x7f000001, RZ ;  /* 0x80ffffffcece3810 */ /* 0x000fe20007ffe0ff */
[----:B------:R-:W-:Y:S01]  /*1baf0*/  ISETP.GE.U32.AND P2, PT, R221, 0x7f000001, PT ;  /* 0x7f000001dd00780c */ /* 0x000fe20003f46070 */
[----:B------:R-:W-:Y:S01]  /*1bb00*/  ISETP.GE.U32.AND P3, PT, R179, 0x7f000001, PT ;  /* 0x7f000001b300780c */ /* 0x000fe20003f66070 */
[----:B------:R-:W-:Y:S01]  /*1bb10*/  ISETP.GE.U32.AND P6, PT, R95, 0x7f000001, PT ;  /* 0x7f0000015f00780c */ /* 0x000fe20003fc6070 */
[----:B------:R-:W-:-:S02]  /*1bb20*/  @P1 IADD3 R201, PT, PT, R201, -0x7f000001, RZ ;  /* 0x80ffffffc9c91810 */ /* 0x000fc40007ffe0ff */
[----:B------:R-:W-:Y:S02]  /*1bb30*/  @P4 IADD3 R216, PT, PT, R216, -0x7f000001, RZ ;  /* 0x80ffffffd8d84810 */ /* 0x000fe40007ffe0ff */
[----:B------:R-:W-:Y:S01]  /*1bb40*/  @P5 IADD3 R108, PT, PT, R108, -0x7f000001, RZ ;  /* 0x80ffffff6c6c5810 */ /* 0x000fe20007ffe0ff */
[----:B------:R-:W-:Y:S01]  /*1bb50*/  ISETP.GE.U32.AND P4, PT, R171, 0x7f000001, PT ;  /* 0x7f000001ab00780c */ /* 0x000fe20003f86070 */
[----:B------:R-:W-:Y:S02]  /*1bb60*/  IADD3 R92, PT, PT, R92, R203, RZ ;  /* 0x000000cb5c5c7210 */ /* 0x000fe40007ffe0ff */
[----:B------:R-:W-:Y:S02]  /*1bb70*/  IADD3 R201, PT, PT, R108, R201, RZ ;  /* 0x000000c96cc97210 */ /* 0x000fe40007ffe0ff */
[----:B------:R-:W-:Y:S01]  /*1bb80*/  @P0 IADD3 R198, PT, PT, R198, -0x7f000001, RZ ;  /* 0x80ffffffc6c60810 */ /* 0x000fe20007ffe0ff */
[----:B------:R-:W-:Y:S01]  /*1bb90*/  ISETP.GE.U32.AND P0, PT, R92, 0x7f000001, PT ;  /* 0x7f0000015c00780c */ /* 0x000fe20003f06070 */
[----:B------:R-:W-:-:S02]  /*1bba0*/  @P2 IADD3 R221, PT, PT, R221, -0x7f000001, RZ ;  /* 0x80ffffffdddd2810 */ /* 0x000fc40007ffe0ff */
[----:B------:R-:W-:Y:S01]  /*1bbb0*/  @P3 IADD3 R179, PT, PT, R179, -0x7f000001, RZ ;  /* 0x80ffffffb3b33810 */ /* 0x000fe20007ffe0ff */
[----:B------:R-:W-:Y:S01]  /*1bbc0*/  ISETP.GE.U32.AND P2, PT, R160, 0x7f000001, PT ;  /* 0x7f000001a000780c */ /* 0x000fe20003f46070 */
[----:B------:R-:W-:Y:S01]  /*1bbd0*/  ISETP.GE.U32.AND P3, PT, R201, 0x7f000001, PT ;  /* 0x7f000001c900780c */ /* 0x000fe20003f66070 */
[----:B------:R-:W-:Y:S02]  /*1bbe0*/  @P6 IADD3 R95, PT, PT, R95, -0x7f000001, RZ ;  /* 0x80ffffff5f5f6810 */ /* 0x000fe40007ffe0ff */
[----:B------:R-:W-:Y:S02]  /*1bbf0*/  @P4 IADD3 R171, PT, PT, R171, -0x7f000001, RZ ;  /* 0x80ffffffabab4810 */ /* 0x000fe40007ffe0ff */
[----:B------:R-:W-:Y:S02]  /*1bc00*/  IADD3 R206, PT, PT, R221, R206, RZ ;  /* 0x000000ceddce7210 */ /* 0x000fe40007ffe0ff */
[----:B------:R-:W-:Y:S02]  /*1bc10*/  IADD3 R196, PT, PT, R95, R196, RZ ;  /* 0x000000c45fc47210 */ /* 0x000fe40007ffe0ff */
[----:B------:R-:W-:-:S02]  /*1bc20*/  IADD3 R95, PT, PT, R216, R89, RZ ;  /* 0x00000059d85f7210 */ /* 0x000fc40007ffe0ff */
[----:B------:R-:W-:Y:S01]  /*1bc30*/  IADD3 R194, PT, PT, R223, R194, RZ ;  /* 0x000000c2dfc27210 */ /* 0x000fe20007ffe0ff */
[----:B------:R-:W-:Y:S01]  /*1bc40*/  ISETP.GE.U32.AND P6, PT, R180, 0x7f000001, PT ;  /* 0x7f000001b400780c */ /* 0x000fe20003fc6070 */
[----:B------:R-:W-:Y:S01]  /*1bc50*/  IADD3 R89, PT, PT, R171, R198, RZ ;  /* 0x000000c6ab597210 */ /* 0x000fe20007ffe0ff */
[----:B------:R-:W-:Y:S01]  /*1bc60*/  ISETP.GE.U32.AND P1, PT, R197, 0x7f000001, PT ;  /* 0x7f000001c500780c */ /* 0x000fe20003f26070 */
[----:B------:R-:W-:Y:S02]  /*1bc70*/  @P0 IADD3 R92, PT, PT, R92, -0x7f000001, RZ ;  /* 0x80ffffff5c5c0810 */ /* 0x000fe40007ffe0ff */
[----:B------:R-:W-:Y:S01]  /*1bc80*/  @P2 IADD3 R160, PT, PT, R160, -0x7f000001, RZ ;  /* 0x80ffffffa0a02810 */ /* 0x000fe20007ffe0ff */
[----:B------:R-:W-:Y:S01]  /*1bc90*/  ISETP.GE.U32.AND P0, PT, R206, 0x7f000001, PT ;  /* 0x7f000001ce00780c */ /* 0x000fe20003f06070 */
[----:B------:R-:W-:Y:S01]  /*1bca0*/  @P3 IADD3 R201, PT, PT, R201, -0x7f000001, RZ ;  /* 0x80ffffffc9c93810 */ /* 0x000fe20007ffe0ff */
[----:B------:R-:W-:Y:S01]  /*1bcb0*/  ISETP.GE.U32.AND P5, PT, R194, 0x7f000001, PT ;  /* 0x7f000001c200780c */ /* 0x000fe20003fa6070 */
[----:B------:R-:W-:Y:S01]  /*1bcc0*/  ISETP.GE.U32.AND P2, PT, R88, 0x7f000001, PT ;  /* 0x7f0000015800780c */ /* 0x000fe20003f46070 */
[----:B------:R-:W-:Y:S01]  /*1bcd0*/  ISETP.GE.U32.AND P3, PT, R89, 0x7f000001, PT ;  /* 0x7f0000015900780c */ /* 0x000fe20003f66070 */
[----:B------:R-:W-:Y:S01]  /*1bce0*/  IADD3 R144, PT, PT, R225, R144, RZ ;  /* 0x00000090e1907210 */ /* 0x000fe20007ffe0ff */
[----:B------:R-:W-:Y:S01]  /*1bcf0*/  IMAD.WIDE.U32 R14, R90, R109, RZ ;  /* 0x0000006d5a0e7225 */ /* 0x000fe200078e00ff */
[----:B------:R-:W-:-:S03]  /*1bd00*/  @P6 IADD3 R180, PT, PT, R180, -0x7f000001, RZ ;  /* 0x80ffffffb4b46810 */ /* 0x000fc60007ffe0ff */
[----:B------:R-:W-:Y:S01]  /*1bd10*/  ISETP.GE.U32.AND P6, PT, R144, 0x7f000001, PT ;  /* 0x7f0000019000780c */ /* 0x000fe20003fc6070 */
[----:B------:R-:W-:Y:S01]  /*1bd20*/  @P1 IADD3 R197, PT, PT, R197, -0x7f000001, RZ ;  /* 0x80ffffffc5c51810 */ /* 0x000fe20007ffe0ff */
[----:B------:R-:W-:Y:S01]  /*1bd30*/  ISETP.GE.U32.AND P1, PT, R196, 0x7f000001, PT ;  /* 0x7f000001c400780c */ /* 0x000fe20003f26070 */
[----:B------:R-:W-:Y:S01]  /*1bd40*/  @P0 IADD3 R206, PT, PT, R206, -0x7f000001, RZ ;  /* 0x80ffffffcece0810 */ /* 0x000fe20007ffe0ff */
[----:B------:R-:W-:Y:S01]  /*1bd50*/  IMAD R217, R14, 0x7effffff, RZ ;  /* 0x7effffff0ed97824 */ /* 0x000fe200078e02ff */
[----:B------:R-:W-:Y:S02]  /*1bd60*/  @P5 IADD3 R194, PT, PT, R194, -0x7f000001, RZ ;  /* 0x80ffffffc2c25810 */ /* 0x000fe40007ffe0ff */
[----:B------:R-:W-:Y:S01]  /*1bd70*/  @P2 IADD3 R88, PT, PT, R88, -0x7f000001, RZ ;  /* 0x80ffffff58582810 */ /* 0x000fe20007ffe0ff */
[----:B------:R-:W-:Y:S01]  /*1bd80*/  ISETP.GE.U32.AND P0, PT, R145, 0x7f000001, PT ;  /* 0x7f0000019100780c */ /* 0x000fe20003f06070 */
[----:B------:R-:W-:Y:S02]  /*1bd90*/  @P3 IADD3 R89, PT, PT, R89, -0x7f000001, RZ ;  /* 0x80ffffff59593810 */ /* 0x000fe40007ffe0ff */
[----:B------:R-:W-:Y:S01]  /*1bda0*/  IADD3 R147, PT, PT, R226, R147, RZ ;  /* 0x00000093e2937210 */ /* 0x000fe20007ffe0ff */
[----:B------:R-:W-:Y:S01]  /*1bdb0*/  IMAD.HI.U32 R217, R217, 0x7f000001, R14 ;  /* 0x7f000001d9d97827 */ /* 0x000fe200078e000e */
[----:B------:R-:W-:-:S03]  /*1bdc0*/  IADD3 R88, PT, PT, R89, R88, RZ ;  /* 0x0000005859587210 */ /* 0x000fc60007ffe0ff */
[----:B------:R-:W-:Y:S01]  /*1bdd0*/  IMAD.WIDE.U32 R14, R90, R194, RZ ;  /* 0x000000c25a0e7225 */ /* 0x000fe200078e00ff */
[----:B------:R-:W-:Y:S01]  /*1bde0*/  ISETP.GE.U32.AND P3, PT, R147, 0x7f000001, PT ;  /* 0x7f0000019300780c */ /* 0x000fe20003f66070 */
[----:B------:R-:W-:Y:S02]  /*1bdf0*/  @P6 IADD3 R144, PT, PT, R144, -0x7f000001, RZ ;  /* 0x80ffffff90906810 */ /* 0x000fe40007ffe0ff */
[----:B------:R-:W-:Y:S01]  /*1be00*/  IMAD R171, R14, 0x7effffff, RZ ;  /* 0x7effffff0eab7824 */ /* 0x000fe200078e02ff */
[----:B------:R-:W-:Y:S01]  /*1be10*/  ISETP.GE.U32.AND P6, PT, R88, 0x7f000001, PT ;  /* 0x7f0000015800780c */ /* 0x000fe20003fc6070 */
[----:B------:R-:W-:Y:S02]  /*1be20*/  @P1 IADD3 R196, PT, PT, R196, -0x7f000001, RZ ;  /* 0x80ffffffc4c41810 */ /* 0x000fe40007ffe0ff */
[----:B------:R-:W-:Y:S01]  /*1be30*/  @P0 IADD3 R145, PT, PT, R145, -0x7f000001, RZ ;  /* 0x80ffffff91910810 */ /* 0x000fe20007ffe0ff */
[----:B------:R-:W-:-:S04]  /*1be40*/  IMAD.HI.U32 R171, R171, 0x7f000001, R14 ;  /* 0x7f000001abab7827 */ /* 0x000fc800078e000e */
[----:B------:R-:W-:Y:S01]  /*1be50*/  IMAD.WIDE.U32 R14, R90, R144, RZ ;  /* 0x000000905a0e7225 */ /* 0x000fe200078e00ff */
[----:B------:R-:W-:-:S03]  /*1be60*/  IADD3 R198, PT, PT, R196, R179, RZ ;  /* 0x000000b3c4c67210 */ /* 0x000fc60007ffe0ff */
[----:B------:R-:W-:-:S04]  /*1be70*/  IMAD.WIDE.U32 R208, R90, R145, RZ ;  /* 0x000000915ad07225 */ /* 0x000fc800078e00ff */
[----:B------:R-:W-:Y:S01]  /*1be80*/  IMAD R179, R14, 0x7effffff, RZ ;  /* 0x7effffff0eb37824 */ /* 0x000fe200078e02ff */
[----:B------:R-:W-:Y:S01]  /*1be90*/  @P3 IADD3 R147, PT, PT, R147, -0x7f000001, RZ ;  /* 0x80ffffff93933810 */ /* 0x000fe20007ffe0ff */
[----:B------:R-:W-:Y:S01]  /*1bea0*/  IMAD R89, R208, 0x7effffff, RZ ;  /* 0x7effffffd0597824 */ /* 0x000fe200078e02ff */
[----:B------:R-:W-:Y:S01]  /*1beb0*/  @P6 IADD3 R88, PT, PT, R88, -0x7f000001, RZ ;  /* 0x80ffffff58586810 */ /* 0x000fe20007ffe0ff */
[----:B------:R-:W-:Y:S01]  /*1bec0*/  IMAD.HI.U32 R216, R179, 0x7f000001, R14 ;  /* 0x7f000001b3d87827 */ /* 0x000fe200078e000e */
[----:B------:R-:W-:-:S03]  /*1bed0*/  IADD3 R92, PT, PT, R92, R197, RZ ;  /* 0x000000c55c5c7210 */ /* 0x000fc60007ffe0ff */
[----:B------:R-:W-:-:S04]  /*1bee0*/  IMAD.WIDE.U32 R14, R237, R105, RZ ;  /* 0x00000069ed0e7225 */ /* 0x000fc800078e00ff */
[----:B------:R-:W-:-:S04]  /*1bef0*/  IMAD.HI.U32 R209, R89, 0x7f000001, R208 ;  /* 0x7f00000159d17827 */ /* 0x000fc800078e00d0 */
[----:B------:R-:W-:-:S04]  /*1bf00*/  IMAD.WIDE.U32 R196, R90, R147, RZ ;  /* 0x000000935ac47225 */ /* 0x000fc800078e00ff */
[----:B------:R-:W-:Y:S02]  /*1bf10*/  IMAD R89, R14, 0x7effffff, RZ ;  /* 0x7effffff0e597824 */ /* 0x000fe400078e02ff */
[----:B------:R-:W-:-:S04]  /*1bf20*/  IMAD.WIDE.U32 R210, R90, R88, RZ ;  /* 0x000000585ad27225 */ /* 0x000fc800078e00ff */
[----:B------:R-:W-:Y:S02]  /*1bf30*/  IMAD R103, R196, 0x7effffff, RZ ;  /* 0x7effffffc4677824 */ /* 0x000fe400078e02ff */
[----:B------:R-:W-:-:S04]  /*1bf40*/  IMAD.HI.U32 R234, R89, 0x7f000001, R14 ;  /* 0x7f00000159ea7827 */ /* 0x000fc800078e000e */
[----:B------:R-:W-:Y:S02]  /*1bf50*/  IMAD R89, R210, 0x7effffff, RZ ;  /* 0x7effffffd2597824 */ /* 0x000fe400078e02ff */
[----:B------:R-:W-:Y:S01]  /*1bf60*/  IMAD.HI.U32 R208, R103, 0x7f000001, R196 ;  /* 0x7f00000167d07827 */ /* 0x000fe200078e00c4 */
[----:B---3--:R-:W-:-:S03]  /*1bf70*/  IADD3 R103, PT, PT, R110, R85, RZ ;  /* 0x000000556e677210 */ /* 0x008fc60007ffe0ff */
[----:B------:R-:W-:Y:S02]  /*1bf80*/  IMAD.HI.U32 R110, R89, 0x7f000001, R210 ;  /* 0x7f000001596e7827 */ /* 0x000fe400078e00d2 */
[----:B------:R-:W2:Y:S01]  /*1bf90*/  LDG.E R89, desc[UR10][R250.64+0xc] ;  /* 0x00000c0afa597981 */ /* 0x000ea2000c1e1900 */
[----:B------:R-:W-:Y:S01]  /*1bfa0*/  ISETP.GE.U32.AND P4, PT, R95, 0x7f000001, PT ;  /* 0x7f0000015f00780c */ /* 0x000fe20003f86070 */
[----:B------:R-:W-:Y:S01]  /*1bfb0*/  ISETP.GE.U32.AND P5, PT, R195, 0x7f000001, PT ;  /* 0x7f000001c300780c */ /* 0x000fe20003fa6070 */
[----:B------:R-:W-:Y:S01]  /*1bfc0*/  ISETP.GE.U32.AND P1, PT, R92, 0x7f000001, PT ;  /* 0x7f0000015c00780c */ /* 0x000fe20003f26070 */
[----:B------:R-:W-:-:S10]  /*1bfd0*/  ISETP.GE.U32.AND P2, PT, R198, 0x7f000001, PT ;  /* 0x7f000001c600780c */ /* 0x000fd40003f46070 */
[----:B------:R-:W-:Y:S01]  /*1bfe0*/  @P4 IADD3 R95, PT, PT, R95, -0x7f000001, RZ ;  /* 0x80ffffff5f5f4810 */ /* 0x000fe20007ffe0ff */
[----:B------:R-:W-:-:S03]  /*1bff0*/  ISETP.GE.U32.AND P4, PT, R123, 0x7f000001, PT ;  /* 0x7f0000017b00780c */ /* 0x000fc60003f86070 */
[----:B------:R-:W-:Y:S02]  /*1c000*/  IADD3 R95, PT, PT, R95, R180, RZ ;  /* 0x000000b45f5f7210 */ /* 0x000fe40007ffe0ff */
[----:B------:R-:W-:-:S03]  /*1c010*/  @P5 IADD3 R195, PT, PT, R195, -0x7f000001, RZ ;  /* 0x80ffffffc3c35810 */ /* 0x000fc60007ffe0ff */
[----:B------:R-:W-:Y:S01]  /*1c020*/  ISETP.GE.U32.AND P0, PT, R95, 0x7f000001, PT ;  /* 0x7f0000015f00780c */ /* 0x000fe20003f06070 */
[----:B------:R-:W-:Y:S02]  /*1c030*/  @P1 IADD3 R92, PT, PT, R92, -0x7f000001, RZ ;  /* 0x80ffffff5c5c1810 */ /* 0x000fe40007ffe0ff */
[----:B------:R-:W-:Y:S02]  /*1c040*/  IADD3 R195, PT, PT, R206, R195, RZ ;  /* 0x000000c3cec37210 */ /* 0x000fe40007ffe0ff */
[----:B------:R-:W-:Y:S02]  /*1c050*/  @P4 IADD3 R123, PT, PT, R123, -0x7f000001, RZ ;  /* 0x80ffffff7b7b4810 */ /* 0x000fe40007ffe0ff */
[----:B------:R-:W-:Y:S01]  /*1c060*/  @P2 IADD3 R198, PT, PT, R198, -0x7f000001, RZ ;  /* 0x80ffffffc6c62810 */ /* 0x000fe20007ffe0ff */
[----:B------:R-:W-:Y:S01]  /*1c070*/  ISETP.GE.U32.AND P5, PT, R199, 0x7f000001, PT ;  /* 0x7f000001c700780c */ /* 0x000fe20003fa6070 */
[----:B------:R-:W-:Y:S01]  /*1c080*/  ISETP.GE.U32.AND P1, PT, R114, 0x7f000001, PT ;  /* 0x7f0000017200780c */ /* 0x000fe20003f26070 */
[----:B------:R-:W-:Y:S01]  /*1c090*/  ISETP.GE.U32.AND P2, PT, R195, 0x7f000001, PT ;  /* 0x7f000001c300780c */ /* 0x000fe20003f46070 */
[----:B------:R-:W-:-:S02]  /*1c0a0*/  IADD3 R108, PT, PT, R92, R123, RZ ;  /* 0x0000007b5c6c7210 */ /* 0x000fc40007ffe0ff */
[----:B------:R-:W-:Y:S01]  /*1c0b0*/  IADD3 R201, PT, PT, R201, R160, RZ ;  /* 0x000000a0c9c97210 */ /* 0x000fe20007ffe0ff */
[----:B------:R-:W-:Y:S01]  /*1c0c0*/  ISETP.GE.U32.AND P6, PT, R181, 0x7f000001, PT ;  /* 0x7f000001b500780c */ /* 0x000fe20003fc6070 */
[----:B------:R-:W-:Y:S01]  /*1c0d0*/  IMAD.WIDE.U32 R14, R237, R109, RZ ;  /* 0x0000006ded0e7225 */ /* 0x000fe200078e00ff */
[----:B------:R-:W-:Y:S01]  /*1c0e0*/  @P0 IADD3 R95, PT, PT, R95, -0x7f000001, RZ ;  /* 0x80ffffff5f5f0810 */ /* 0x000fe20007ffe0ff */
[----:B------:R-:W-:Y:S01]  /*1c0f0*/  ISETP.GE.U32.AND P0, PT, R108, 0x7f000001, PT ;  /* 0x7f0000016c00780c */ /* 0x000fe20003f06070 */
[----:B------:R-:W-:Y:S01]  /*1c100*/  ISETP.GE.U32.AND P3, PT, R201, 0x7f000001, PT ;  /* 0x7f000001c900780c */ /* 0x000fe20003f66070 */
[----:B------:R-:W-:Y:S01]  /*1c110*/  ISETP.GE.U32.AND P4, PT, R188, 0x7f000001, PT ;  /* 0x7f000001bc00780c */ /* 0x000fe20003f86070 */
[----:B------:R-:W-:Y:S01]  /*1c120*/  IMAD.WIDE.U32 R196, R237, R88, RZ ;  /* 0x00000058edc47225 */ /* 0x000fe200078e00ff */
[----:B------:R-:W3:Y:S01]  /*1c130*/  LDL R206, [R1+0x118] ;  /* 0x0001180001ce7983 */ /* 0x000ee20000100800 */
[----:B------:R-:W-:Y:S02]  /*1c140*/  @P5 IADD3 R199, PT, PT, R199, -0x7f000001, RZ ;  /* 0x80ffffffc7c75810 */ /* 0x000fe40007ffe0ff */
[----:B------:R-:W-:-:S02]  /*1c150*/  @P1 IADD3 R114, PT, PT, R114, -0x7f000001, RZ ;  /* 0x80ffffff72721810 */ /* 0x000fc40007ffe0ff */
[----:B------:R-:W-:Y:S01]  /*1c160*/  @P2 IADD3 R195, PT, PT, R195, -0x7f000001, RZ ;  /* 0x80ffffffc3c32810 */ /* 0x000fe20007ffe0ff */
[----:B------:R-:W-:Y:S01]  /*1c170*/  ISETP.GE.U32.AND P2, PT, R161, 0x7f000001, PT ;  /* 0x7f000001a100780c */ /* 0x000fe20003f46070 */
[----:B------:R-:W-:Y:S01]  /*1c180*/  ISETP.GE.U32.AND P1, PT, R103, 0x7f000001, PT ;  /* 0x7f0000016700780c */ /* 0x000fe20003f26070 */
[----:B------:R-:W-:Y:S02]  /*1c190*/  IADD3 R199, PT, PT, R198, R199, RZ ;  /* 0x000000c7c6c77210 */ /* 0x000fe40007ffe0ff */
[----:B------:R-:W-:Y:S01]  /*1c1a0*/  @P0 IADD3 R108, PT, PT, R108, -0x7f000001, RZ ;  /* 0x80ffffff6c6c0810 */ /* 0x000fe20007ffe0ff */
[----:B------:R-:W-:Y:S01]  /*1c1b0*/  ISETP.GE.U32.AND P0, PT, R193, 0x7f000001, PT ;  /* 0x7f000001c100780c */ /* 0x000fe20003f06070 */
[----:B------:R-:W-:Y:S02]  /*1c1c0*/  @P3 IADD3 R201, PT, PT, R201, -0x7f000001, RZ ;  /* 0x80ffffffc9c93810 */ /* 0x000fe40007ffe0ff */
[----:B------:R-:W-:Y:S01]  /*1c1d0*/  IADD3 R114, PT, PT, R95, R114, RZ ;  /* 0x000000725f727210 */ /* 0x000fe20007ffe0ff */
[----:B------:R-:W-:Y:S01]  /*1c1e0*/  ISETP.GE.U32.AND P3, PT, R199, 0x7f000001, PT ;  /* 0x7f000001c700780c */ /* 0x000fe20003f66070 */
[----:B------:R-:W-:Y:S01]  /*1c1f0*/  @P4 IADD3 R188, PT, PT, R188, -0x7f000001, RZ ;  /* 0x80ffffffbcbc4810 */ /* 0x000fe20007ffe0ff */
[----:B------:R-:W-:-:S02]  /*1c200*/  ISETP.GE.U32.AND P5, PT, R154, 0x7f000001, PT ;  /* 0x7f0000019a00780c */ /* 0x000fc40003fa6070 */
[----:B------:R-:W-:Y:S02]  /*1c210*/  @P2 IADD3 R161, PT, PT, R161, -0x7f000001, RZ ;  /* 0x80ffffffa1a12810 */ /* 0x000fe40007ffe0ff */
[----:B------:R-:W-:Y:S01]  /*1c220*/  @P1 IADD3 R103, PT, PT, R103, -0x7f000001, RZ ;  /* 0x80ffffff67671810 */ /* 0x000fe20007ffe0ff */
[----:B------:R-:W-:Y:S02]  /*1c230*/  ISETP.GE.U32.AND P4, PT, R114, 0x7f000001, PT ;  /* 0x7f0000017200780c */ /* 0x000fe40003f86070 */
[----:B------:R-:W-:Y:S02]  /*1c240*/  @P0 IADD3 R193, PT, PT, R193, -0x7f000001, RZ ;  /* 0x80ffffffc1c10810 */ /* 0x000fe40007ffe0ff */
[----:B------:R-:W-:Y:S01]  /*1c250*/  IADD3 R92, PT, PT, R103, R161, RZ ;  /* 0x000000a1675c7210 */ /* 0x000fe20007ffe0ff */
[----:B------:R-:W-:Y:S01]  /*1c260*/  ISETP.GE.U32.AND P0, PT, R190, 0x7f000001, PT ;  /* 0x7f000001be00780c */ /* 0x000fe20003f06070 */
[----:B------:R-:W-:Y:S01]  /*1c270*/  @P3 IADD3 R199, PT, PT, R199, -0x7f000001, RZ ;  /* 0x80ffffffc7c73810 */ /* 0x000fe20007ffe0ff */
[----:B------:R-:W-:-:S02]  /*1c280*/  ISETP.GE.U32.AND P2, PT, R33, 0x7f000001, PT ;  /* 0x7f0000012100780c */ /* 0x000fc40003f46070 */
[----:B------:R-:W-:Y:S01]  /*1c290*/  ISETP.GE.U32.AND P3, PT, R92, 0x7f000001, PT ;  /* 0x7f0000015c00780c */ /* 0x000fe20003f66070 */
[----:B------:R-:W-:Y:S01]  /*1c2a0*/  @P5 IADD3 R154, PT, PT, R154, -0x7f000001, RZ ;  /* 0x80ffffff9a9a5810 */ /* 0x000fe20007ffe0ff */
[----:B------:R-:W-:Y:S02]  /*1c2b0*/  ISETP.GE.U32.AND P1, PT, R124, 0x7f000001, PT ;  /* 0x7f0000017c00780c */ /* 0x000fe40003f26070 */
[----:B------:R-:W-:Y:S01]  /*1c2c0*/  @P4 IADD3 R114, PT, PT, R114, -0x7f000001, RZ ;  /* 0x80ffffff72724810 */ /* 0x000fe20007ffe0ff */
[----:B------:R-:W-:Y:S01]  /*1c2d0*/  ISETP.GE.U32.AND P4, PT, R192, 0x7f000001, PT ;  /* 0x7f000001c000780c */ /* 0x000fe20003f86070 */
[----:B------:R-:W-:-:S03]  /*1c2e0*/  ISETP.GE.U32.AND P5, PT, R40, 0x7f000001, PT ;  /* 0x7f0000012800780c */ /* 0x000fc60003fa6070 */
[----:B------:R-:W-:Y:S01]  /*1c2f0*/  @P0 IADD3 R190, PT, PT, R190, -0x7f000001, RZ ;  /* 0x80ffffffbebe0810 */ /* 0x000fe20007ffe0ff */
[----:B------:R-:W-:Y:S01]  /*1c300*/  ISETP.GE.U32.AND P0, PT, R119, 0x7f000001, PT ;  /* 0x7f0000017700780c */ /* 0x000fe20003f06070 */
[----:B------:R-:W-:Y:S01]  /*1c310*/  @P2 IADD3 R33, PT, PT, R33, -0x7f000001, RZ ;  /* 0x80ffffff21212810 */ /* 0x000fe20007ffe0ff */
[----:B------:R-:W-:Y:S01]  /*1c320*/  ISETP.GE.U32.AND P2, PT, R22, 0x7f000001, PT ;  /* 0x7f0000011600780c */ /* 0x000fe20003f46070 */
[----:B------:R-:W-:Y:S01]  /*1c330*/  @P3 IADD3 R92, PT, PT, R92, -0x7f000001, RZ ;  /* 0x80ffffff5c5c3810 */ /* 0x000fe20007ffe0ff */
[----:B------:R-:W-:Y:S01]  /*1c340*/  ISETP.GE.U32.AND P3, PT, R178, 0x7f000001, PT ;  /* 0x7f000001b200780c */ /* 0x000fe20003f66070 */
[----:B------:R-:W-:Y:S02]  /*1c350*/  IADD3 R193, PT, PT, R103, R193, RZ ;  /* 0x000000c167c17210 */ /* 0x000fe40007ffe0ff */
[----:B------:R-:W-:Y:S02]  /*1c360*/  @P1 IADD3 R124, PT, PT, R124, -0x7f000001, RZ ;  /* 0x80ffffff7c7c1810 */ /* 0x000fe40007ffe0ff */
[----:B------:R-:W-:-:S02]  /*1c370*/  @P4 IADD3 R192, PT, PT, R192, -0x7f000001, RZ ;  /* 0x80ffffffc0c04810 */ /* 0x000fc40007ffe0ff */
[----:B------:R-:W-:Y:S02]  /*1c380*/  IADD3 R92, PT, PT, R92, R33, RZ ;  /* 0x000000215c5c7210 */ /* 0x000fe40007ffe0ff */
[----:B------:R-:W-:Y:S01]  /*1c390*/  @P5 IADD3 R40, PT, PT, R40, -0x7f000001, RZ ;  /* 0x80ffffff28285810 */ /* 0x000fe20007ffe0ff */
[----:B------:R-:W-:Y:S01]  /*1c3a0*/  ISETP.GE.U32.AND P1, PT, R193, 0x7f000001, PT ;  /* 0x7f000001c100780c */ /* 0x000fe20003f26070 */
[C---:B------:R-:W-:Y:S02]  /*1c3b0*/  IADD3 R33, PT, PT, R103.reuse, R124, RZ ;  /* 0x0000007c67217210 */ /* 0x040fe40007ffe0ff */
[----:B------:R-:W-:Y:S02]  /*1c3c0*/  IADD3 R192, PT, PT, R103, R192, RZ ;  /* 0x000000c067c07210 */ /* 0x000fe40007ffe0ff */
[----:B------:R-:W-:Y:S02]  /*1c3d0*/  @P0 IADD3 R119, PT, PT, R119, -0x7f000001, RZ ;  /* 0x80ffffff77770810 */ /* 0x000fe40007ffe0ff */
[----:B------:R-:W-:Y:S01]  /*1c3e0*/  IADD3 R40, PT, PT, R103, R40, RZ ;  /* 0x0000002867287210 */ /* 0x000fe20007ffe0ff */
[----:B------:R-:W-:Y:S01]  /*1c3f0*/  ISETP.GE.U32.AND P0, PT, R92, 0x7f000001, PT ;  /* 0x7f0000015c00780c */ /* 0x000fe20003f06070 */
[----:B------:R-:W-:-:S02]  /*1c400*/  @P2 IADD3 R22, PT, PT, R22, -0x7f000001, RZ ;  /* 0x80ffffff16162810 */ /* 0x000fc40007ffe0ff */
[----:B------:R-:W-:Y:S01]  /*1c410*/  @P3 IADD3 R178, PT, PT, R178, -0x7f000001, RZ ;  /* 0x80ffffffb2b23810 */ /* 0x000fe20007ffe0ff */
[----:B------:R-:W-:Y:S01]  /*1c420*/  ISETP.GE.U32.AND P4, PT, R187, 0x7f000001, PT ;  /* 0x7f000001bb00780c */ /* 0x000fe20003f86070 */
[----:B------:R-:W-:Y:S01]  /*1c430*/  ISETP.GE.U32.AND P3, PT, R33, 0x7f000001, PT ;  /* 0x7f0000012100780c */ /* 0x000fe20003f66070 */
[----:B------:R-:W-:Y:S01]  /*1c440*/  ISETP.GE.U32.AND P2, PT, R192, 0x7f000001, PT ;  /* 0x7f000001c000780c */ /* 0x000fe20003f46070 */
[----:B------:R-:W-:Y:S01]  /*1c450*/  ISETP.GE.U32.AND P5, PT, R40, 0x7f000001, PT ;  /* 0x7f0000012800780c */ /* 0x000fe20003fa6070 */
[----:B------:R-:W-:Y:S02]  /*1c460*/  @P1 IADD3 R193, PT, PT, R193, -0x7f000001, RZ ;  /* 0x80ffffffc1c11810 */ /* 0x000fe40007ffe0ff */
[----:B------:R-:W-:-:S03]  /*1c470*/  IADD3 R190, PT, PT, R103, R190, RZ ;  /* 0x000000be67be7210 */ /* 0x000fc60007ffe0ff */
[----:B------:R-:W-:Y:S02]  /*1c480*/  @P0 IADD3 R92, PT, PT, R92, -0x7f000001, RZ ;  /* 0x80ffffff5c5c0810 */ /* 0x000fe40007ffe0ff */
[----:B------:R-:W-:Y:S01]  /*1c490*/  IADD3 R22, PT, PT, R193, R22, RZ ;  /* 0x00000016c1167210 */ /* 0x000fe20007ffe0ff */
[----:B------:R-:W-:Y:S01]  /*1c4a0*/  ISETP.GE.U32.AND P0, PT, R185, 0x7f000001, PT ;  /* 0x7f000001b900780c */ /* 0x000fe20003f06070 */
        /* <DEDUP_REMOVED lines=8> */
[----:B------:R-:W-:-:S02]  /*1c530*/  IADD3 R40, PT, PT, R40, R187, RZ ;  /* 0x000000bb28287210 */ /* 0x000fc40007ffe0ff */
[----:B------:R-:W-:Y:S02]  /*1c540*/  @P6 IADD3 R181, PT, PT, R181, -0x7f000001, RZ ;  /* 0x80ffffffb5b56810 */ /* 0x000fe40007ffe0ff */
[----:B------:R-:W-:Y:S02]  /*1c550*/  IADD3 R178, PT, PT, R33, R178, RZ ;  /* 0x000000b221b27210 */ /* 0x000fe40007ffe0ff */
[----:B------:R-:W-:Y:S02]  /*1c560*/  IADD3 R192, PT, PT, R192, R119, RZ ;  /* 0x00000077c0c07210 */ /* 0x000fe40007ffe0ff */
[----:B------:R-:W-:Y:S01]  /*1c570*/  @P0 IADD3 R185, PT, PT, R185, -0x7f000001, RZ ;  /* 0x80ffffffb9b90810 */ /* 0x000fe20007ffe0ff */
[----:B------:R-:W-:Y:S01]  /*1c580*/  ISETP.GE.U32.AND P0, PT, R40, 0x7f000001, PT ;  /* 0x7f0000012800780c */ /* 0x000fe20003f06070 */
[----:B------:R-:W-:Y:S01]  /*1c590*/  IMAD R233, R14, 0x7effffff, RZ ;  /* 0x7effffff0ee97824 */ /* 0x000fe200078e02ff */
[----:B------:R-:W-:Y:S02]  /*1c5a0*/  IADD3 R181, PT, PT, R92, R181, RZ ;  /* 0x000000b55cb57210 */ /* 0x000fe40007ffe0ff */
[----:B------:R-:W-:-:S02]  /*1c5b0*/  @P1 IADD3 R191, PT, PT, R191, -0x7f000001, RZ ;  /* 0x80ffffffbfbf1810 */ /* 0x000fc40007ffe0ff */
[----:B------:R-:W-:Y:S02]  /*1c5c0*/  @P4 IADD3 R183, PT, PT, R183, -0x7f000001, RZ ;  /* 0x80ffffffb7b74810 */ /* 0x000fe40007ffe0ff */
[----:B------:R-:W-:Y:S02]  /*1c5d0*/  @P3 IADD3 R190, PT, PT, R190, -0x7f000001, RZ ;  /* 0x80ffffffbebe3810 */ /* 0x000fe40007ffe0ff */
[----:B------:R-:W-:Y:S01]  /*1c5e0*/  @P2 IADD3 R22, PT, PT, R22, -0x7f000001, RZ ;  /* 0x80ffffff16162810 */ /* 0x000fe20007ffe0ff */
[----:B------:R-:W-:Y:S01]  /*1c5f0*/  ISETP.GE.U32.AND P1, PT, R27, 0x7f000001, PT ;  /* 0x7f0000011b00780c */ /* 0x000fe20003f26070 */
[----:B------:R-:W-:Y:S01]  /*1c600*/  ISETP.GE.U32.AND P4, PT, R178, 0x7f000001, PT ;  /* 0x7f000001b200780c */ /* 0x000fe20003f86070 */
[----:B------:R-:W-:Y:S01]  /*1c610*/  ISETP.GE.U32.AND P2, PT, R192, 0x7f000001, PT ;  /* 0x7f000001c000780c */ /* 0x000fe20003f46070 */
[----:B------:R-:W-:Y:S01]  /*1c620*/  IMAD.HI.U32 R233, R233, 0x7f000001, R14 ;  /* 0x7f000001e9e97827 */ /* 0x000fe200078e000e */
[----:B------:R-:W-:Y:S01]  /*1c630*/  IADD3 R190, PT, PT, R190, R191, RZ ;  /* 0x000000bfbebe7210 */ /* 0x000fe20007ffe0ff */
[----:B------:R-:W-:Y:S01]  /*1c640*/  ISETP.GE.U32.AND P5, PT, R189, 0x7f000001, PT ;  /* 0x7f000001bd00780c */ /* 0x000fe20003fa6070 */
[----:B------:R-:W-:Y:S01]  /*1c650*/  ISETP.GE.U32.AND P3, PT, R181, 0x7f000001, PT ;  /* 0x7f000001b500780c */ /* 0x000fe20003f66070 */
[----:B------:R-:W-:Y:S01]  /*1c660*/  IMAD.WIDE.U32 R14, R237, R194, RZ ;  /* 0x000000c2ed0e7225 */ /* 0x000fe200078e00ff */
[----:B------:R-:W-:-:S02]  /*1c670*/  @P0 IADD3 R40, PT, PT, R40, -0x7f000001, RZ ;  /* 0x80ffffff28280810 */ /* 0x000fc40007ffe0ff */
[----:B------:R-:W-:Y:S01]  /*1c680*/  IADD3 R188, PT, PT, R201, R188, RZ ;  /* 0x000000bcc9bc7210 */ /* 0x000fe20007ffe0ff */
[----:B------:R-:W-:Y:S01]  /*1c690*/  ISETP.GE.U32.AND P0, PT, R190, 0x7f000001, PT ;  /* 0x7f000001be00780c */ /* 0x000fe20003f06070 */
[----:B------:R-:W-:Y:S02]  /*1c6a0*/  IMAD R161, R14, 0x7effffff, RZ ;  /* 0x7effffff0ea17824 */ /* 0x000fe400078e02ff */
[----:B------:R-:W-:Y:S01]  /*1c6b0*/  IMAD R95, R196, 0x7effffff, RZ ;  /* 0x7effffffc45f7824 */ /* 0x000fe200078e02ff */
[----:B------:R-:W-:Y:S01]  /*1c6c0*/  @P1 IADD3 R27, PT, PT, R27, -0x7f000001, RZ ;  /* 0x80ffffff1b1b1810 */ /* 0x000fe20007ffe0ff */
[----:B------:R-:W-:Y:S01]  /*1c6d0*/  IMAD.WIDE.U32 R220, R237, R108, RZ ;  /* 0x0000006ceddc7225 */ /* 0x000fe200078e00ff */
[----:B------:R-:W-:Y:S02]  /*1c6e0*/  @P4 IADD3 R178, PT, PT, R178, -0x7f000001, RZ ;  /* 0x80ffffffb2b24810 */ /* 0x000fe40007ffe0ff */
[----:B------:R-:W-:Y:S02]  /*1c6f0*/  @P2 IADD3 R192, PT, PT, R192, -0x7f000001, RZ ;  /* 0x80ffffffc0c02810 */ /* 0x000fe40007ffe0ff */
[----:B------:R-:W-:Y:S01]  /*1c700*/  IADD3 R22, PT, PT, R22, R183, RZ ;  /* 0x000000b716167210 */ /* 0x000fe20007ffe0ff */
[----:B------:R-:W-:Y:S01]  /*1c710*/  IMAD.HI.U32 R180, R161, 0x7f000001, R14 ;  /* 0x7f000001a1b47827 */ /* 0x000fe200078e000e */
[----:B------:R-:W-:Y:S01]  /*1c720*/  ISETP.GE.U32.AND P1, PT, R177, 0x7f000001, PT ;  /* 0x7f000001b100780c */ /* 0x000fe20003f26070 */
[----:B------:R-:W-:Y:S01]  /*1c730*/  ISETP.GE.U32.AND P4, PT, R188, 0x7f000001, PT ;  /* 0x7f000001bc00780c */ /* 0x000fe20003f86070 */
[----:B------:R-:W-:Y:S01]  /*1c740*/  ISETP.GE.U32.AND P2, PT, R17, 0x7f000001, PT ;  /* 0x7f0000011100780c */ /* 0x000fe20003f46070 */
[----:B------:R-:W-:Y:S01]  /*1c750*/  IMAD.WIDE.U32 R14, R237, R145, RZ ;  /* 0x00000091ed0e7225 */ /* 0x000fe200078e00ff */
[----:B------:R-:W-:-:S02]  /*1c760*/  @P5 IADD3 R189, PT, PT, R189, -0x7f000001, RZ ;  /* 0x80ffffffbdbd5810 */ /* 0x000fc40007ffe0ff */
[----:B------:R-:W-:Y:S01]  /*1c770*/  @P3 IADD3 R181, PT, PT, R181, -0x7f000001, RZ ;  /* 0x80ffffffb5b53810 */ /* 0x000fe20007ffe0ff */
[----:B------:R-:W-:Y:S01]  /*1c780*/  IMAD.HI.U32 R160, R95, 0x7f000001, R196 ;  /* 0x7f0000015fa07827 */ /* 0x000fe200078e00c4 */
[----:B------:R-:W-:Y:S01]  /*1c790*/  IADD3 R178, PT, PT, R178, R185, RZ ;  /* 0x000000b9b2b27210 */ /* 0x000fe20007ffe0ff */
[----:B------:R-:W-:Y:S02]  /*1c7a0*/  ISETP.GE.U32.AND P5, PT, R167, 0x7f000001, PT ;  /* 0x7f000001a700780c */ /* 0x000fe40003fa6070 */
[----:B------:R-:W-:Y:S01]  /*1c7b0*/  IMAD R95, R220, 0x7effffff, RZ ;  /* 0x7effffffdc5f7824 */ /* 0x000fe200078e02ff */
[----:B------:R-:W-:Y:S01]  /*1c7c0*/  ISETP.GE.U32.AND P3, PT, R22, 0x7f000001, PT ;  /* 0x7f0000011600780c */ /* 0x000fe20003f66070 */
[----:B------:R-:W-:-:S04]  /*1c7d0*/  IMAD.WIDE.U32 R230, R90, R199, RZ ;  /* 0x000000c75ae67225 */ /* 0x000fc800078e00ff */
[----:B------:R-:W-:Y:S01]  /*1c7e0*/  IMAD R161, R14, 0x7effffff, RZ ;  /* 0x7effffff0ea17824 */ /* 0x000fe200078e02ff */
[----:B------:R-:W-:Y:S01]  /*1c7f0*/  @P0 IADD3 R190, PT, PT, R190, -0x7f000001, RZ ;  /* 0x80ffffffbebe0810 */ /* 0x000fe20007ffe0ff */
[----:B------:R-:W-:Y:S01]  /*1c800*/  IMAD.HI.U32 R220, R95, 0x7f000001, R220 ;  /* 0x7f0000015fdc7827 */ /* 0x000fe200078e00dc */
[----:B------:R-:W-:-:S03]  /*1c810*/  ISETP.GE.U32.AND P0, PT, R178, 0x7f000001, PT ;  /* 0x7f000001b200780c */ /* 0x000fc60003f06070 */
[----:B------:R-:W-:Y:S02]  /*1c820*/  IMAD R95, R230, 0x7effffff, RZ ;  /* 0x7effffffe65f7824 */ /* 0x000fe400078e02ff */
[----:B------:R-:W-:-:S04]  /*1c830*/  IMAD.HI.U32 R161, R161, 0x7f000001, R14 ;  /* 0x7f000001a1a17827 */ /* 0x000fc800078e000e */
[----:B------:R-:W-:Y:S01]  /*1c840*/  IMAD.WIDE.U32 R14, R237, R114, RZ ;  /* 0x00000072ed0e7225 */ /* 0x000fe200078e00ff */
[----:B------:R-:W-:Y:S02]  /*1c850*/  @P1 IADD3 R177, PT, PT, R177, -0x7f000001, RZ ;  /* 0x80ffffffb1b11810 */ /* 0x000fe40007ffe0ff */
[----:B------:R-:W-:Y:S02]  /*1c860*/  @P4 IADD3 R188, PT, PT, R188, -0x7f000001, RZ ;  /* 0x80ffffffbcbc4810 */ /* 0x000fe40007ffe0ff */
[----:B------:R-:W-:Y:S01]  /*1c870*/  @P2 IADD3 R17, PT, PT, R17, -0x7f000001, RZ ;  /* 0x80ffffff11112810 */ /* 0x000fe20007ffe0ff */
[----:B------:R-:W-:Y:S01]  /*1c880*/  IMAD.HI.U32 R230, R95, 0x7f000001, R230 ;  /* 0x7f0000015fe67827 */ /* 0x000fe200078e00e6 */
[----:B------:R-:W-:Y:S01]  /*1c890*/  ISETP.GE.U32.AND P1, PT, R158, 0x7f000001, PT ;  /* 0x7f0000019e00780c */ /* 0x000fe20003f26070 */
[----:B------:R-:W-:Y:S01]  /*1c8a0*/  ISETP.GE.U32.AND P4, PT, R135, 0x7f000001, PT ;  /* 0x7f0000018700780c */ /* 0x000fe20003f86070 */
[----:B------:R-:W-:Y:S01]  /*1c8b0*/  ISETP.GE.U32.AND P2, PT, R12, 0x7f000001, PT ;  /* 0x7f0000010c00780c */ /* 0x000fe20003f46070 */
[----:B------:R-:W-:Y:S01]  /*1c8c0*/  IMAD R95, R14, 0x7effffff, RZ ;  /* 0x7effffff0e5f7824 */ /* 0x000fe200078e02ff */
[----:B------:R-:W-:Y:S01]  /*1c8d0*/  ISETP.GE.U32.AND P6, PT, R186, 0x7f000001, PT ;  /* 0x7f000001ba00780c */ /* 0x000fe20003fc6070 */
[----:B------:R-:W-:-:S02]  /*1c8e0*/  @P5 IADD3 R167, PT, PT, R167, -0x7f000001, RZ ;  /* 0x80ffffffa7a75810 */ /* 0x000fc40007ffe0ff */
[----:B------:R-:W-:Y:S01]  /*1c8f0*/  @P3 IADD3 R22, PT, PT, R22, -0x7f000001, RZ ;  /* 0x80ffffff16163810 */ /* 0x000fe20007ffe0ff */
[----:B------:R-:W-:Y:S01]  /*1c900*/  IMAD.HI.U32 R124, R95, 0x7f000001, R14 ;  /* 0x7f0000015f7c7827 */ /* 0x000fe200078e000e */
[----:B------:R-:W-:Y:S02]  /*1c910*/  IADD3 R95, PT, PT, R190, R177, RZ ;  /* 0x000000b1be5f7210 */ /* 0x000fe40007ffe0ff */
[----:B------:R-:W-:Y:S02]  /*1c920*/  @P0 IADD3 R178, PT, PT, R178, -0x7f000001, RZ ;  /* 0x80ffffffb2b20810 */ /* 0x000fe40007ffe0ff */
[----:B------:R-:W-:Y:S01]  /*1c930*/  IADD3 R167, PT, PT, R22, R167, RZ ;  /* 0x000000a716a77210 */ /* 0x000fe20007ffe0ff */
[----:B------:R-:W-:Y:S01]  /*1c940*/  ISETP.GE.U32.AND P0, PT, R95, 0x7f000001, PT ;  /* 0x7f0000015f00780c */ /* 0x000fe20003f06070 */
[----:B------:R-:W-:Y:S02]  /*1c950*/  @P1 IADD3 R158, PT, PT, R158, -0x7f000001, RZ ;  /* 0x80ffffff9e9e1810 */ /* 0x000fe40007ffe0ff */
[----:B------:R-:W-:-:S02]  /*1c960*/  @P4 IADD3 R135, PT, PT, R135, -0x7f000001, RZ ;  /* 0x80ffffff87874810 */ /* 0x000fc40007ffe0ff */
[----:B------:R-:W-:Y:S02]  /*1c970*/  @P2 IADD3 R12, PT, PT, R12, -0x7f000001, RZ ;  /* 0x80ffffff0c0c2810 */ /* 0x000fe40007ffe0ff */
[----:B------:R-:W-:Y:S01]  /*1c980*/  IADD3 R27, PT, PT, R192, R27, RZ ;  /* 0x0000001bc01b7210 */ /* 0x000fe20007ffe0ff */
[----:B------:R-:W-:Y:S01]  /*1c990*/  ISETP.GE.U32.AND P1, PT, R134, 0x7f000001, PT ;  /* 0x7f0000018600780c */ /* 0x000fe20003f26070 */
[----:B------:R-:W-:Y:S01]  /*1c9a0*/  ISETP.GE.U32.AND P2, PT, R150, 0x7f000001, PT ;  /* 0x7f0000019600780c */ /* 0x000fe20003f46070 */
[----:B------:R-:W-:Y:S01]  /*1c9b0*/  ISETP.GE.U32.AND P4, PT, R167, 0x7f000001, PT ;  /* 0x7f000001a700780c */ /* 0x000fe20003f86070 */
[----:B------:R-:W-:Y:S02]  /*1c9c0*/  @P6 IADD3 R186, PT, PT, R186, -0x7f000001, RZ ;  /* 0x80ffffffbaba6810 */ /* 0x000fe40007ffe0ff */
[----:B------:R-:W-:Y:S01]  /*1c9d0*/  IADD3 R178, PT, PT, R178, R17, RZ ;  /* 0x00000011b2b27210 */ /* 0x000fe20007ffe0ff */
        /* <DEDUP_REMOVED lines=11> */
[----:B------:R-:W-:-:S02]  /*1ca90*/  @P5 IADD3 R27, PT, PT, R27, -0x7f000001, RZ ;  /* 0x80ffffff1b1b5810 */ /* 0x000fc40007ffe0ff */
[----:B------:R-:W-:Y:S02]  /*1caa0*/  IADD3 R150, PT, PT, R167, R150, RZ ;  /* 0x00000096a7967210 */ /* 0x000fe40007ffe0ff */
[----:B------:R-:W-:Y:S02]  /*1cab0*/  IADD3 R154, PT, PT, R195, R154, RZ ;  /* 0x0000009ac39a7210 */ /* 0x000fe40007ffe0ff */
[----:B------:R-:W-:Y:S02]  /*1cac0*/  @P0 IADD3 R178, PT, PT, R178, -0x7f000001, RZ ;  /* 0x80ffffffb2b20810 */ /* 0x000fe40007ffe0ff */
[----:B------:R-:W-:Y:S01]  /*1cad0*/  IADD3 R27, PT, PT, R27, R158, RZ ;  /* 0x0000009e1b1b7210 */ /* 0x000fe20007ffe0ff */
[----:B------:R-:W-:Y:S01]  /*1cae0*/  ISETP.GE.U32.AND P0, PT, R150, 0x7f000001, PT ;  /* 0x7f0000019600780c */ /* 0x000fe20003f06070 */
[----:B------:R-:W-:Y:S01]  /*1caf0*/  @P3 IADD3 R181, PT, PT, R181, -0x7f000001, RZ ;  /* 0x80ffffffb5b53810 */ /* 0x000fe20007ffe0ff */
[----:B------:R-:W-:Y:S01]  /*1cb00*/  ISETP.GE.U32.AND P3, PT, R154, 0x7f000001, PT ;  /* 0x7f0000019a00780c */ /* 0x000fe20003f66070 */
[----:B------:R-:W-:Y:S01]  /*1cb10*/  ISETP.GE.U32.AND P5, PT, R116, 0x7f000001, PT ;  /* 0x7f0000017400780c */ /* 0x000fe20003fa6070 */
[----:B------:R-:W-:-:S02]  /*1cb20*/  @P6 IADD3 R40, PT, PT, R40, -0x7f000001, RZ ;  /* 0x80ffffff28286810 */ /* 0x000fc40007ffe0ff */
[----:B------:R-:W-:Y:S01]  /*1cb30*/  @P1 IADD3 R133, PT, PT, R133, -0x7f000001, RZ ;  /* 0x80ffffff85851810 */ /* 0x000fe20007ffe0ff */
[----:B------:R-:W-:Y:S01]  /*1cb40*/  ISETP.GE.U32.AND P6, PT, R27, 0x7f000001, PT ;  /* 0x7f0000011b00780c */ /* 0x000fe20003fc6070 */
[----:B------:R-:W-:Y:S01]  /*1cb50*/  IADD3 R17, PT, PT, R181, R12, RZ ;  /* 0x0000000cb5117210 */ /* 0x000fe20007ffe0ff */
[----:B------:R-:W-:Y:S01]  /*1cb60*/  IMAD.WIDE.U32 R14, R237, R188, RZ ;  /* 0x000000bced0e7225 */ /* 0x000fe200078e00ff */
[----:B------:R-:W-:-:S03]  /*1cb70*/  IADD3 R12, PT, PT, R178, R133, RZ ;  /* 0x00000085b20c7210 */ /* 0x000fc60007ffe0ff */
[----:B------:R-:W-:Y:S01]  /*1cb80*/  ISETP.GE.U32.AND P4, PT, R17, 0x7f000001, PT ;  /* 0x7f0000011100780c */ /* 0x000fe20003f86070 */
[----:B------:R-:W-:Y:S02]  /*1cb90*/  @P0 IADD3 R150, PT, PT, R150, -0x7f000001, RZ ;  /* 0x80ffffff96960810 */ /* 0x000fe40007ffe0ff */
[----:B------:R-:W-:Y:S01]  /*1cba0*/  IADD3 R22, PT, PT, R40, R135, RZ ;  /* 0x0000008728167210 */ /* 0x000fe20007ffe0ff */
[----:B------:R-:W-:Y:S01]  /*1cbb0*/  ISETP.GE.U32.AND P0, PT, R12, 0x7f000001, PT ;  /* 0x7f0000010c00780c */ /* 0x000fe20003f06070 */
[----:B------:R-:W-:Y:S01]  /*1cbc0*/  IMAD R119, R14, 0x7effffff, RZ ;  /* 0x7effffff0e777824 */ /* 0x000fe200078e02ff */
[----:B------:R-:W-:Y:S02]  /*1cbd0*/  @P3 IADD3 R154, PT, PT, R154, -0x7f000001, RZ ;  /* 0x80ffffff9a9a3810 */ /* 0x000fe40007ffe0ff */
[----:B------:R-:W-:Y:S02]  /*1cbe0*/  @P5 IADD3 R116, PT, PT, R116, -0x7f000001, RZ ;  /* 0x80ffffff74745810 */ /* 0x000fe40007ffe0ff */
[----:B------:R-:W-:Y:S01]  /*1cbf0*/  @P6 IADD3 R27, PT, PT, R27, -0x7f000001, RZ ;  /* 0x80ffffff1b1b6810 */ /* 0x000fe20007ffe0ff */
[----:B------:R-:W-:Y:S01]  /*1cc00*/  IMAD.HI.U32 R119, R119, 0x7f000001, R14 ;  /* 0x7f00000177777827 */ /* 0x000fe200078e000e */
[----:B------:R-:W-:Y:S01]  /*1cc10*/  ISETP.GE.U32.AND P2, PT, R131, 0x7f000001, PT ;  /* 0x7f0000018300780c */ /* 0x000fe20003f46070 */
[----:B------:R-:W-:-:S02]  /*1cc20*/  ISETP.GE.U32.AND P3, PT, R22, 0x7f000001, PT ;  /* 0x7f0000011600780c */ /* 0x000fc40003f66070 */
[----:B------:R-:W-:Y:S01]  /*1cc30*/  IMAD.WIDE.U32 R14, R237, R154, RZ ;  /* 0x0000009aed0e7225 */ /* 0x000fe200078e00ff */
[----:B------:R-:W-:-:S03]  /*1cc40*/  IADD3 R116, PT, PT, R27, R116, RZ ;  /* 0x000000741b747210 */ /* 0x000fc60007ffe0ff */
[----:B------:R-:W-:Y:S01]  /*1cc50*/  IMAD.WIDE.U32 R196, R90, R108, RZ ;  /* 0x0000006c5ac47225 */ /* 0x000fe200078e00ff */
[----:B------:R-:W-:-:S03]  /*1cc60*/  @P4 IADD3 R17, PT, PT, R17, -0x7f000001, RZ ;  /* 0x80ffffff11114810 */ /* 0x000fc60007ffe0ff */
[----:B------:R-:W-:Y:S02]  /*1cc70*/  IMAD R135, R14, 0x7effffff, RZ ;  /* 0x7effffff0e877824 */ /* 0x000fe400078e02ff */
[----:B------:R-:W-:Y:S01]  /*1cc80*/  IMAD R123, R196, 0x7effffff, RZ ;  /* 0x7effffffc47b7824 */ /* 0x000fe200078e02ff */
[----:B------:R-:W-:Y:S01]  /*1cc90*/  @P0 IADD3 R12, PT, PT, R12, -0x7f000001, RZ ;  /* 0x80ffffff0c0c0810 */ /* 0x000fe20007ffe0ff */
[----:B------:R-:W-:Y:S01]  /*1cca0*/  IMAD.WIDE.U32 R186, R90, R188, RZ ;  /* 0x000000bc5aba7225 */ /* 0x000fe200078e00ff */
[----:B------:R-:W-:Y:S01]  /*1ccb0*/  IADD3 R95, PT, PT, R95, R134, RZ ;  /* 0x000000865f5f7210 */ /* 0x000fe20007ffe0ff */
[----:B------:R-:W-:Y:S02]  /*1ccc0*/  ISETP.GE.U32.AND P0, PT, R116, 0x7f000001, PT ;  /* 0x7f0000017400780c */ /* 0x000fe40003f06070 */
[----:B------:R-:W-:Y:S01]  /*1ccd0*/  IMAD.HI.U32 R158, R135, 0x7f000001, R14 ;  /* 0x7f000001879e7827 */ /* 0x000fe200078e000e */
[----:B------:R-:W-:-:S03]  /*1cce0*/  @P2 IADD3 R131, PT, PT, R131, -0x7f000001, RZ ;  /* 0x80ffffff83832810 */ /* 0x000fc60007ffe0ff */
[----:B------:R-:W-:Y:S01]  /*1ccf0*/  IMAD.HI.U32 R123, R123, 0x7f000001, R196 ;  /* 0x7f0000017b7b7827 */ /* 0x000fe200078e00c4 */
[----:B------:R-:W-:-:S03]  /*1cd00*/  @P3 IADD3 R22, PT, PT, R22, -0x7f000001, RZ ;  /* 0x80ffffff16163810 */ /* 0x000fc60007ffe0ff */
[----:B------:R-:W-:Y:S01]  /*1cd10*/  IMAD.WIDE.U32 R14, R85, R17, RZ ;  /* 0x00000011550e7225 */ /* 0x000fe200078e00ff */
[----:B------:R-:W-:-:S03]  /*1cd20*/  ISETP.GE.U32.AND P2, PT, R166, 0x7f000001, PT ;  /* 0x7f000001a600780c */ /* 0x000fc60003f46070 */
[----:B------:R-:W-:Y:S01]  /*1cd30*/  IMAD.WIDE.U32 R196, R237, R199, RZ ;  /* 0x000000c7edc47225 */ /* 0x000fe200078e00ff */
[----:B------:R-:W-:-:S03]  /*1cd40*/  ISETP.GE.U32.AND P1, PT, R95, 0x7f000001, PT ;  /* 0x7f0000015f00780c */ /* 0x000fc60003f26070 */
[----:B------:R-:W-:Y:S02]  /*1cd50*/  IMAD R177, R186, 0x7effffff, RZ ;  /* 0x7effffffbab17824 */ /* 0x000fe400078e02ff */
[----:B------:R-:W-:Y:S02]  /*1cd60*/  IMAD R167, R14, 0x7effffff, RZ ;  /* 0x7effffff0ea77824 */ /* 0x000fe400078e02ff */
[----:B------:R-:W-:Y:S02]  /*1cd70*/  IMAD R179, R196, 0x7effffff, RZ ;  /* 0x7effffffc4b37824 */ /* 0x000fe400078e02ff */
[----:B------:R-:W-:Y:S01]  /*1cd80*/  IMAD.HI.U32 R177, R177, 0x7f000001, R186 ;  /* 0x7f000001b1b17827 */ /* 0x000fe200078e00ba */
[----:B------:R-:W-:-:S03]  /*1cd90*/  IADD3 R22, PT, PT, R22, R131, RZ ;  /* 0x0000008316167210 */ /* 0x000fc60007ffe0ff */
[----:B------:R-:W-:-:S04]  /*1cda0*/  IMAD.WIDE.U32 R134, R90, R17, RZ ;  /* 0x000000115a867225 */ /* 0x000fc800078e00ff */
[----:B------:R-:W-:-:S04]  /*1cdb0*/  IMAD.WIDE.U32 R186, R237, R17, RZ ;  /* 0x00000011edba7225 */ /* 0x000fc800078e00ff */
[----:B------:R-:W-:Y:S01]  /*1cdc0*/  IMAD.HI.U32 R167, R167, 0x7f000001, R14 ;  /* 0x7f000001a7a77827 */ /* 0x000fe200078e000e */
[----:B------:R-:W-:-:S03]  /*1cdd0*/  @P0 IADD3 R116, PT, PT, R116, -0x7f000001, RZ ;  /* 0x80ffffff74740810 */ /* 0x000fc60007ffe0ff */
[----:B------:R-:W-:-:S04]  /*1cde0*/  IMAD.HI.U32 R179, R179, 0x7f000001, R196 ;  /* 0x7f000001b3b37827 */ /* 0x000fc800078e00c4 */
[----:B------:R-:W-:Y:S02]  /*1cdf0*/  IMAD R133, R134, 0x7effffff, RZ ;  /* 0x7effffff86857824 */ /* 0x000fe400078e02ff */
[----:B------:R-:W-:Y:S01]  /*1ce00*/  IMAD.WIDE.U32 R14, R85, R105, RZ ;  /* 0x00000069550e7225 */ /* 0x000fe200078e00ff */
[----:B------:R-:W-:-:S03]  /*1ce10*/  ISETP.GE.U32.AND P0, PT, R22, 0x7f000001, PT ;  /* 0x7f0000011600780c */ /* 0x000fc60003f06070 */
[----:B------:R-:W-:-:S04]  /*1ce20*/  IMAD.WIDE.U32 R196, R90, R114, RZ ;  /* 0x000000725ac47225 */ /* 0x000fc800078e00ff */
[----:B------:R-:W-:Y:S02]  /*1ce30*/  IMAD R221, R186, 0x7effffff, RZ ;  /* 0x7effffffbadd7824 */ /* 0x000fe400078e02ff */
[----:B------:R-:W-:-:S04]  /*1ce40*/  IMAD.HI.U32 R133, R133, 0x7f000001, R134 ;  /* 0x7f00000185857827 */ /* 0x000fc800078e0086 */
[----:B------:R-:W-:Y:S02]  /*1ce50*/  IMAD R27, R14, 0x7effffff, RZ ;  /* 0x7effffff0e1b7824 */ /* 0x000fe400078e02ff */
[----:B------:R-:W-:Y:S02]  /*1ce60*/  IMAD R229, R196, 0x7effffff, RZ ;  /* 0x7effffffc4e57824 */ /* 0x000fe400078e02ff */
[----:B------:R-:W-:Y:S01]  /*1ce70*/  IMAD.WIDE.U32 R134, R85, R88, RZ ;  /* 0x0000005855867225 */ /* 0x000fe200078e00ff */
[----:B------:R-:W-:-:S03]  /*1ce80*/  @P2 IADD3 R166, PT, PT, R166, -0x7f000001, RZ ;  /* 0x80ffffffa6a62810 */ /* 0x000fc60007ffe0ff */
[----:B------:R-:W-:Y:S01]  /*1ce90*/  IMAD.HI.U32 R221, R221, 0x7f000001, R186 ;  /* 0x7f000001dddd7827 */ /* 0x000fe200078e00ba */
[----:B------:R-:W-:-:S03]  /*1cea0*/  @P1 IADD3 R95, PT, PT, R95, -0x7f000001, RZ ;  /* 0x80ffffff5f5f1810 */ /* 0x000fc60007ffe0ff */
[----:B------:R-:W-:-:S04]  /*1ceb0*/  IMAD.WIDE.U32 R186, R85, R150, RZ ;  /* 0x0000009655ba7225 */ /* 0x000fc800078e00ff */
[----:B------:R-:W-:-:S04]  /*1cec0*/  IMAD.HI.U32 R198, R27, 0x7f000001, R14 ;  /* 0x7f0000011bc67827 */ /* 0x000fc800078e000e */
[----:B------:R-:W-:-:S04]  /*1ced0*/  IMAD.HI.U32 R229, R229, 0x7f000001, R196 ;  /* 0x7f000001e5e57827 */ /* 0x000fc800078e00c4 */
[----:B------:R-:W-:Y:S02]  /*1cee0*/  IMAD R27, R134, 0x7effffff, RZ ;  /* 0x7effffff861b7824 */ /* 0x000fe400078e02ff */
[----:B------:R-:W-:Y:S01]  /*1cef0*/  IMAD.WIDE.U32 R14, R90, R150, RZ ;  /* 0x000000965a0e7225 */ /* 0x000fe200078e00ff */
[----:B------:R-:W-:-:S03]  /*1cf00*/  IADD3 R95, PT, PT, R95, R166, RZ ;  /* 0x000000a65f5f7210 */ /* 0x000fc60007ffe0ff */
[----:B------:R-:W-:-:S04]  /*1cf10*/  IMAD.WIDE.U32 R196, R85, R109, RZ ;  /* 0x0000006d55c47225 */ /* 0x000fc800078e00ff */
[----:B------:R-:W-:Y:S02]  /*1cf20*/  IMAD R185, R186, 0x7effffff, RZ ;  /* 0x7effffffbab97824 */ /* 0x000fe400078e02ff */
[----:B------:R-:W-:Y:S01]  /*1cf30*/  IMAD.HI.U32 R134, R27, 0x7f000001, R134 ;  /* 0x7f0000011b867827 */ /* 0x000fe200078e0086 */
[----:B------:R-:W-:-:S03]  /*1cf40*/  @P0 IADD3 R22, PT, PT, R22, -0x7f000001, RZ ;  /* 0x80ffffff16160810 */ /* 0x000fc60007ffe0ff */
[----:B------:R-:W-:-:S04]  /*1cf50*/  IMAD.WIDE.U32 R226, R237, R147, RZ ;  /* 0x00000093ede27225 */ /* 0x000fc800078e00ff */
[----:B------:R-:W-:Y:S02]  /*1cf60*/  IMAD R135, R14, 0x7effffff, RZ ;  /* 0x7effffff0e877824 */ /* 0x000fe400078e02ff */
[----:B------:R-:W-:Y:S02]  /*1cf70*/  IMAD R27, R196, 0x7effffff, RZ ;  /* 0x7effffffc41b7824 */ /* 0x000fe400078e02ff */
[----:B------:R-:W-:Y:S01]  /*1cf80*/  IMAD.HI.U32 R185, R185, 0x7f000001, R186 ;  /* 0x7f000001b9b97827 */ /* 0x000fe200078e00ba */
[----:B------:R-:W-:-:S03]  /*1cf90*/  ISETP.GE.U32.AND P0, PT, R95, 0x7f000001, PT ;  /* 0x7f0000015f00780c */ /* 0x000fc60003f06070 */
[----:B------:R-:W-:-:S04]  /*1cfa0*/  IMAD.WIDE.U32 R186, R85, R108, RZ ;  /* 0x0000006c55ba7225 */ /* 0x000fc800078e00ff */
[----:B------:R-:W-:Y:S02]  /*1cfb0*/  IMAD R33, R226, 0x7effffff, RZ ;  /* 0x7effffffe2217824 */ /* 0x000fe400078e02ff */
[----:B------:R-:W-:-:S04]  /*1cfc0*/  IMAD.HI.U32 R135, R135, 0x7f000001, R14 ;  /* 0x7f00000187877827 */ /* 0x000fc800078e000e */
[----:B------:R-:W-:-:S04]  /*1cfd0*/  IMAD.HI.U32 R196, R27, 0x7f000001, R196 ;  /* 0x7f0000011bc47827 */ /* 0x000fc800078e00c4 */
[----:B------:R-:W-:-:S04]  /*1cfe0*/  IMAD.WIDE.U32 R192, R237, R150, RZ ;  /* 0x00000096edc07225 */ /* 0x000fc800078e00ff */
[----:B------:R-:W-:-:S04]  /*1cff0*/  IMAD.WIDE.U32 R14, R85, R12, RZ ;  /* 0x0000000c550e7225 */ /* 0x000fc800078e00ff */
[----:B------:R-:W-:Y:S02]  /*1d000*/  IMAD R197, R186, 0x7effffff, RZ ;  /* 0x7effffffbac57824 */ /* 0x000fe400078e02ff */
[----:B------:R-:W-:-:S04]  /*1d010*/  IMAD.HI.U32 R226, R33, 0x7f000001, R226 ;  /* 0x7f00000121e27827 */ /* 0x000fc800078e00e2 */
[----:B------:R-:W-:Y:S02]  /*1d020*/  IMAD R27, R192, 0x7effffff, RZ ;  /* 0x7effffffc01b7824 */ /* 0x000fe400078e02ff */
[----:B------:R-:W-:Y:S02]  /*1d030*/  IMAD R33, R14, 0x7effffff, RZ ;  /* 0x7effffff0e217824 */ /* 0x000fe400078e02ff */
[----:B------:R-:W-:Y:S01]  /*1d040*/  IMAD.HI.U32 R197, R197, 0x7f000001, R186 ;  /* 0x7f000001c5c57827 */ /* 0x000fe200078e00ba */
[----:B--2---:R-:W-:-:S03]  /*1d050*/  IADD3 R156, PT, PT, R156, R89, RZ ;  /* 0x000000599c9c7210 */ /* 0x004fc60007ffe0ff */
[----:B------:R-:W-:-:S04]  /*1d060*/  IMAD.WIDE.U32 R186, R237, R12, RZ ;  /* 0x0000000cedba7225 */ /* 0x000fc800078e00ff */
[----:B------:R-:W-:-:S04]  /*1d070*/  IMAD.HI.U32 R232, R27, 0x7f000001, R192 ;  /* 0x7f0000011be87827 */ /* 0x000fc800078e00c0 */
[----:B------:R-:W-:Y:S01]  /*1d080*/  IMAD.HI.U32 R178, R33, 0x7f000001, R14 ;  /* 0x7f00000121b27827 */ /* 0x000fe200078e000e */
[----:B------:R-:W-:-:S03]  /*1d090*/  @P0 IADD3 R95, PT, PT, R95, -0x7f000001, RZ ;  /* 0x80ffffff5f5f0810 */ /* 0x000fc60007ffe0ff */
[----:B------:R-:W-:-:S04]  /*1d0a0*/  IMAD.WIDE.U32 R190, R90, R12, RZ ;  /* 0x0000000c5abe7225 */ /* 0x000fc800078e00ff */
[----:B------:R-:W-:-:S04]  /*1d0b0*/  IMAD.WIDE.U32 R14, R85, R199, RZ ;  /* 0x000000c7550e7225 */ /* 0x000fc800078e00ff */
[----:B------:R-:W-:Y:S01]  /*1d0c0*/  IMAD R27, R186, 0x7effffff, RZ ;  /* 0x7effffffba1b7824 */ /* 0x000fe200078e02ff */
[----:B------:R-:W-:Y:S01]  /*1d0d0*/  ISETP.GE.U32.AND P1, PT, R165, 0x7f000001, PT ;  /* 0x7f000001a500780c */ /* 0x000fe20003f26070 */
[----:B------:R-:W-:Y:S01]  /*1d0e0*/  IMAD R181, R190, 0x7effffff, RZ ;  /* 0x7effffffbeb57824 */ /* 0x000fe200078e02ff */
[----:B------:R-:W-:Y:S01]  /*1d0f0*/  ISETP.GE.U32.AND P0, PT, R156, 0x7f000001, PT ;  /* 0x7f0000019c00780c */ /* 0x000fe20003f06070 */
[----:B------:R-:W-:-:S04]  /*1d100*/  IMAD.WIDE.U32 R192, R85, R194, RZ ;  /* 0x000000c255c07225 */ /* 0x000fc800078e00ff */
[----:B------:R-:W-:Y:S02]  /*1d110*/  IMAD R195, R14, 0x7effffff, RZ ;  /* 0x7effffff0ec37824 */ /* 0x000fe400078e02ff */
[----:B------:R-:W-:-:S04]  /*1d120*/  IMAD.HI.U32 R218, R27, 0x7f000001, R186 ;  /* 0x7f0000011bda7827 */ /* 0x000fc800078e00ba */
[----:B------:R-:W-:-:S04]  /*1d130*/  IMAD.WIDE.U32 R210, R85, R116, RZ ;  /* 0x0000007455d27225 */ /* 0x000fc800078e00ff */
[----:B------:R-:W-:Y:S01]  /*1d140*/  IMAD.WIDE.U32 R186, R90, R116, RZ ;  /* 0x000000745aba7225 */ /* 0x000fe200078e00ff */
[----:B------:R-:W-:-:S03]  /*1d150*/  ISETP.GE.U32.AND P2, PT, R167, 0x7f000001, PT ;  /* 0x7f000001a700780c */ /* 0x000fc60003f46070 */
[----:B------:R-:W-:-:S04]  /*1d160*/  IMAD.HI.U32 R181, R181, 0x7f000001, R190 ;  /* 0x7f000001b5b57827 */ /* 0x000fc800078e00be */
[----:B------:R-:W-:Y:S02]  /*1d170*/  IMAD R33, R192, 0x7effffff, RZ ;  /* 0x7effffffc0217824 */ /* 0x000fe400078e02ff */
[----:B------:R-:W-:-:S04]  /*1d180*/  IMAD.HI.U32 R195, R195, 0x7f000001, R14 ;  /* 0x7f000001c3c37827 */ /* 0x000fc800078e000e */
[----:B------:R-:W-:Y:S02]  /*1d190*/  IMAD R27, R210, 0x7effffff, RZ ;  /* 0x7effffffd21b7824 */ /* 0x000fe400078e02ff */
[----:B------:R-:W-:Y:S02]  /*1d1a0*/  IMAD R131, R186, 0x7effffff, RZ ;  /* 0x7effffffba837824 */ /* 0x000fe400078e02ff */
[----:B------:R-:W-:-:S04]  /*1d1b0*/  IMAD.WIDE.U32 R190, R85, R145, RZ ;  /* 0x0000009155be7225 */ /* 0x000fc800078e00ff */
[----:B------:R-:W-:-:S04]  /*1d1c0*/  IMAD.WIDE.U32 R14, R237, R116, RZ ;  /* 0x00000074ed0e7225 */ /* 0x000fc800078e00ff */
[----:B------:R-:W-:-:S04]  /*1d1d0*/  IMAD.HI.U32 R192, R33, 0x7f000001, R192 ;  /* 0x7f00000121c07827 */ /* 0x000fc800078e00c0 */
[----:B------:R-:W-:-:S04]  /*1d1e0*/  IMAD.HI.U32 R40, R27, 0x7f000001, R210 ;  /* 0x7f0000011b287827 */ /* 0x000fc800078e00d2 */
[----:B------:R-:W-:-:S04]  /*1d1f0*/  IMAD.HI.U32 R131, R131, 0x7f000001, R186 ;  /* 0x7f00000183837827 */ /* 0x000fc800078e00ba */
[----:B------:R-:W-:Y:S02]  /*1d200*/  IMAD R33, R190, 0x7effffff, RZ ;  /* 0x7effffffbe217824 */ /* 0x000fe400078e02ff */
[----:B------:R-:W-:Y:S02]  /*1d210*/  IMAD R27, R14, 0x7effffff, RZ ;  /* 0x7effffff0e1b7824 */ /* 0x000fe400078e02ff */
[----:B------:R-:W-:Y:S01]  /*1d220*/  IMAD.WIDE.U32 R186, R85, R114, RZ ;  /* 0x0000007255ba7225 */ /* 0x000fe200078e00ff */
[----:B------:R-:W-:Y:S02]  /*1d230*/  @P1 IADD3 R165, PT, PT, R165, -0x7f000001, RZ ;  /* 0x80ffffffa5a51810 */ /* 0x000fe40007ffe0ff */
[----:B------:R-:W-:Y:S01]  /*1d240*/  @P0 IADD3 R156, PT, PT, R156, -0x7f000001, RZ ;  /* 0x80ffffff9c9c0810 */ /* 0x000fe20007ffe0ff */
[----:B------:R-:W-:-:S04]  /*1d250*/  IMAD.HI.U32 R190, R33, 0x7f000001, R190 ;  /* 0x7f00000121be7827 */ /* 0x000fc800078e00be */
[----:B------:R-:W-:-:S04]  /*1d260*/  IMAD.HI.U32 R228, R27, 0x7f000001, R14 ;  /* 0x7f0000011be47827 */ /* 0x000fc800078e000e */
[----:B------:R-:W-:Y:S02]  /*1d270*/  IMAD R191, R186, 0x7effffff, RZ ;  /* 0x7effffffbabf7824 */ /* 0x000fe400078e02ff */
[----:B------:R-:W-:Y:S01]  /*1d280*/  IMAD.WIDE.U32 R14, R85, R22, RZ ;  /* 0x00000016550e7225 */ /* 0x000fe200078e00ff */
[----:B------:R-:W-:Y:S02]  /*1d290*/  IADD3 R165, PT, PT, R156, R165, RZ ;  /* 0x000000a59ca57210 */ /* 0x000fe40007ffe0ff */
[----:B------:R-:W-:Y:S01]  /*1d2a0*/  @P2 IADD3 R167, PT, PT, R167, -0x7f000001, RZ ;  /* 0x80ffffffa7a72810 */ /* 0x000fe20007ffe0ff */
[----:B------:R-:W-:Y:S01]  /*1d2b0*/  IMAD.HI.U32 R191, R191, 0x7f000001, R186 ;  /* 0x7f000001bfbf7827 */ /* 0x000fe200078e00ba */
[----:B------:R-:W-:-:S03]  /*1d2c0*/  ISETP.GE.U32.AND P2, PT, R185, 0x7f000001, PT ;  /* 0x7f000001b900780c */ /* 0x000fc60003f46070 */
[----:B------:R-:W-:Y:S02]  /*1d2d0*/  IMAD R33, R14, 0x7effffff, RZ ;  /* 0x7effffff0e217824 */ /* 0x000fe400078e02ff */
[----:B------:R-:W-:Y:S01]  /*1d2e0*/  IMAD.WIDE.U32 R186, R90, R22, RZ ;  /* 0x000000165aba7225 */ /* 0x000fe200078e00ff */
[----:B------:R-:W-:Y:S01]  /*1d2f0*/  ISETP.GE.U32.AND P1, PT, R10, 0x7f000001, PT ;  /* 0x7f0000010a00780c */ /* 0x000fe20003f26070 */
[----:B------:R-:W-:Y:S02]  /*1d300*/  ISETP.GE.U32.AND P0, PT, R165, 0x7f000001, PT ;  /* 0x7f000001a500780c */ /* 0x000fe40003f06070 */
[----:B------:R-:W-:-:S04]  /*1d310*/  IMAD.HI.U32 R33, R33, 0x7f000001, R14 ;  /* 0x7f00000121217827 */ /* 0x000fc800078e000e */
[----:B------:R-:W-:Y:S02]  /*1d320*/  IMAD R223, R186, 0x7effffff, RZ ;  /* 0x7effffffbadf7824 */ /* 0x000fe400078e02ff */
[----:B------:R-:W-:-:S04]  /*1d330*/  IMAD.WIDE.U32 R14, R237, R22, RZ ;  /* 0x00000016ed0e7225 */ /* 0x000fc800078e00ff */
[----:B------:R-:W-:-:S04]  /*1d340*/  IMAD.HI.U32 R223, R223, 0x7f000001, R186 ;  /* 0x7f000001dfdf7827 */ /* 0x000fc800078e00ba */
[----:B------:R-:W-:Y:S02]  /*1d350*/  IMAD R27, R14, 0x7effffff, RZ ;  /* 0x7effffff0e1b7824 */ /* 0x000fe400078e02ff */
[----:B------:R-:W-:Y:S01]  /*1d360*/  IMAD.WIDE.U32 R186, R85, R147, RZ ;  /* 0x0000009355ba7225 */ /* 0x000fe200078e00ff */
[----:B------:R-:W-:-:S03]  /*1d370*/  @P2 IADD3 R185, PT, PT, R185, -0x7f000001, RZ ;  /* 0x80ffffffb9b92810 */ /* 0x000fc60007ffe0ff */
[----:B------:R-:W-:Y:S01]  /*1d380*/  IMAD.HI.U32 R92, R27, 0x7f000001, R14 ;  /* 0x7f0000011b5c7827 */ /* 0x000fe200078e000e */
[----:B------:R-:W-:-:S03]  /*1d390*/  ISETP.GE.U32.AND P2, PT, R178, 0x7f000001, PT ;  /* 0x7f000001b200780c */ /* 0x000fc60003f46070 */
        /* <DEDUP_REMOVED lines=9> */
[----:B------:R-:W-:Y:S01]  /*1d430*/  IMAD.HI.U32 R189, R189, 0x7f000001, R14 ;  /* 0x7f000001bdbd7827 */ /* 0x000fe200078e000e */
[----:B------:R-:W-:Y:S01]  /*1d440*/  @P2 IADD3 R178, PT, PT, R178, -0x7f000001, RZ ;  /* 0x80ffffffb2b22810 */ /* 0x000fe20007ffe0ff */
[----:B------:R-:W-:Y:S02]  /*1d450*/  ISETP.GE.U32.AND P2, PT, R40, 0x7f000001, PT ;  /* 0x7f0000012800780c */ /* 0x000fe40003f46070 */
[----:B------:R-:W-:-:S04]  /*1d460*/  IMAD.WIDE.U32 R14, R85, R95, RZ ;  /* 0x0000005f550e7225 */ /* 0x000fc800078e00ff */
[----:B------:R-:W-:-:S04]  /*1d470*/  IMAD R27, R14, 0x7effffff, RZ ;  /* 0x7effffff0e1b7824 */ /* 0x000fc800078e02ff */
[----:B------:R-:W-:-:S04]  /*1d480*/  IMAD.HI.U32 R27, R27, 0x7f000001, R14 ;  /* 0x7f0000011b1b7827 */ /* 0x000fc800078e000e */
[----:B------:R-:W-:Y:S01]  /*1d490*/  IMAD.WIDE.U32 R14, R90, R95, RZ ;  /* 0x0000005f5a0e7225 */ /* 0x000fe200078e00ff */
[----:B------:R-:W-:Y:S02]  /*1d4a0*/  @P1 IADD3 R164, PT, PT, R164, -0x7f000001, RZ ;  /* 0x80ffffffa4a41810 */ /* 0x000fe40007ffe0ff */
[----:B------:R-:W-:Y:S01]  /*1d4b0*/  @P0 IADD3 R193, PT, PT, R193, -0x7f000001, RZ ;  /* 0x80ffffffc1c10810 */ /* 0x000fe20007ffe0ff */
[----:B------:R-:W-:Y:S01]  /*1d4c0*/  IMAD R249, R14, 0x7effffff, RZ ;  /* 0x7effffff0ef97824 */ /* 0x000fe200078e02ff */
[----:B------:R-:W-:Y:S01]  /*1d4d0*/  @P2 IADD3 R40, PT, PT, R40, -0x7f000001, RZ ;  /* 0x80ffffff28282810 */ /* 0x000fe20007ffe0ff */
[----:B------:R-:W-:Y:S01]  /*1d4e0*/  ISETP.GE.U32.AND P2, PT, R163, 0x7f000001, PT ;  /* 0x7f000001a300780c */ /* 0x000fe20003f46070 */
[----:B------:R-:W-:Y:S01]  /*1d4f0*/  IADD3 R10, PT, PT, R193, R164, RZ ;  /* 0x000000a4c10a7210 */ /* 0x000fe20007ffe0ff */
[----:B------:R-:W-:Y:S01]  /*1d500*/  IMAD.HI.U32 R249, R249, 0x7f000001, R14 ;  /* 0x7f000001f9f97827 */ /* 0x000fe200078e000e */
[----:B------:R-:W-:-:S03]  /*1d510*/  ISETP.GE.U32.AND P1, PT, R175, 0x7f000001, PT ;  /* 0x7f000001af00780c */ /* 0x000fc60003f26070 */
[----:B------:R-:W-:Y:S01]  /*1d520*/  IMAD.WIDE.U32 R14, R237, R95, RZ ;  /* 0x0000005fed0e7225 */ /* 0x000fe200078e00ff */
[----:B------:R-:W-:-:S03]  /*1d530*/  ISETP.GE.U32.AND P0, PT, R10, 0x7f000001, PT ;  /* 0x7f0000010a00780c */ /* 0x000fc60003f06070 */
[----:B------:R-:W-:-:S04]  /*1d540*/  IMAD R203, R14, 0x7effffff, RZ ;  /* 0x7effffff0ecb7824 */ /* 0x000fc800078e02ff */
[----:B------:R-:W-:Y:S01]  /*1d550*/  IMAD.HI.U32 R203, R203, 0x7f000001, R14 ;  /* 0x7f000001cbcb7827 */ /* 0x000fe200078e000e */
[----:B------:R-:W-:-:S03]  /*1d560*/  @P2 IADD3 R163, PT, PT, R163, -0x7f000001, RZ ;  /* 0x80ffffffa3a32810 */ /* 0x000fc60007ffe0ff */
[----:B------:R-:W-:Y:S01]  /*1d570*/  IMAD.WIDE.U32 R14, R85, R144, RZ ;  /* 0x00000090550e7225 */ /* 0x000fe200078e00ff */
[----:B------:R-:W-:-:S03]  /*1d580*/  @P1 IADD3 R175, PT, PT, R175, -0x7f000001, RZ ;  /* 0x80ffffffafaf1810 */ /* 0x000fc60007ffe0ff */
[----:B------:R-:W-:Y:S01]  /*1d590*/  IMAD R183, R14, 0x7effffff, RZ ;  /* 0x7effffff0eb77824 */ /* 0x000fe200078e02ff */
[----:B------:R-:W-:Y:S01]  /*1d5a0*/  ISETP.GE.U32.AND P1, PT, R8, 0x7f000001, PT ;  /* 0x7f0000010800780c */ /* 0x000fe20003f26070 */
[----:B------:R-:W-:Y:S02]  /*1d5b0*/  IADD3 R163, PT, PT, R156, R163, RZ ;  /* 0x000000a39ca37210 */ /* 0x000fe40007ffe0ff */
[----:B------:R-:W-:Y:S01]  /*1d5c0*/  @P0 IADD3 R10, PT, PT, R10, -0x7f000001, RZ ;  /* 0x80ffffff0a0a0810 */ /* 0x000fe20007ffe0ff */
[----:B------:R-:W-:Y:S01]  /*1d5d0*/  IMAD.HI.U32 R183, R183, 0x7f000001, R14 ;  /* 0x7f000001b7b77827 */ /* 0x000fe200078e000e */
[----:B------:R-:W-:-:S03]  /*1d5e0*/  ISETP.GE.U32.AND P3, PT, R162, 0x7f000001, PT ;  /* 0x7f000001a200780c */ /* 0x000fc60003f66070 */
[----:B------:R-:W-:Y:S01]  /*1d5f0*/  IMAD.WIDE.U32 R14, R85, R154, RZ ;  /* 0x0000009a550e7225 */ /* 0x000fe200078e00ff */
[----:B------:R-:W-:Y:S01]  /*1d600*/  ISETP.GE.U32.AND P2, PT, R163, 0x7f000001, PT ;  /* 0x7f000001a300780c */ /* 0x000fe20003f46070 */
[----:B------:R-:W-:Y:S02]  /*1d610*/  IADD3 R175, PT, PT, R10, R175, RZ ;  /* 0x000000af0aaf7210 */ /* 0x000fe40007ffe0ff */
[----:B------:R-:W-:-:S04]  /*1d620*/  IMAD R187, R14, 0x7effffff, RZ ;  /* 0x7effffff0ebb7824 */ /* 0x000fc800078e02ff */
[----:B------:R-:W-:Y:S01]  /*1d630*/  IMAD.HI.U32 R187, R187, 0x7f000001, R14 ;  /* 0x7f000001bbbb7827 */ /* 0x000fe200078e000e */
[----:B------:R-:W-:Y:S01]  /*1d640*/  ISETP.GE.U32.AND P0, PT, R175, 0x7f000001, PT ;  /* 0x7f000001af00780c */ /* 0x000fe20003f06070 */
[----:B------:R-:W-:Y:S02]  /*1d650*/  @P1 IADD3 R8, PT, PT, R8, -0x7f000001, RZ ;  /* 0x80ffffff08081810 */ /* 0x000fe40007ffe0ff */
[----:B------:R-:W-:Y:S01]  /*1d660*/  IMAD.WIDE.U32 R14, R167, 0x5fffffa, RZ ;  /* 0x05fffffaa70e7825 */ /* 0x000fe200078e00ff */
[----:B------:R-:W-:-:S03]  /*1d670*/  ISETP.GE.U32.AND P1, PT, R27, 0x7f000001, PT ;  /* 0x7f0000011b00780c */ /* 0x000fc60003f26070 */
[----:B------:R-:W-:Y:S01]  /*1d680*/  IMAD R167, R167, 0x6, RZ ;  /* 0x00000006a7a77824 */ /* 0x000fe200078e02ff */
[----:B------:R-:W-:Y:S02]  /*1d690*/  @P3 IADD3 R162, PT, PT, R162, -0x7f000001, RZ ;  /* 0x80ffffffa2a23810 */ /* 0x000fe40007ffe0ff */
[----:B------:R-:W-:Y:S01]  /*1d6a0*/  @P2 IADD3 R163, PT, PT, R163, -0x7f000001, RZ ;  /* 0x80ffffffa3a32810 */ /* 0x000fe20007ffe0ff */
[----:B------:R-:W-:Y:S01]  /*1d6b0*/  IMAD.HI.U32 R167, R167, 0x7f000001, R14 ;  /* 0x7f000001a7a77827 */ /* 0x000fe200078e000e */
[----:B------:R-:W-:-:S03]  /*1d6c0*/  ISETP.GE.U32.AND P4, PT, R33, 0x7f000001, PT ;  /* 0x7f0000012100780c */ /* 0x000fc60003f86070 */
[----:B------:R-:W-:Y:S01]  /*1d6d0*/  IMAD.WIDE.U32 R14, R185, 0x5fffffa, RZ ;  /* 0x05fffffab90e7825 */ /* 0x000fe200078e00ff */
[----:B------:R-:W-:-:S03]  /*1d6e0*/  IADD3 R10, PT, PT, R163, R162, RZ ;  /* 0x000000a2a30a7210 */ /* 0x000fc60007ffe0ff */
[----:B------:R-:W-:Y:S01]  /*1d6f0*/  IMAD R185, R185, 0x6, RZ ;  /* 0x00000006b9b97824 */ /* 0x000fe200078e02ff */
[----:B------:R-:W-:-:S03]  /*1d700*/  @P0 IADD3 R175, PT, PT, R175, -0x7f000001, RZ ;  /* 0x80ffffffafaf0810 */ /* 0x000fc60007ffe0ff */
[----:B------:R-:W-:Y:S01]  /*1d710*/  IMAD.HI.U32 R166, R185, 0x7f000001, R14 ;  /* 0x7f000001b9a67827 */ /* 0x000fe200078e000e */
[----:B------:R-:W-:-:S03]  /*1d720*/  @P1 IADD3 R27, PT, PT, R27, -0x7f000001, RZ ;  /* 0x80ffffff1b1b1810 */ /* 0x000fc60007ffe0ff */
[----:B------:R-:W-:Y:S01]  /*1d730*/  IMAD.WIDE.U32 R14, R178, 0x5fffffa, RZ ;  /* 0x05fffffab20e7825 */ /* 0x000fe200078e00ff */
[----:B------:R-:W-:Y:S01]  /*1d740*/  ISETP.GE.U32.AND P2, PT, R173, 0x7f000001, PT ;  /* 0x7f000001ad00780c */ /* 0x000fe20003f46070 */
[----:B------:R-:W-:Y:S02]  /*1d750*/  ISETP.GE.U32.AND P1, PT, R10, 0x7f000001, PT ;  /* 0x7f0000010a00780c */ /* 0x000fe40003f26070 */
[----:B------:R-:W-:Y:S01]  /*1d760*/  IMAD R165, R178, 0x6, RZ ;  /* 0x00000006b2a57824 */ /* 0x000fe200078e02ff */
[----:B------:R-:W-:-:S03]  /*1d770*/  IADD3 R8, PT, PT, R175, R8, RZ ;  /* 0x00000008af087210 */ /* 0x000fc60007ffe0ff */
[----:B------:R-:W-:Y:S01]  /*1d780*/  IMAD.HI.U32 R165, R165, 0x7f000001, R14 ;  /* 0x7f000001a5a57827 */ /* 0x000fe200078e000e */
[----:B------:R-:W-:-:S03]  /*1d790*/  @P4 IADD3 R33, PT, PT, R33, -0x7f000001, RZ ;  /* 0x80ffffff21214810 */ /* 0x000fc60007ffe0ff */
[----:B------:R-:W-:Y:S01]  /*1d7a0*/  IMAD.WIDE.U32 R14, R40, 0x5fffffa, RZ ;  /* 0x05fffffa280e7825 */ /* 0x000fe200078e00ff */
[----:B------:R-:W-:-:S03]  /*1d7b0*/  ISETP.GE.U32.AND P0, PT, R8, 0x7f000001, PT ;  /* 0x7f0000010800780c */ /* 0x000fc60003f06070 */
[----:B------:R-:W-:Y:S01]  /*1d7c0*/  IMAD R185, R40, 0x6, RZ ;  /* 0x0000000628b97824 */ /* 0x000fe200078e02ff */
[----:B------:R-:W-:-:S03]  /*1d7d0*/  @P2 IADD3 R173, PT, PT, R173, -0x7f000001, RZ ;  /* 0x80ffffffadad2810 */ /* 0x000fc60007ffe0ff */
[----:B------:R-:W-:Y:S01]  /*1d7e0*/  IMAD.HI.U32 R164, R185, 0x7f000001, R14 ;  /* 0x7f000001b9a47827 */ /* 0x000fe200078e000e */
[----:B------:R-:W-:-:S03]  /*1d7f0*/  @P1 IADD3 R10, PT, PT, R10, -0x7f000001, RZ ;  /* 0x80ffffff0a0a1810 */ /* 0x000fc60007ffe0ff */
[----:B------:R-:W-:-:S04]  /*1d800*/  IMAD.WIDE.U32 R14, R33, 0x5fffffa, RZ ;  /* 0x05fffffa210e7825 */ /* 0x000fc800078e00ff */
[----:B------:R-:W-:Y:S01]  /*1d810*/  IMAD R33, R33, 0x6, RZ ;  /* 0x0000000621217824 */ /* 0x000fe200078e02ff */
[----:B------:R-:W-:-:S03]  /*1d820*/  IADD3 R10, PT, PT, R10, R173, RZ ;  /* 0x000000ad0a0a7210 */ /* 0x000fc60007ffe0ff */
[----:B------:R-:W-:Y:S01]  /*1d830*/  IMAD.HI.U32 R163, R33, 0x7f000001, R14 ;  /* 0x7f00000121a37827 */ /* 0x000fe200078e000e */
[----:B------:R-:W-:-:S03]  /*1d840*/  @P0 IADD3 R8, PT, PT, R8, -0x7f000001, RZ ;  /* 0x80ffffff08080810 */ /* 0x000fc60007ffe0ff */
[----:B------:R-:W-:Y:S01]  /*1d850*/  IMAD.WIDE.U32 R14, R27, 0x5fffffa, RZ ;  /* 0x05fffffa1b0e7825 */ /* 0x000fe200078e00ff */
[----:B------:R-:W-:-:S03]  /*1d860*/  ISETP.GE.U32.AND P1, PT, R153, 0x7f000001, PT ;  /* 0x7f0000019900780c */ /* 0x000fc60003f26070 */
[----:B------:R-:W-:Y:S01]  /*1d870*/  IMAD R27, R27, 0x6, RZ ;  /* 0x000000061b1b7824 */ /* 0x000fe200078e02ff */
[----:B------:R-:W-:-:S03]  /*1d880*/  ISETP.GE.U32.AND P0, PT, R10, 0x7f000001, PT ;  /* 0x7f0000010a00780c */ /* 0x000fc60003f06070 */
[----:B------:R-:W-:-:S04]  /*1d890*/  IMAD.HI.U32 R162, R27, 0x7f000001, R14 ;  /* 0x7f0000011ba27827 */ /* 0x000fc800078e000e */
[----:B------:R-:W-:-:S04]  /*1d8a0*/  IMAD.WIDE.U32 R14, R237, R8, RZ ;  /* 0x00000008ed0e7225 */ /* 0x000fc800078e00ff */
[----:B------:R-:W-:Y:S01]  /*1d8b0*/  IMAD R193, R14, 0x7effffff, RZ ;  /* 0x7effffff0ec17824 */ /* 0x000fe200078e02ff */
[----:B------:R-:W-:-:S03]  /*1d8c0*/  @P1 IADD3 R153, PT, PT, R153, -0x7f000001, RZ ;  /* 0x80ffffff99991810 */ /* 0x000fc60007ffe0ff */
[----:B------:R-:W-:Y:S01]  /*1d8d0*/  IMAD.HI.U32 R193, R193, 0x7f000001, R14 ;  /* 0x7f000001c1c17827 */ /* 0x000fe200078e000e */
[----:B------:R-:W-:-:S03]  /*1d8e0*/  @P0 IADD3 R10, PT, PT, R10, -0x7f000001, RZ ;  /* 0x80ffffff0a0a0810 */ /* 0x000fc60007ffe0ff */
[----:B------:R-:W-:Y:S01]  /*1d8f0*/  IMAD.WIDE.U32 R14, R90, R8, RZ ;  /* 0x000000085a0e7225 */ /* 0x000fe200078e00ff */
[----:B------:R-:W-:-:S03]  /*1d900*/  ISETP.GE.U32.AND P2, PT, R121, 0x7f000001, PT ;  /* 0x7f0000017900780c */ /* 0x000fc60003f46070 */
[----:B------:R-:W-:Y:S01]  /*1d910*/  IMAD R27, R14, 0x7effffff, RZ ;  /* 0x7effffff0e1b7824 */ /* 0x000fe200078e02ff */
[----:B------:R-:W-:-:S03]  /*1d920*/  IADD3 R10, PT, PT, R10, R153, RZ ;  /* 0x000000990a0a7210 */ /* 0x000fc60007ffe0ff */
[----:B------:R-:W-:Y:S01]  /*1d930*/  IMAD.HI.U32 R236, R27, 0x7f000001, R14 ;  /* 0x7f0000011bec7827 */ /* 0x000fe200078e000e */
[----:B------:R-:W-:-:S03]  /*1d940*/  ISETP.GE.U32.AND P1, PT, R137, 0x7f000001, PT ;  /* 0x7f0000018900780c */ /* 0x000fc60003f26070 */
[----:B------:R-:W-:Y:S01]  /*1d950*/  IMAD.WIDE.U32 R14, R89, R105, RZ ;  /* 0x00000069590e7225 */ /* 0x000fe200078e00ff */
[----:B------:R-:W-:-:S03]  /*1d960*/  ISETP.GE.U32.AND P0, PT, R10, 0x7f000001, PT ;  /* 0x7f0000010a00780c */ /* 0x000fc60003f06070 */
[----:B------:R-:W-:Y:S01]  /*1d970*/  IMAD R105, R14, 0x7effffff, RZ ;  /* 0x7effffff0e697824 */ /* 0x000fe200078e02ff */
[----:B------:R-:W-:-:S03]  /*1d980*/  @P2 IADD3 R121, PT, PT, R121, -0x7f000001, RZ ;  /* 0x80ffffff79792810 */ /* 0x000fc60007ffe0ff */
[----:B------:R-:W-:-:S04]  /*1d990*/  IMAD.HI.U32 R105, R105, 0x7f000001, R14 ;  /* 0x7f00000169697827 */ /* 0x000fc800078e000e */
[----:B------:R-:W-:Y:S01]  /*1d9a0*/  IMAD.WIDE.U32 R14, R89, R88, RZ ;  /* 0x00000058590e7225 */ /* 0x000fe200078e00ff */
[----:B------:R-:W-:-:S03]  /*1d9b0*/  IADD3 R40, PT, PT, R156, R121, RZ ;  /* 0x000000799c287210 */ /* 0x000fc60007ffe0ff */
[----:B------:R-:W-:Y:S01]  /*1d9c0*/  IMAD R185, R14, 0x7effffff, RZ ;  /* 0x7effffff0eb97824 */ /* 0x000fe200078e02ff */
[----:B------:R-:W-:Y:S02]  /*1d9d0*/  @P1 IADD3 R137, PT, PT, R137, -0x7f000001, RZ ;  /* 0x80ffffff89891810 */ /* 0x000fe40007ffe0ff */
[----:B------:R-:W-:Y:S01]  /*1d9e0*/  @P0 IADD3 R10, PT, PT, R10, -0x7f000001, RZ ;  /* 0x80ffffff0a0a0810 */ /* 0x000fe20007ffe0ff */
[----:B------:R-:W-:Y:S01]  /*1d9f0*/  ISETP.GE.U32.AND P2, PT, R151, 0x7f000001, PT ;  /* 0x7f0000019700780c */ /* 0x000fe20003f46070 */
[----:B------:R-:W-:Y:S01]  /*1da00*/  IMAD.HI.U32 R185, R185, 0x7f000001, R14 ;  /* 0x7f000001b9b97827 */ /* 0x000fe200078e000e */
[----:B------:R-:W-:-:S03]  /*1da10*/  ISETP.GE.U32.AND P1, PT, R40, 0x7f000001, PT ;  /* 0x7f0000012800780c */ /* 0x000fc60003f26070 */
[----:B------:R-:W-:Y:S01]  /*1da20*/  IMAD.WIDE.U32 R14, R85, R8, RZ ;  /* 0x00000008550e7225 */ /* 0x000fe200078e00ff */
[----:B------:R-:W-:-:S03]  /*1da30*/  IADD3 R121, PT, PT, R10, R137, RZ ;  /* 0x000000890a797210 */ /* 0x000fc60007ffe0ff */
[----:B------:R-:W-:Y:S02]  /*1da40*/  IMAD R175, R14, 0x7effffff, RZ ;  /* 0x7effffff0eaf7824 */ /* 0x000fe400078e02ff */
        /* <DEDUP_REMOVED lines=8> */
[----:B------:R-:W-:-:S03]  /*1dad0*/  @P0 IADD3 R121, PT, PT, R121, -0x7f000001, RZ ;  /* 0x80ffffff79790810 */ /* 0x000fc60007ffe0ff */
[----:B------:R-:W-:Y:S01]  /*1dae0*/  IMAD.WIDE.U32 R14, R89, R8, RZ ;  /* 0x00000008590e7225 */ /* 0x000fe200078e00ff */
[----:B------:R-:W-:Y:S01]  /*1daf0*/  ISETP.GE.U32.AND P1, PT, R176, 0x7f000001, PT ;  /* 0x7f000001b000780c */ /* 0x000fe20003f26070 */
[----:B------:R-:W-:Y:S02]  /*1db00*/  ISETP.GE.U32.AND P0, PT, R17, 0x7f000001, PT ;  /* 0x7f0000011100780c */ /* 0x000fe40003f06070 */
        /* <DEDUP_REMOVED lines=19> */
[----:B------:R-:W-:Y:S01]  /*1dc40*/  ISETP.GE.U32.AND P2, PT, R141, 0x7f000001, PT ;  /* 0x7f0000018d00780c */ /* 0x000fe20003f46070 */
[----:B------:R-:W-:-:S04]  /*1dc50*/  IMAD R17, R14, 0x7effffff, RZ ;  /* 0x7effffff0e117824 */ /* 0x000fc800078e02ff */
[----:B------:R-:W-:Y:S01]  /*1dc60*/  IMAD.HI.U32 R14, R17, 0x7f000001, R14 ;  /* 0x7f000001110e7827 */ /* 0x000fe200078e000e */
[----:B------:R-:W-:Y:S01]  /*1dc70*/  IADD3 R17, PT, PT, R176, R7, RZ ;  /* 0x00000007b0117210 */ /* 0x000fe20007ffe0ff */
[----:B------:R-:W-:Y:S02]  /*1dc80*/  ISETP.GE.U32.AND P1, PT, R142, 0x7f000001, PT ;  /* 0x7f0000018e00780c */ /* 0x000fe40003f26070 */
[----:B------:R-:W-:Y:S02]  /*1dc90*/  IMAD.WIDE.U32 R210, R89, R121, RZ ;  /* 0x0000007959d27225 */ /* 0x000fe400078e00ff */
[----:B------:R-:W-:Y:S02]  /*1dca0*/  ISETP.GE.U32.AND P0, PT, R17, 0x7f000001, PT ;  /* 0x7f0000011100780c */ /* 0x000fe40003f06070 */
[----:B------:R-:W-:Y:S01]  /*1dcb0*/  IMAD R15, R210, 0x7effffff, RZ ;  /* 0x7effffffd20f7824 */ /* 0x000fe200078e02ff */
[----:B------:R-:W-:-:S03]  /*1dcc0*/  @P2 IADD3 R141, PT, PT, R141, -0x7f000001, RZ ;  /* 0x80ffffff8d8d2810 */ /* 0x000fc60007ffe0ff */
[----:B------:R-:W-:Y:S01]  /*1dcd0*/  IMAD.HI.U32 R15, R15, 0x7f000001, R210 ;  /* 0x7f0000010f0f7827 */ /* 0x000fe200078e00d2 */
[----:B------:R-:W-:-:S03]  /*1dce0*/  IADD3 R10, PT, PT, R156, R141, RZ ;  /* 0x0000008d9c0a7210 */ /* 0x000fc60007ffe0ff */
[----:B------:R-:W-:Y:S01]  /*1dcf0*/  IMAD.WIDE.U32 R210, R90, R121, RZ ;  /* 0x000000795ad27225 */ /* 0x000fe200078e00ff */
[----:B------:R-:W-:Y:S01]  /*1dd00*/  @P1 IADD3 R142, PT, PT, R142, -0x7f000001, RZ ;  /* 0x80ffffff8e8e1810 */ /* 0x000fe20007ffe0ff */
[----:B------:R-:W-:Y:S01]  /*1dd10*/  ISETP.GE.U32.AND P2, PT, R99, 0x7f000001, PT ;  /* 0x7f0000016300780c */ /* 0x000fe20003f46070 */
[----:B------:R-:W-:Y:S01]  /*1dd20*/  @P0 IADD3 R17, PT, PT, R17, -0x7f000001, RZ ;  /* 0x80ffffff11110810 */ /* 0x000fe20007ffe0ff */
[----:B------:R-:W-:Y:S01]  /*1dd30*/  IMAD R7, R210, 0x7effffff, RZ ;  /* 0x7effffffd2077824 */ /* 0x000fe200078e02ff */
[----:B------:R-:W-:-:S03]  /*1dd40*/  ISETP.GE.U32.AND P1, PT, R10, 0x7f000001, PT ;  /* 0x7f0000010a00780c */ /* 0x000fc60003f26070 */
[----:B------:R-:W-:Y:S01]  /*1dd50*/  IMAD.HI.U32 R178, R7, 0x7f000001, R210 ;  /* 0x7f00000107b27827 */ /* 0x000fe200078e00d2 */
[----:B------:R-:W-:-:S05]  /*1dd60*/  IADD3 R7, PT, PT, R17, R142, RZ ;  /* 0x0000008e11077210 */ /* 0x000fca0007ffe0ff */
[----:B------:R-:W-:Y:S01]  /*1dd70*/  ISETP.GE.U32.AND P0, PT, R7, 0x7f000001, PT ;  /* 0x7f0000010700780c */ /* 0x000fe20003f06070 */
[----:B------:R-:W-:-:S03]  /*1dd80*/  @P2 IADD3 R99, PT, PT, R99, -0x7f000001, RZ ;  /* 0x80ffffff63632810 */ /* 0x000fc60007ffe0ff */
[----:B------:R-:W-:-:S04]  /*1dd90*/  @P1 IADD3 R10, PT, PT, R10, -0x7f000001, RZ ;  /* 0x80ffffff0a0a1810 */ /* 0x000fc80007ffe0ff */
[----:B------:R-:W-:Y:S01]  /*1dda0*/  IADD3 R99, PT, PT, R10, R99, RZ ;  /* 0x000000630a637210 */ /* 0x000fe20007ffe0ff */
[----:B------:R-:W-:Y:S01]  /*1ddb0*/  IMAD.WIDE.U32 R210, R89, R109, RZ ;  /* 0x0000006d59d27225 */ /* 0x000fe200078e00ff */
[----:B------:R-:W-:-:S03]  /*1ddc0*/  ISETP.GE.U32.AND P1, PT, R96, 0x7f000001, PT ;  /* 0x7f0000016000780c */ /* 0x000fc60003f26070 */
[----:B------:R-:W-:Y:S01]  /*1ddd0*/  @P0 IADD3 R7, PT, PT, R7, -0x7f000001, RZ ;  /* 0x80ffffff07070810 */ /* 0x000fe20007ffe0ff */
[----:B------:R-:W-:Y:S01]  /*1dde0*/  ISETP.GE.U32.AND P0, PT, R99, 0x7f000001, PT ;  /* 0x7f0000016300780c */ /* 0x000fe20003f06070 */
[----:B------:R-:W-:-:S04]  /*1ddf0*/  IMAD R17, R210, 0x7effffff, RZ ;  /* 0x7effffffd2117824 */ /* 0x000fc800078e02ff */
[----:B------:R-:W-:-:S04]  /*1de00*/  IMAD.HI.U32 R88, R17, 0x7f000001, R210 ;  /* 0x7f00000111587827 */ /* 0x000fc800078e00d2 */
[----:B------:R-:W-:Y:S01]  /*1de10*/  IMAD.WIDE.U32 R210, R237, R7, RZ ;  /* 0x00000007edd27225 */ /* 0x000fe200078e00ff */
[----:B------:R-:W-:-:S03]  /*1de20*/  @P1 IADD3 R96, PT, PT, R96, -0x7f000001, RZ ;  /* 0x80ffffff60601810 */ /* 0x000fc60007ffe0ff */
[----:B------:R-:W-:Y:S01]  /*1de30*/  IMAD R17, R210, 0x7effffff, RZ ;  /* 0x7effffffd2117824 */ /* 0x000fe200078e02ff */
[----:B------:R-:W-:-:S03]  /*1de40*/  @P0 IADD3 R99, PT, PT, R99, -0x7f000001, RZ ;  /* 0x80ffffff63630810 */ /* 0x000fc60007ffe0ff */
[----:B------:R-:W-:Y:S01]  /*1de50*/  IMAD.HI.U32 R142, R17, 0x7f000001, R210 ;  /* 0x7f000001118e7827 */ /* 0x000fe200078e00d2 */
[----:B------:R-:W-:Y:S01]  /*1de60*/  IADD3 R17, PT, PT, R99, R96, RZ ;  /* 0x0000006063117210 */ /* 0x000fe20007ffe0ff */
[----:B------:R-:W-:-:S04]  /*1de70*/  ISETP.GE.U32.AND P1, PT, R102, 0x7f000001, PT ;  /* 0x7f0000016600780c */ /* 0x000fc80003f26070 */
[----:B------:R-:W-:Y:S01]  /*1de80*/  ISETP.GE.U32.AND P0, PT, R17, 0x7f000001, PT ;  /* 0x7f0000011100780c */ /* 0x000fe20003f06070 */
[----:B------:R-:W-:-:S04]  /*1de90*/  IMAD.WIDE.U32 R210, R90, R7, RZ ;  /* 0x000000075ad27225 */ /* 0x000fc800078e00ff */
[----:B------:R-:W-:-:S04]  /*1dea0*/  IMAD R231, R210, 0x7effffff, RZ ;  /* 0x7effffffd2e77824 */ /* 0x000fc800078e02ff */
[----:B------:R-:W-:-:S04]  /*1deb0*/  @P1 IADD3 R102, PT, PT, R102, -0x7f000001, RZ ;  /* 0x80ffffff66661810 */ /* 0x000fc80007ffe0ff */
[----:B------:R-:W-:Y:S01]  /*1dec0*/  @P0 IADD3 R17, PT, PT, R17, -0x7f000001, RZ ;  /* 0x80ffffff11110810 */ /* 0x000fe20007ffe0ff */
[----:B------:R-:W-:-:S03]  /*1ded0*/  IMAD.HI.U32 R231, R231, 0x7f000001, R210 ;  /* 0x7f000001e7e77827 */ /* 0x000fc600078e00d2 */
[----:B------:R-:W-:Y:S01]  /*1dee0*/  IADD3 R10, PT, PT, R17, R102, RZ ;  /* 0x00000066110a7210 */ /* 0x000fe20007ffe0ff */
[----:B------:R-:W-:Y:S01]  /*1def0*/  IMAD.WIDE.U32 R210, R89, R194, RZ ;  /* 0x000000c259d27225 */ /* 0x000fe200078e00ff */
[----:B------:R-:W-:-:S03]  /*1df00*/  ISETP.GE.U32.AND P1, PT, R115, 0x7f000001, PT ;  /* 0x7f0000017300780c */ /* 0x000fc60003f26070 */
[----:B------:R-:W-:Y:S01]  /*1df10*/  IMAD R27, R210, 0x7effffff, RZ ;  /* 0x7effffffd21b7824 */ /* 0x000fe200078e02ff */
[----:B------:R-:W-:-:S03]  /*1df20*/  ISETP.GE.U32.AND P0, PT, R10, 0x7f000001, PT ;  /* 0x7f0000010a00780c */ /* 0x000fc60003f06070 */
[----:B------:R-:W-:-:S04]  /*1df30*/  IMAD.HI.U32 R96, R27, 0x7f000001, R210 ;  /* 0x7f0000011b607827 */ /* 0x000fc800078e00d2 */
[----:B------:R-:W-:-:S04]  /*1df40*/  IMAD.WIDE.U32 R210, R89, R199, RZ ;  /* 0x000000c759d27225 */ /* 0x000fc800078e00ff */
[----:B------:R-:W-:Y:S01]  /*1df50*/  IMAD R99, R210, 0x7effffff, RZ ;  /* 0x7effffffd2637824 */ /* 0x000fe200078e02ff */
[----:B------:R-:W-:Y:S02]  /*1df60*/  @P1 IADD3 R115, PT, PT, R115, -0x7f000001, RZ ;  /* 0x80ffffff73731810 */ /* 0x000fe40007ffe0ff */
[----:B------:R-:W-:Y:S01]  /*1df70*/  @P0 IADD3 R10, PT, PT, R10, -0x7f000001, RZ ;  /* 0x80ffffff0a0a0810 */ /* 0x000fe20007ffe0ff */
[----:B------:R-:W-:Y:S01]  /*1df80*/  ISETP.GE.U32.AND P1, PT, R140, 0x7f000001, PT ;  /* 0x7f0000018c00780c */ /* 0x000fe20003f26070 */
[----:B------:R-:W-:-:S04]  /*1df90*/  IMAD.HI.U32 R99, R99, 0x7f000001, R210 ;  /* 0x7f00000163637827 */ /* 0x000fc800078e00d2 */
[----:B------:R-:W-:Y:S01]  /*1dfa0*/  IMAD.WIDE.U32 R210, R85, R7, RZ ;  /* 0x0000000755d27225 */ /* 0x000fe200078e00ff */
[----:B------:R-:W-:-:S03]  /*1dfb0*/  IADD3 R115, PT, PT, R10, R115, RZ ;  /* 0x000000730a737210 */ /* 0x000fc60007ffe0ff */
[----:B------:R-:W-:Y:S02]  /*1dfc0*/  IMAD R141, R210, 0x7effffff, RZ ;  /* 0x7effffffd28d7824 */ /* 0x000fe400078e02ff */
[----:B------:R-:W-:Y:S02]  /*1dfd0*/  ISETP.GE.U32.AND P0, PT, R115, 0x7f000001, PT ;  /* 0x7f0000017300780c */ /* 0x000fe40003f06070 */
[----:B------:R-:W-:-:S04]  /*1dfe0*/  IMAD.HI.U32 R141, R141, 0x7f000001, R210 ;  /* 0x7f0000018d8d7827 */ /* 0x000fc800078e00d2 */
[----:B------:R-:W-:Y:S01]  /*1dff0*/  IMAD.WIDE.U32 R210, R89, R12, RZ ;  /* 0x0000000c59d27225 */ /* 0x000fe200078e00ff */
[----:B------:R-:W-:-:S03]  /*1e000*/  @P1 IADD3 R140, PT, PT, R140, -0x7f000001, RZ ;  /* 0x80ffffff8c8c1810 */ /* 0x000fc60007ffe0ff */
[----:B------:R-:W-:-:S04]  /*1e010*/  IMAD R17, R210, 0x7effffff, RZ ;  /* 0x7effffffd2117824 */ /* 0x000fc800078e02ff */
[----:B------:R-:W-:Y:S01]  /*1e020*/  IMAD.HI.U32 R102, R17, 0x7f000001, R210 ;  /* 0x7f00000111667827 */ /* 0x000fe200078e00d2 */
[----:B------:R-:W-:Y:S02]  /*1e030*/  IADD3 R17, PT, PT, R156, R140, RZ ;  /* 0x0000008c9c117210 */ /* 0x000fe40007ffe0ff */
[----:B------:R-:W-:Y:S01]  /*1e040*/  @P0 IADD3 R115, PT, PT, R115, -0x7f000001, RZ ;  /* 0x80ffffff73730810 */ /* 0x000fe20007ffe0ff */
[----:B------:R-:W-:Y:S02]  /*1e050*/  ISETP.GE.U32.AND P1, PT, R138, 0x7f000001, PT ;  /* 0x7f0000018a00780c */ /* 0x000fe40003f26070 */
[----:B------:R-:W-:Y:S01]  /*1e060*/  ISETP.GE.U32.AND P0, PT, R17, 0x7f000001, PT ;  /* 0x7f0000011100780c */ /* 0x000fe20003f06070 */
[----:B------:R-:W-:-:S10]  /*1e070*/  IMAD.WIDE.U32 R210, R89, R7, RZ ;  /* 0x0000000759d27225 */ /* 0x000fd400078e00ff */
[----:B------:R-:W-:Y:S02]  /*1e080*/  @P1 IADD3 R138, PT, PT, R138, -0x7f000001, RZ ;  /* 0x80ffffff8a8a1810 */ /* 0x000fe40007ffe0ff */
[----:B------:R-:W-:-:S04]  /*1e090*/  @P0 IADD3 R17, PT, PT, R17, -0x7f000001, RZ ;  /* 0x80ffffff11110810 */ /* 0x000fc80007ffe0ff */
[----:B------:R-:W-:Y:S01]  /*1e0a0*/  IADD3 R27, PT, PT, R17, R138, RZ ;  /* 0x0000008a111b7210 */ /* 0x000fe20007ffe0ff */
[----:B------:R-:W-:Y:S01]  /*1e0b0*/  ISETP.GE.U32.AND P1, PT, R136, 0x7f000001, PT ;  /* 0x7f0000018800780c */ /* 0x000fe20003f26070 */
[----:B------:R-:W-:-:S03]  /*1e0c0*/  IMAD R7, R210, 0x7effffff, RZ ;  /* 0x7effffffd2077824 */ /* 0x000fc600078e02ff */
[----:B------:R-:W-:Y:S01]  /*1e0d0*/  ISETP.GE.U32.AND P0, PT, R27, 0x7f000001, PT ;  /* 0x7f0000011b00780c */ /* 0x000fe20003f06070 */
[----:B------:R-:W-:-:S04]  /*1e0e0*/  IMAD.HI.U32 R10, R7, 0x7f000001, R210 ;  /* 0x7f000001070a7827 */ /* 0x000fc800078e00d2 */
[----:B------:R-:W-:-:S04]  /*1e0f0*/  IMAD.WIDE.U32 R210, R237, R115, RZ ;  /* 0x00000073edd27225 */ /* 0x000fc800078e00ff */
[----:B------:R-:W-:Y:S01]  /*1e100*/  IMAD R7, R210, 0x7effffff, RZ ;  /* 0x7effffffd2077824 */ /* 0x000fe200078e02ff */
[----:B------:R-:W-:-:S03]  /*1e110*/  @P1 IADD3 R136, PT, PT, R136, -0x7f000001, RZ ;  /* 0x80ffffff88881810 */ /* 0x000fc60007ffe0ff */
[----:B------:R-:W-:Y:S01]  /*1e120*/  @P0 IADD3 R27, PT, PT, R27, -0x7f000001, RZ ;  /* 0x80ffffff1b1b0810 */ /* 0x000fe20007ffe0ff */
[----:B------:R-:W-:-:S04]  /*1e130*/  IMAD.HI.U32 R7, R7, 0x7f000001, R210 ;  /* 0x7f00000107077827 */ /* 0x000fc800078e00d2 */
[----:B------:R-:W-:Y:S01]  /*1e140*/  IMAD.WIDE.U32 R210, R85, R115, RZ ;  /* 0x0000007355d27225 */ /* 0x000fe200078e00ff */
[----:B------:R-:W-:-:S03]  /*1e150*/  IADD3 R27, PT, PT, R27, R136, RZ ;  /* 0x000000881b1b7210 */ /* 0x000fc60007ffe0ff */
[----:B------:R-:W-:Y:S02]  /*1e160*/  IMAD R17, R210, 0x7effffff, RZ ;  /* 0x7effffffd2117824 */ /* 0x000fe400078e02ff */
[----:B------:R-:W-:Y:S02]  /*1e170*/  ISETP.GE.U32.AND P0, PT, R27, 0x7f000001, PT ;  /* 0x7f0000011b00780c */ /* 0x000fe40003f06070 */
[----:B------:R-:W-:-:S04]  /*1e180*/  IMAD.HI.U32 R140, R17, 0x7f000001, R210 ;  /* 0x7f000001118c7827 */ /* 0x000fc800078e00d2 */
[----:B------:R-:W-:Y:S01]  /*1e190*/  IMAD.WIDE.U32 R210, R89, R114, RZ ;  /* 0x0000007259d27225 */ /* 0x000fe200078e00ff */
[----:B------:R-:W-:-:S03]  /*1e1a0*/  ISETP.GE.U32.AND P1, PT, R122, 0x7f000001, PT ;  /* 0x7f0000017a00780c */ /* 0x000fc60003f26070 */
[----:B------:R-:W-:-:S04]  /*1e1b0*/  IMAD R17, R210, 0x7effffff, RZ ;  /* 0x7effffffd2117824 */ /* 0x000fc800078e02ff */
[----:B------:R-:W-:Y:S01]  /*1e1c0*/  IMAD.HI.U32 R138, R17, 0x7f000001, R210 ;  /* 0x7f000001118a7827 */ /* 0x000fe200078e00d2 */
[----:B------:R-:W-:-:S03]  /*1e1d0*/  @P0 IADD3 R27, PT, PT, R27, -0x7f000001, RZ ;  /* 0x80ffffff1b1b0810 */ /* 0x000fc60007ffe0ff */
        /* <DEDUP_REMOVED lines=8> */
[----:B------:R-:W-:Y:S01]  /*1e260*/  @P0 IADD3 R120, PT, PT, R120, -0x7f000001, RZ ;  /* 0x80ffffff78780810 */ /* 0x000fe20007ffe0ff */
[----:B------:R-:W-:Y:S01]  /*1e270*/  ISETP.GE.U32.AND P1, PT, R100, 0x7f000001, PT ;  /* 0x7f0000016400780c */ /* 0x000fe20003f26070 */
[----:B------:R-:W-:Y:S01]  /*1e280*/  ISETP.GE.U32.AND P0, PT, R27, 0x7f000001, PT ;  /* 0x7f0000011b00780c */ /* 0x000fe20003f06070 */
[----:B------:R-:W-:-:S04]  /*1e290*/  IMAD.HI.U32 R12, R17, 0x7f000001, R210 ;  /* 0x7f000001110c7827 */ /* 0x000fc800078e00d2 */
[----:B------:R-:W-:-:S04]  /*1e2a0*/  IMAD.WIDE.U32 R210, R90, R115, RZ ;  /* 0x000000735ad27225 */ /* 0x000fc800078e00ff */
[----:B------:R-:W-:-:S04]  /*1e2b0*/  IMAD R17, R210, 0x7effffff, RZ ;  /* 0x7effffffd2117824 */ /* 0x000fc800078e02ff */
[----:B------:R-:W-:Y:S01]  /*1e2c0*/  IMAD.HI.U32 R176, R17, 0x7f000001, R210 ;  /* 0x7f00000111b07827 */ /* 0x000fe200078e00d2 */
[----:B------:R-:W-:Y:S02]  /*1e2d0*/  IADD3 R17, PT, PT, R156, R120, RZ ;  /* 0x000000789c117210 */ /* 0x000fe40007ffe0ff */
[----:B------:R-:W-:Y:S02]  /*1e2e0*/  @P1 IADD3 R100, PT, PT, R100, -0x7f000001, RZ ;  /* 0x80ffffff64641810 */ /* 0x000fe40007ffe0ff */
[----:B------:R-:W-:Y:S01]  /*1e2f0*/  @P0 IADD3 R27, PT, PT, R27, -0x7f000001, RZ ;  /* 0x80ffffff1b1b0810 */ /* 0x000fe20007ffe0ff */
[----:B------:R-:W-:Y:S01]  /*1e300*/  ISETP.GE.U32.AND P3, PT, R98, 0x7f000001, PT ;  /* 0x7f0000016200780c */ /* 0x000fe20003f66070 */
[----:B------:R-:W-:Y:S02]  /*1e310*/  ISETP.GE.U32.AND P2, PT, R17, 0x7f000001, PT ;  /* 0x7f0000011100780c */ /* 0x000fe40003f46070 */
[----:B------:R-:W-:-:S05]  /*1e320*/  IADD3 R27, PT, PT, R27, R100, RZ ;  /* 0x000000641b1b7210 */ /* 0x000fca0007ffe0ff */
[----:B------:R-:W-:-:S05]  /*1e330*/  ISETP.GE.U32.AND P0, PT, R27, 0x7f000001, PT ;  /* 0x7f0000011b00780c */ /* 0x000fca0003f06070 */
[----:B------:R-:W-:Y:S02]  /*1e340*/  @P3 IADD3 R98, PT, PT, R98, -0x7f000001, RZ ;  /* 0x80ffffff62623810 */ /* 0x000fe40007ffe0ff */
[----:B------:R-:W-:-:S04]  /*1e350*/  @P2 IADD3 R17, PT, PT, R17, -0x7f000001, RZ ;  /* 0x80ffffff11112810 */ /* 0x000fc80007ffe0ff */
[----:B------:R-:W-:Y:S01]  /*1e360*/  IADD3 R33, PT, PT, R17, R98, RZ ;  /* 0x0000006211217210 */ /* 0x000fe20007ffe0ff */
[----:B------:R-:W-:Y:S01]  /*1e370*/  ISETP.GE.U32.AND P1, PT, R84, 0x7f000001, PT ;  /* 0x7f0000015400780c */ /* 0x000fe20003f26070 */
[----:B------:R-:W-:-:S03]  /*1e380*/  @P0 IADD3 R27, PT, PT, R27, -0x7f000001, RZ ;  /* 0x80ffffff1b1b0810 */ /* 0x000fc60007ffe0ff */
[----:B------:R-:W-:Y:S01]  /*1e390*/  ISETP.GE.U32.AND P0, PT, R33, 0x7f000001, PT ;  /* 0x7f0000012100780c */ /* 0x000fe20003f06070 */
[----:B------:R-:W-:-:S08]  /*1e3a0*/  IMAD.WIDE.U32 R210, R89, R145, RZ ;  /* 0x0000009159d27225 */ /* 0x000fd000078e00ff */
[----:B------:R-:W-:-:S04]  /*1e3b0*/  @P1 IADD3 R84, PT, PT, R84, -0x7f000001, RZ ;  /* 0x80ffffff54541810 */ /* 0x000fc80007ffe0ff */
        /* <DEDUP_REMOVED lines=27> */
[----:B------:R-:W-:-:S03]  /*1e570*/  ISETP.GE.U32.AND P0, PT, R125, 0x7f000001, PT ;  /* 0x7f0000017d00780c */ /* 0x000fc60003f06070 */
        /* <DEDUP_REMOVED lines=8> */
[----:B------:R-:W-:-:S03]  /*1e600*/  ISETP.GE.U32.AND P1, PT, R185, 0x7f000001, PT ;  /* 0x7f000001b900780c */ /* 0x000fc60003f26070 */
[----:B------:R-:W-:-:S04]  /*1e610*/  IMAD R33, R210, 0x7effffff, RZ ;  /* 0x7effffffd2217824 */ /* 0x000fc800078e02ff */
[----:B------:R-:W-:-:S04]  /*1e620*/  IMAD.HI.U32 R33, R33, 0x7f000001, R210 ;  /* 0x7f00000121217827 */ /* 0x000fc800078e00d2 */
[----:B------:R-:W-:Y:S01]  /*1e630*/  IMAD.WIDE.U32 R210, R237, R125, RZ ;  /* 0x0000007dedd27225 */ /* 0x000fe200078e00ff */
[----:B------:R-:W-:Y:S01]  /*1e640*/  @P0 IADD3 R193, PT, PT, R193, -0x7f000001, RZ ;  /* 0x80ffffffc1c10810 */ /* 0x000fe20007ffe0ff */
[----:B------:R-:W-:Y:S02]  /*1e650*/  ISETP.GE.U32.AND P0, PT, R175, 0x7f000001, PT ;  /* 0x7f000001af00780c */ /* 0x000fe40003f06070 */
[----:B------:R-:W-:Y:S01]  /*1e660*/  IMAD R27, R210, 0x7effffff, RZ ;  /* 0x7effffffd21b7824 */ /* 0x000fe200078e02ff */
[----:B------:R-:W-:-:S03]  /*1e670*/  @P1 IADD3 R185, PT, PT, R185, -0x7f000001, RZ ;  /* 0x80ffffffb9b91810 */ /* 0x000fc60007ffe0ff */
[----:B------:R-:W-:Y:S01]  /*1e680*/  IMAD.HI.U32 R27, R27, 0x7f000001, R210 ;  /* 0x7f0000011b1b7827 */ /* 0x000fe200078e00d2 */
[----:B------:R-:W-:-:S03]  /*1e690*/  ISETP.GE.U32.AND P1, PT, R137, 0x7f000001, PT ;  /* 0x7f0000018900780c */ /* 0x000fc60003f26070 */
[----:B------:R-:W-:-:S04]  /*1e6a0*/  IMAD.WIDE.U32 R210, R89, R154, RZ ;  /* 0x0000009a59d27225 */ /* 0x000fc800078e00ff */
[----:B------:R-:W-:Y:S02]  /*1e6b0*/  IMAD R83, R210, 0x7effffff, RZ ;  /* 0x7effffffd2537824 */ /* 0x000fe400078e02ff */
[----:B------:R-:W-:Y:S01]  /*1e6c0*/  IMAD.WIDE.U32 R224, R185, 0x5fffffa, RZ ;  /* 0x05fffffab9e07825 */ /* 0x000fe200078e00ff */
[----:B------:R-:W-:Y:S01]  /*1e6d0*/  @P0 IADD3 R175, PT, PT, R175, -0x7f000001, RZ ;  /* 0x80ffffffafaf0810 */ /* 0x000fe20007ffe0ff */
[----:B------:R-:W-:Y:S02]  /*1e6e0*/  ISETP.GE.U32.AND P0, PT, R151, 0x7f000001, PT ;  /* 0x7f0000019700780c */ /* 0x000fe40003f06070 */
[----:B------:R-:W-:-:S04]  /*1e6f0*/  IMAD.HI.U32 R22, R83, 0x7f000001, R210 ;  /* 0x7f00000153167827 */ /* 0x000fc800078e00d2 */
[----:B------:R-:W-:Y:S01]  /*1e700*/  IMAD R83, R185, 0x6, RZ ;  /* 0x00000006b9537824 */ /* 0x000fe200078e02ff */
[----:B------:R-:W-:Y:S01]  /*1e710*/  @P1 IADD3 R137, PT, PT, R137, -0x7f000001, RZ ;  /* 0x80ffffff89891810 */ /* 0x000fe20007ffe0ff */
[----:B------:R-:W2:Y:S02]  /*1e720*/  LDL R185, [R1+0x110] ;  /* 0x0001100001b97983 */ /* 0x000ea40000100800 */
[----:B------:R-:W-:Y:S01]  /*1e730*/  IMAD.HI.U32 R83, R83, 0x7f000001, R224 ;  /* 0x7f00000153537827 */ /* 0x000fe200078e00e0 */
[----:B------:R-:W-:-:S03]  /*1e740*/  ISETP.GE.U32.AND P1, PT, R173, 0x7f000001, PT ;  /* 0x7f000001ad00780c */ /* 0x000fc60003f26070 */
[----:B------:R-:W-:-:S04]  /*1e750*/  IMAD.WIDE.U32 R224, R175, 0x5fffffa, RZ ;  /* 0x05fffffaafe07825 */ /* 0x000fc800078e00ff */
[----:B------:R-:W-:-:S04]  /*1e760*/  IMAD.WIDE.U32 R210, R90, R125, RZ ;  /* 0x0000007d5ad27225 */ /* 0x000fc800078e00ff */
[----:B------:R-:W-:Y:S02]  /*1e770*/  IMAD R175, R175, 0x6, RZ ;  /* 0x00000006afaf7824 */ /* 0x000fe400078e02ff */
[----:B------:R-:W-:Y:S02]  /*1e780*/  IMAD R227, R210, 0x7effffff, RZ ;  /* 0x7effffffd2e37824 */ /* 0x000fe400078e02ff */
[----:B------:R-:W-:Y:S01]  /*1e790*/  IMAD.HI.U32 R201, R175, 0x7f000001, R224 ;  /* 0x7f000001afc97827 */ /* 0x000fe200078e00e0 */
[----:B------:R-:W-:-:S03]  /*1e7a0*/  @P0 IADD3 R151, PT, PT, R151, -0x7f000001, RZ ;  /* 0x80ffffff97970810 */ /* 0x000fc60007ffe0ff */
[----:B------:R-:W-:Y:S01]  /*1e7b0*/  IMAD.WIDE.U32 R224, R137, 0x5fffffa, RZ ;  /* 0x05fffffa89e07825 */ /* 0x000fe200078e00ff */
[----:B------:R-:W-:-:S03]  /*1e7c0*/  ISETP.GE.U32.AND P0, PT, R153, 0x7f000001, PT ;  /* 0x7f0000019900780c */ /* 0x000fc60003f06070 */
[----:B------:R-:W-:Y:S02]  /*1e7d0*/  IMAD R137, R137, 0x6, RZ ;  /* 0x0000000689897824 */ /* 0x000fe400078e02ff */
[----:B------:R-:W-:-:S04]  /*1e7e0*/  IMAD.HI.U32 R227, R227, 0x7f000001, R210 ;  /* 0x7f000001e3e37827 */ /* 0x000fc800078e00d2 */
[----:B------:R-:W-:Y:S01]  /*1e7f0*/  IMAD.WIDE.U32 R210, R89, R144, RZ ;  /* 0x0000009059d27225 */ /* 0x000fe200078e00ff */
[----:B------:R-:W-:-:S03]  /*1e800*/  @P1 IADD3 R173, PT, PT, R173, -0x7f000001, RZ ;  /* 0x80ffffffadad1810 */ /* 0x000fc60007ffe0ff */
[----:B------:R-:W-:Y:S01]  /*1e810*/  IMAD.HI.U32 R137, R137, 0x7f000001, R224 ;  /* 0x7f00000189897827 */ /* 0x000fe200078e00e0 */
[----:B------:R-:W-:-:S03]  /*1e820*/  ISETP.GE.U32.AND P1, PT, R8, 0x7f000001, PT ;  /* 0x7f0000010800780c */ /* 0x000fc60003f26070 */
[----:B------:R-:W-:-:S04]  /*1e830*/  IMAD.WIDE.U32 R224, R151, 0x5fffffa, RZ ;  /* 0x05fffffa97e07825 */ /* 0x000fc800078e00ff */
[----:B------:R-:W-:Y:S02]  /*1e840*/  IMAD R147, R210, 0x7effffff, RZ ;  /* 0x7effffffd2937824 */ /* 0x000fe400078e02ff */
[----:B------:R-:W-:Y:S02]  /*1e850*/  IMAD R151, R151, 0x6, RZ ;  /* 0x0000000697977824 */ /* 0x000fe400078e02ff */
[----:B------:R-:W-:Y:S01]  /*1e860*/  IMAD.HI.U32 R147, R147, 0x7f000001, R210 ;  /* 0x7f00000193937827 */ /* 0x000fe200078e00d2 */
[----:B------:R-:W-:-:S03]  /*1e870*/  @P0 IADD3 R153, PT, PT, R153, -0x7f000001, RZ ;  /* 0x80ffffff99990810 */ /* 0x000fc60007ffe0ff */
[----:B------:R-:W-:-:S04]  /*1e880*/  IMAD.WIDE.U32 R210, R193, 0x5fffffa, RZ ;  /* 0x05fffffac1d27825 */ /* 0x000fc800078e00ff */
[----:B------:R-:W-:Y:S01]  /*1e890*/  IMAD.HI.U32 R151, R151, 0x7f000001, R224 ;  /* 0x7f00000197977827 */ /* 0x000fe200078e00e0 */
[----:B------:R-:W-:-:S03]  /*1e8a0*/  ISETP.GE.U32.AND P0, PT, R14, 0x7f000001, PT ;  /* 0x7f0000010e00780c */ /* 0x000fc60003f06070 */
[----:B------:R-:W-:-:S04]  /*1e8b0*/  IMAD.WIDE.U32 R224, R173, 0x5fffffa, RZ ;  /* 0x05fffffaade07825 */ /* 0x000fc800078e00ff */
[----:B------:R-:W-:Y:S02]  /*1e8c0*/  IMAD R193, R193, 0x6, RZ ;  /* 0x00000006c1c17824 */ /* 0x000fe400078e02ff */
[----:B------:R-:W-:Y:S02]  /*1e8d0*/  IMAD R173, R173, 0x6, RZ ;  /* 0x00000006adad7824 */ /* 0x000fe400078e02ff */
[----:B------:R-:W-:Y:S01]  /*1e8e0*/  IMAD.HI.U32 R211, R193, 0x7f000001, R210 ;  /* 0x7f000001c1d37827 */ /* 0x000fe200078e00d2 */
[----:B------:R-:W-:-:S03]  /*1e8f0*/  @P1 IADD3 R8, PT, PT, R8, -0x7f000001, RZ ;  /* 0x80ffffff08081810 */ /* 0x000fc60007ffe0ff */
[----:B------:R-:W-:Y:S01]  /*1e900*/  IMAD.HI.U32 R210, R173, 0x7f000001, R224 ;  /* 0x7f000001add27827 */ /* 0x000fe200078e00e0 */
[----:B------:R-:W-:-:S03]  /*1e910*/  ISETP.GE.U32.AND P1, PT, R15, 0x7f000001, PT ;  /* 0x7f0000010f00780c */ /* 0x000fc60003f26070 */
[----:B------:R-:W-:-:S04]  /*1e920*/  IMAD.WIDE.U32 R224, R153, 0x5fffffa, RZ ;  /* 0x05fffffa99e07825 */ /* 0x000fc800078e00ff */
[----:B------:R-:W-:Y:S01]  /*1e930*/  IMAD R153, R153, 0x6, RZ ;  /* 0x0000000699997824 */ /* 0x000fe200078e02ff */
        /* <DEDUP_REMOVED lines=16> */
[----:B------:R-:W-:-:S04]  /*1ea40*/  IMAD.HI.U32 R84, R15, 0x7f000001, R224 ;  /* 0x7f0000010f547827 */ /* 0x000fc800078e00e0 */
[----:B------:R-:W-:-:S04]  /*1ea50*/  IMAD.WIDE.U32 R224, R142, 0x5fffffa, RZ ;  /* 0x05fffffa8ee07825 */ /* 0x000fc800078e00ff */
[----:B------:R-:W-:Y:S01]  /*1ea60*/  IMAD R175, R142, 0x6, RZ ;  /* 0x000000068eaf7824 */ /* 0x000fe200078e02ff */
[----:B------:R-:W-:-:S03]  /*1ea70*/  @P0 IADD3 R141, PT, PT, R141, -0x7f000001, RZ ;  /* 0x80ffffff8d8d0810 */ /* 0x000fc60007ffe0ff */
[----:B------:R-:W-:-:S04]  /*1ea80*/  IMAD.HI.U32 R175, R175, 0x7f000001, R224 ;  /* 0x7f000001afaf7827 */ /* 0x000fc800078e00e0 */
[----:B------:R-:W-:-:S04]  /*1ea90*/  IMAD.WIDE.U32 R224, R99, 0x5fffffa, RZ ;  /* 0x05fffffa63e07825 */ /* 0x000fc800078e00ff */
[----:B------:R-:W-:-:S04]  /*1eaa0*/  IMAD R99, R99, 0x6, RZ ;  /* 0x0000000663637824 */ /* 0x000fc800078e02ff */
[----:B------:R-:W-:-:S04]  /*1eab0*/  IMAD.HI.U32 R99, R99, 0x7f000001, R224 ;  /* 0x7f00000163637827 */ /* 0x000fc800078e00e0 */
[----:B------:R-:W-:-:S04]  /*1eac0*/  IMAD.WIDE.U32 R224, R141, 0x5fffffa, RZ ;  /* 0x05fffffa8de07825 */ /* 0x000fc800078e00ff */
[----:B------:R-:W-:-:S04]  /*1ead0*/  IMAD R141, R141, 0x6, RZ ;  /* 0x000000068d8d7824 */ /* 0x000fc800078e02ff */
[----:B------:R-:W-:Y:S02]  /*1eae0*/  IMAD.HI.U32 R194, R141, 0x7f000001, R224 ;  /* 0x7f0000018dc27827 */ /* 0x000fe400078e00e0 */
[----:B------:R-:W4:Y:S01]  /*1eaf0*/  LDL R141, [R1+0x114] ;  /* 0x00011400018d7983 */ /* 0x000f220000100800 */
[----:B------:R-:W-:Y:S01]  /*1eb00*/  ISETP.GE.U32.AND P1, PT, R102, 0x7f000001, PT ;  /* 0x7f0000016600780c */ /* 0x000fe20003f26070 */
[----:B------:R-:W-:-:S12]  /*1eb10*/  ISETP.GE.U32.AND P0, PT, R10, 0x7f000001, PT ;  /* 0x7f0000010a00780c */ /* 0x000fd80003f06070 */
[----:B------:R-:W-:Y:S01]  /*1eb20*/  @P1 IADD3 R102, PT, PT, R102, -0x7f000001, RZ ;  /* 0x80ffffff66661810 */ /* 0x000fe20007ffe0ff */
[----:B------:R-:W-:Y:S01]  /*1eb30*/  ISETP.GE.U32.AND P1, PT, R7, 0x7f000001, PT ;  /* 0x7f0000010700780c */ /* 0x000fe20003f26070 */
[----:B------:R-:W-:-:S03]  /*1eb40*/  @P0 IADD3 R10, PT, PT, R10, -0x7f000001, RZ ;  /* 0x80ffffff0a0a0810 */ /* 0x000fc60007ffe0ff */
[----:B------:R-:W-:Y:S01]  /*1eb50*/  IMAD.WIDE.U32 R224, R102, 0x5fffffa, RZ ;  /* 0x05fffffa66e07825 */ /* 0x000fe200078e00ff */
[----:B------:R-:W-:-:S03]  /*1eb60*/  ISETP.GE.U32.AND P0, PT, R140, 0x7f000001, PT ;  /* 0x7f0000018c00780c */ /* 0x000fc60003f06070 */
[----:B------:R-:W-:-:S04]  /*1eb70*/  IMAD R15, R102, 0x6, RZ ;  /* 0x00000006660f7824 */ /* 0x000fc800078e02ff */
[----:B------:R-:W-:Y:S01]  /*1eb80*/  IMAD.HI.U32 R102, R15, 0x7f000001, R224 ;  /* 0x7f0000010f667827 */ /* 0x000fe200078e00e0 */
[----:B------:R-:W-:-:S03]  /*1eb90*/  @P1 IADD3 R7, PT, PT, R7, -0x7f000001, RZ ;  /* 0x80ffffff07071810 */ /* 0x000fc60007ffe0ff */
[----:B------:R-:W-:-:S04]  /*1eba0*/  IMAD.WIDE.U32 R224, R10, 0x5fffffa, RZ ;  /* 0x05fffffa0ae07825 */ /* 0x000fc800078e00ff */
[----:B------:R-:W-:Y:S01]  /*1ebb0*/  IMAD R15, R10, 0x6, RZ ;  /* 0x000000060a0f7824 */ /* 0x000fe200078e02ff */
[----:B------:R-:W-:-:S03]  /*1ebc0*/  @P0 IADD3 R140, PT, PT, R140, -0x7f000001, RZ ;  /* 0x80ffffff8c8c0810 */ /* 0x000fc60007ffe0ff */
[----:B------:R-:W-:-:S04]  /*1ebd0*/  IMAD.HI.U32 R10, R15, 0x7f000001, R224 ;  /* 0x7f0000010f0a7827 */ /* 0x000fc800078e00e0 */
[----:B------:R-:W-:-:S04]  /*1ebe0*/  IMAD.WIDE.U32 R224, R7, 0x5fffffa, RZ ;  /* 0x05fffffa07e07825 */ /* 0x000fc800078e00ff */
[----:B------:R-:W-:Y:S02]  /*1ebf0*/  IMAD R7, R7, 0x6, RZ ;  /* 0x0000000607077824 */ /* 0x000fe400078e02ff */
[----:B------:R-:W-:Y:S02]  /*1ec00*/  IMAD R193, R140, 0x6, RZ ;  /* 0x000000068cc17824 */ /* 0x000fe400078e02ff */
[----:B------:R-:W-:-:S04]  /*1ec10*/  IMAD.HI.U32 R7, R7, 0x7f000001, R224 ;  /* 0x7f00000107077827 */ /* 0x000fc800078e00e0 */
[----:B------:R-:W-:Y:S02]  /*1ec20*/  IMAD.WIDE.U32 R224, R140, 0x5fffffa, RZ ;  /* 0x05fffffa8ce07825 */ /* 0x000fe400078e00ff */
[----:B------:R-:W3:Y:S01]  /*1ec30*/  LDL R140, [R1+0x11c] ;  /* 0x00011c00018c7983 */ /* 0x000ee20000100800 */
[----:B------:R-:W-:Y:S01]  /*1ec40*/  ISETP.GE.U32.AND P1, PT, R138, 0x7f000001, PT ;  /* 0x7f0000018a00780c */ /* 0x000fe20003f26070 */
[----:B------:R-:W-:Y:S01]  /*1ec50*/  ISETP.GE.U32.AND P0, PT, R136, 0x7f000001, PT ;  /* 0x7f0000018800780c */ /* 0x000fe20003f06070 */
[----:B------:R-:W-:-:S11]  /*1ec60*/  IMAD.HI.U32 R193, R193, 0x7f000001, R224 ;  /* 0x7f000001c1c17827 */ /* 0x000fd600078e00e0 */
        /* <DEDUP_REMOVED lines=8> */
[----:B------:R-:W-:Y:S01]  /*1ecf0*/  IMAD.WIDE.U32 R224, R136, 0x5fffffa, RZ ;  /* 0x05fffffa88e07825 */ /* 0x000fe200078e00ff */
[----:B------:R-:W-:-:S03]  /*1ed00*/  ISETP.GE.U32.AND P1, PT, R100, 0x7f000001, PT ;  /* 0x7f0000016400780c */ /* 0x000fc60003f26070 */
        /* <DEDUP_REMOVED lines=26> */
[----:B------:R-:W-:Y:S01]  /*1eeb0*/  @P1 IADD3 R27, PT, PT, R27, -0x7f000001, RZ ;  /* 0x80ffffff1b1b1810 */ /* 0x000fe20007ffe0ff */
[----:B------:R-:W3:Y:S02]  /*1eec0*/  LDG.E R40, desc[UR10][R250.64+0x1c] ;  /* 0x00001c0afa287981 */ /* 0x000ee4000c1e1900 */
[----:B------:R-:W-:-:S04]  /*1eed0*/  IMAD.HI.U32 R136, R173, 0x7f000001, R224 ;  /* 0x7f000001ad887827 */ /* 0x000fc800078e00e0 */
[----:B------:R-:W-:-:S04]  /*1eee0*/  IMAD.WIDE.U32 R224, R33, 0x5fffffa, RZ ;  /* 0x05fffffa21e07825 */ /* 0x000fc800078e00ff */
[----:B------:R-:W-:Y:S01]  /*1eef0*/  IMAD R33, R33, 0x6, RZ ;  /* 0x0000000621217824 */ /* 0x000fe200078e02ff */
[----:B------:R-:W-:-:S03]  /*1ef00*/  @P0 IADD3 R22, PT, PT, R22, -0x7f000001, RZ ;  /* 0x80ffffff16160810 */ /* 0x000fc60007ffe0ff */
[----:B------:R-:W-:Y:S01]  /*1ef10*/  IMAD.HI.U32 R120, R33, 0x7f000001, R224 ;  /* 0x7f00000121787827 */ /* 0x000fe200078e00e0 */
[----:B------:R-:W-:Y:S01]  /*1ef20*/  ISETP.GE.U32.AND P0, PT, R13, 0x7f000001, PT ;  /* 0x7f0000010d00780c */ /* 0x000fe20003f06070 */
[----:B------:R-:W3:Y:S02]  /*1ef30*/  LDG.E R33, desc[UR10][R250.64+0x14] ;  /* 0x0000140afa217981 */ /* 0x000ee4000c1e1900 */
[----:B------:R-:W-:-:S04]  /*1ef40*/  IMAD.WIDE.U32 R224, R27, 0x5fffffa, RZ ;  /* 0x05fffffa1be07825 */ /* 0x000fc800078e00ff */
[----:B------:R-:W-:-:S04]  /*1ef50*/  IMAD R27, R27, 0x6, RZ ;  /* 0x000000061b1b7824 */ /* 0x000fc800078e02ff */
[----:B------:R-:W-:-:S04]  /*1ef60*/  IMAD.HI.U32 R173, R27, 0x7f000001, R224 ;  /* 0x7f0000011bad7827 */ /* 0x000fc800078e00e0 */
[----:B------:R-:W-:-:S04]  /*1ef70*/  IMAD.WIDE.U32 R224, R22, 0x5fffffa, RZ ;  /* 0x05fffffa16e07825 */ /* 0x000fc800078e00ff */
[----:B------:R-:W-:Y:S01]  /*1ef80*/  IMAD R27, R22, 0x6, RZ ;  /* 0x00000006161b7824 */ /* 0x000fe200078e02ff */
[----:B------:R-:W-:Y:S01]  /*1ef90*/  @P0 IADD3 R13, PT, PT, R13, -0x7f000001, RZ ;  /* 0x80ffffff0d0d0810 */ /* 0x000fe20007ffe0ff */
[----:B------:R-:W3:Y:S02]  /*1efa0*/  LDG.E R22, desc[UR10][R250.64+0x18] ;  /* 0x0000180afa167981 */ /* 0x000ee4000c1e1900 */
[----:B------:R-:W-:Y:S01]  /*1efb0*/  IMAD.HI.U32 R142, R27, 0x7f000001, R224 ;  /* 0x7f0000011b8e7827 */ /* 0x000fe200078e00e0 */
[----:B--2---:R-:W-:Y:S01]  /*1efc0*/  IADD3 R252, PT, PT, R13, R185, RZ ;  /* 0x000000b90dfc7210 */ /* 0x004fe20007ffe0ff */
[----:B------:R-:W2:Y:S02]  /*1efd0*/  LDG.E R27, desc[UR10][R250.64+0x10] ;  /* 0x0000100afa1b7981 */ /* 0x000ea4000c1e1900 */
[----:B------:R-:W-:-:S04]  /*1efe0*/  IMAD.WIDE.U32 R224, R237, R144, RZ ;  /* 0x00000090ede07225 */ /* 0x000fc800078e00ff */
[----:B------:R-:W-:-:S04]  /*1eff0*/  IMAD R100, R224, 0x7effffff, RZ ;  /* 0x7effffffe0647824 */ /* 0x000fc800078e02ff */
[----:B------:R-:W-:Y:S02]  /*1f000*/  IMAD.HI.U32 R224, R100, 0x7f000001, R224 ;  /* 0x7f00000164e07827 */ /* 0x000fe400078e00e0 */
[----:B------:R0:W2:Y:S02]  /*1f010*/  LDG.E R100, desc[UR10][R86.64+0xc] ;  /* 0x00000c0a56647981 */ /* 0x0000a4000c1e1900 */
[----:B0-----:R-:W-:-:S04]  /*1f020*/  IMAD.WIDE.U32 R86, R90, R154, RZ ;  /* 0x0000009a5a567225 */ /* 0x001fc800078e00ff */
[----:B------:R-:W-:-:S04]  /*1f030*/  IMAD R225, R86, 0x7effffff, RZ ;  /* 0x7effffff56e17824 */ /* 0x000fc800078e02ff */
[----:B------:R-:W-:-:S04]  /*1f040*/  IMAD.HI.U32 R225, R225, 0x7f000001, R86 ;  /* 0x7f000001e1e17827 */ /* 0x000fc800078e0056 */
[----:B------:R-:W-:-:S04]  /*1f050*/  IMAD.WIDE.U32 R86, R85, R125, RZ ;  /* 0x0000007d55567225 */ /* 0x000fc800078e00ff */
[----:B------:R-:W-:-:S04]  /*1f060*/  IMAD R13, R86, 0x7effffff, RZ ;  /* 0x7effffff560d7824 */ /* 0x000fc800078e02ff */
[----:B------:R-:W-:-:S05]  /*1f070*/  IMAD.HI.U32 R13, R13, 0x7f000001, R86 ;  /* 0x7f0000010d0d7827 */ /* 0x000fca00078e0056 */
[----:B------:R-:W-:-:S13]  /*1f080*/  ISETP.GE.U32.AND P0, PT, R13, 0x7f000001, PT ;  /* 0x7f0000010d00780c */ /* 0x000fda0003f06070 */
[----:B------:R-:W-:-:S05]  /*1f090*/  @P0 IADD3 R13, PT, PT, R13, -0x7f000001, RZ ;  /* 0x80ffffff0d0d0810 */ /* 0x000fca0007ffe0ff */
[----:B------:R-:W-:-:S04]  /*1f0a0*/  IMAD.WIDE.U32 R86, R13, 0x5fffffa, RZ ;  /* 0x05fffffa0d567825 */ /* 0x000fc800078e00ff */
[----:B------:R-:W-:-:S04]  /*1f0b0*/  IMAD R185, R13, 0x6, RZ ;  /* 0x000000060db97824 */ /* 0x000fc800078e02ff */
[----:B------:R-:W-:-:S04]  /*1f0c0*/  IMAD.HI.U32 R185, R185, 0x7f000001, R86 ;  /* 0x7f000001b9b97827 */ /* 0x000fc800078e0056 */
[----:B------:R-:W-:-:S04]  /*1f0d0*/  IMAD.WIDE.U32 R86, R89, R95, RZ ;  /* 0x0000005f59567225 */ /* 0x000fc800078e00ff */
[----:B------:R-:W-:Y:S01]  /*1f0e0*/  IMAD R13, R86, 0x7effffff, RZ ;  /* 0x7effffff560d7824 */ /* 0x000fe200078e02ff */
[----:B------:R-:W-:-:S03]  /*1f0f0*/  ISETP.GE.U32.AND P0, PT, R252, 0x7f000001, PT ;  /* 0x7f000001fc00780c */ /* 0x000fc60003f06070 */
[----:B------:R-:W-:-:S05]  /*1f100*/  IMAD.HI.U32 R13, R13, 0x7f000001, R86 ;  /* 0x7f0000010d0d7827 */ /* 0x000fca00078e0056 */
[----:B------:R-:W-:Y:S01]  /*1f110*/  ISETP.GE.U32.AND P1, PT, R13, 0x7f000001, PT ;  /* 0x7f0000010d00780c */ /* 0x000fe20003f26070 */
[----:B------:R0:W-:Y:S04]  /*1f120*/  STL [R1+0x110], R252 ;  /* 0x000110fc01007387 */ /* 0x0001e80000100800 */
[----:B0-----:R-:W-:Y:S01]  /*1f130*/  @P0 IADD3 R252, PT, PT, R252, -0x7f000001, RZ ;  /* 0x80fffffffcfc0810 */ /* 0x001fe20007ffe0ff */
[----:B------:R-:W-:-:S07]  /*1f140*/  ISETP.GE.U32.AND P0, PT, R130, 0x7f000001, PT ;  /* 0x7f0000018200780c */ /* 0x000fce0003f06070 */
[----:B------:R-:W-:-:S05]  /*1f150*/  @P1 IADD3 R13, PT, PT, R13, -0x7f000001, RZ ;  /* 0x80ffffff0d0d1810 */ /* 0x000fca0007ffe0ff */
[----:B------:R-:W-:-:S04]  /*1f160*/  IMAD.WIDE.U32 R86, R13, 0x5fffffa, RZ ;  /* 0x05fffffa0d567825 */ /* 0x000fc800078e00ff */
[----:B------:R-:W-:Y:S01]  /*1f170*/  IMAD R13, R13, 0x6, RZ ;  /* 0x000000060d0d7824 */ /* 0x000fe200078e02ff */
[----:B------:R-:W-:-:S03]  /*1f180*/  @P0 IADD3 R130, PT, PT, R130, -0x7f000001, RZ ;  /* 0x80ffffff82820810 */ /* 0x000fc60007ffe0ff */
[----:B------:R-:W-:-:S04]  /*1f190*/  IMAD.HI.U32 R13, R13, 0x7f000001, R86 ;  /* 0x7f0000010d0d7827 */ /* 0x000fc800078e0056 */
[----:B------:R-:W-:Y:S01]  /*1f1a0*/  IMAD.WIDE.U32 R86, R89, R125, RZ ;  /* 0x0000007d59567225 */ /* 0x000fe200078e00ff */
[----:B----4-:R-:W-:-:S03]  /*1f1b0*/  IADD3 R250, PT, PT, R130, R141, RZ ;  /* 0x0000008d82fa7210 */ /* 0x010fc60007ffe0ff */
[----:B------:R-:W-:-:S04]  /*1f1c0*/  IMAD R141, R86, 0x7effffff, RZ ;  /* 0x7effffff568d7824 */ /* 0x000fc800078e02ff */
[----:B------:R-:W-:-:S05]  /*1f1d0*/  IMAD.HI.U32 R141, R141, 0x7f000001, R86 ;  /* 0x7f0000018d8d7827 */ /* 0x000fca00078e0056 */
[----:B------:R-:W-:-:S13]  /*1f1e0*/  ISETP.GE.U32.AND P0, PT, R141, 0x7f000001, PT ;  /* 0x7f0000018d00780c */ /* 0x000fda0003f06070 */
[----:B------:R-:W-:Y:S01]  /*1f1f0*/  @P0 IADD3 R141, PT, PT, R141, -0x7f000001, RZ ;  /* 0x80ffffff8d8d0810 */ /* 0x000fe20007ffe0ff */
[----:B------:R-:W-:Y:S01]  /*1f200*/  ISETP.GE.U32.AND P0, PT, R250, 0x7f000001, PT ;  /* 0x7f000001fa00780c */ /* 0x000fe20003f06070 */
[----:B------:R0:W-:Y:S03]  /*1f210*/  STL [R1+0x114], R250 ;  /* 0x000114fa01007387 */ /* 0x0001e60000100800 */
[----:B------:R-:W-:-:S09]  /*1f220*/  IMAD.WIDE.U32 R86, R141, 0x5fffffa, RZ ;  /* 0x05fffffa8d567825 */ /* 0x000fd200078e00ff */
[----:B0-----:R-:W-:Y:S01]  /*1f230*/  @P0 IADD3 R250, PT, PT, R250, -0x7f000001, RZ ;  /* 0x80fffffffafa0810 */ /* 0x001fe20007ffe0ff */
[----:B------:R-:W-:Y:S01]  /*1f240*/  ISETP.GE.U32.AND P0, PT, R182, 0x7f000001, PT ;  /* 0x7f000001b600780c */ /* 0x000fe20003f06070 */
[----:B------:R-:W-:-:S04]  /*1f250*/  IMAD R141, R141, 0x6, RZ ;  /* 0x000000068d8d7824 */ /* 0x000fc800078e02ff */
[----:B------:R-:W-:-:S04]  /*1f260*/  IMAD.HI.U32 R130, R141, 0x7f000001, R86 ;  /* 0x7f0000018d827827 */ /* 0x000fc800078e0056 */
[----:B------:R-:W-:-:S04]  /*1f270*/  IMAD.WIDE.U32 R86, R107, R129, RZ ;  /* 0x000000816b567225 */ /* 0x000fc800078e00ff */
[----:B------:R-:W-:Y:S01]  /*1f280*/  @P0 IADD3 R182, PT, PT, R182, -0x7f000001, RZ ;  /* 0x80ffffffb6b60810 */ /* 0x000fe20007ffe0ff */
[----:B------:R-:W-:Y:S01]  /*1f290*/  ISETP.GE.U32.AND P0, PT, R132, 0x7f000001, PT ;  /* 0x7f0000018400780c */ /* 0x000fe20003f06070 */
[----:B------:R-:W-:Y:S01]  /*1f2a0*/  IMAD R141, R86, 0x7effffff, RZ ;  /* 0x7effffff568d7824 */ /* 0x000fe200078e02ff */
[----:B------:R3:W-:Y:S03]  /*1f2b0*/  STL [R1+0x110], R252 ;  /* 0x000110fc01007387 */ /* 0x0007e60000100800 */
[----:B------:R-:W-:-:S04]  /*1f2c0*/  IMAD.HI.U32 R141, R141, 0x7f000001, R86 ;  /* 0x7f0000018d8d7827 */ /* 0x000fc800078e0056 */
[----:B------:R-:W-:Y:S01]  /*1f2d0*/  IMAD.WIDE.U32 R86, R169, R207, RZ ;  /* 0x000000cfa9567225 */ /* 0x000fe200078e00ff */
[----:B---3--:R-:W-:-:S03]  /*1f2e0*/  IADD3 R252, PT, PT, R182, R206, RZ ;  /* 0x000000ceb6fc7210 */ /* 0x008fc60007ffe0ff */
[----:B------:R-:W-:Y:S01]  /*1f2f0*/  @P0 IADD3 R132, PT, PT, R132, -0x7f000001, RZ ;  /* 0x80ffffff84840810 */ /* 0x000fe20007ffe0ff */
[----:B------:R-:W-:Y:S01]  /*1f300*/  IMAD R251, R86, 0x7effffff, RZ ;  /* 0x7effffff56fb7824 */ /* 0x000fe200078e02ff */
[----:B------:R-:W-:-:S03]  /*1f310*/  ISETP.GE.U32.AND P0, PT, R252, 0x7f000001, PT ;  /* 0x7f000001fc00780c */ /* 0x000fc60003f06070 */
[----:B------:R-:W-:Y:S01]  /*1f320*/  IMAD.HI.U32 R182, R251, 0x7f000001, R86 ;  /* 0x7f000001fbb67827 */ /* 0x000fe200078e0056 */
[----:B------:R-:W-:-:S03]  /*1f330*/  ISETP.GE.U32.AND P1, PT, R141, 0x7f000001, PT ;  /* 0x7f0000018d00780c */ /* 0x000fc60003f26070 */
[----:B------:R-:W-:Y:S01]  /*1f340*/  IMAD.WIDE.U32 R86, R91, R129, RZ ;  /* 0x000000815b567225 */ /* 0x000fe200078e00ff */
[----:B------:R-:W-:-:S03]  /*1f350*/  IADD3 R140, PT, PT, R132, R140, RZ ;  /* 0x0000008c848c7210 */ /* 0x000fc60007ffe0ff */
[----:B------:R-:W-:Y:S01]  /*1f360*/  IMAD R251, R86, 0x7effffff, RZ ;  /* 0x7effffff56fb7824 */ /* 0x000fe200078e02ff */
[----:B------:R0:W-:Y:S03]  /*1f370*/  STL [R1+0x118], R252 ;  /* 0x000118fc01007387 */ /* 0x0001e60000100800 */
[----:B------:R-:W-:Y:S01]  /*1f380*/  IMAD.HI.U32 R206, R251, 0x7f000001, R86 ;  /* 0x7f000001fbce7827 */ /* 0x000fe200078e0056 */
[----:B------:R1:W-:Y:S01]  /*1f390*/  STL [R1+0x114], R250 ;  /* 0x000114fa01007387 */ /* 0x0003e20000100800 */
[----:B------:R-:W-:Y:S02]  /*1f3a0*/  @P1 IADD3 R141, PT, PT, R141, -0x7f000001, RZ ;  /* 0x80ffffff8d8d1810 */ /* 0x000fe40007ffe0ff */
[----:B0-----:R-:W-:Y:S01]  /*1f3b0*/  @P0 IADD3 R252, PT, PT, R252, -0x7f000001, RZ ;  /* 0x80fffffffcfc0810 */ /* 0x001fe20007ffe0ff */
[----:B------:R-:W-:Y:S01]  /*1f3c0*/  ISETP.GE.U32.AND P0, PT, R140, 0x7f000001, PT ;  /* 0x7f0000018c00780c */ /* 0x000fe20003f06070 */
[----:B-1----:R-:W-:-:S04]  /*1f3d0*/  IMAD.WIDE.U32 R250, R212, R207, RZ ;  /* 0x000000cfd4fa7225 */ /* 0x002fc800078e00ff */
[----:B------:R-:W-:-:S04]  /*1f3e0*/  IMAD R87, R250, 0x7effffff, RZ ;  /* 0x7efffffffa577824 */ /* 0x000fc800078e02ff */
[----:B------:R-:W-:Y:S01]  /*1f3f0*/  IMAD.HI.U32 R250, R87, 0x7f000001, R250 ;  /* 0x7f00000157fa7827 */ /* 0x000fe200078e00fa */
[----:B------:R-:W-:Y:S01]  /*1f400*/  IADD3 R251, PT, PT, R245, R141, RZ ;  /* 0x0000008df5fb7210 */ /* 0x000fe20007ffe0ff */
[----:B------:R0:W-:Y:S02]  /*1f410*/  STL [R1+0x11c], R140 ;  /* 0x00011c8c01007387 */ /* 0x0001e40000100800 */
[----:B0-----:R-:W-:Y:S02]  /*1f420*/  @P0 IADD3 R140, PT, PT, R140, -0x7f000001, RZ ;  /* 0x80ffffff8c8c0810 */ /* 0x001fe40007ffe0ff */
[----:B------:R-:W-:Y:S01]  /*1f430*/  ISETP.GE.U32.AND P0, PT, R251, 0x7f000001, PT ;  /* 0x7f000001fb00780c */ /* 0x000fe20003f06070 */
[----:B------:R-:W-:-:S04]  /*1f440*/  IMAD.WIDE.U32 R86, R240, R129, RZ ;  /* 0x00000081f0567225 */ /* 0x000fc800078e00ff */
[----:B------:R-:W-:Y:S01]  /*1f450*/  IMAD R141, R86, 0x7effffff, RZ ;  /* 0x7effffff568d7824 */ /* 0x000fe200078e02ff */
[----:B------:R0:W-:Y:S07]  /*1f460*/  STL [R1+0x11c], R140 ;  /* 0x00011c8c01007387 */ /* 0x0001ee0000100800 */
[----:B------:R-:W-:Y:S01]  /*1f470*/  @P0 IADD3 R251, PT, PT, R251, -0x7f000001, RZ ;  /* 0x80fffffffbfb0810 */ /* 0x000fe20007ffe0ff */
[----:B------:R-:W-:Y:S01]  /*1f480*/  ISETP.GE.U32.AND P0, PT, R206, 0x7f000001, PT ;  /* 0x7f000001ce00780c */ /* 0x000fe20003f06070 */
[----:B------:R-:W-:-:S04]  /*1f490*/  IMAD.HI.U32 R132, R141, 0x7f000001, R86 ;  /* 0x7f0000018d847827 */ /* 0x000fc800078e0056 */
[----:B0-----:R-:W-:-:S04]  /*1f4a0*/  IMAD.WIDE.U32 R140, R239, R207, RZ ;  /* 0x000000cfef8c7225 */ /* 0x001fc800078e00ff */
[----:B------:R-:W-:Y:S01]  /*1f4b0*/  IMAD R87, R140, 0x7effffff, RZ ;  /* 0x7effffff8c577824 */ /* 0x000fe200078e02ff */
[----:B------:R-:W-:-:S03]  /*1f4c0*/  ISETP.GE.U32.AND P1, PT, R182, 0x7f000001, PT ;  /* 0x7f000001b600780c */ /* 0x000fc60003f26070 */
[----:B------:R-:W-:Y:S01]  /*1f4d0*/  IMAD.HI.U32 R140, R87, 0x7f000001, R140 ;  /* 0x7f000001578c7827 */ /* 0x000fe200078e008c */
[----:B------:R-:W-:-:S03]  /*1f4e0*/  @P0 IADD3 R206, PT, PT, R206, -0x7f000001, RZ ;  /* 0x80ffffffcece0810 */ /* 0x000fc60007ffe0ff */
[----:B------:R-:W-:Y:S01]  /*1f4f0*/  IMAD.WIDE.U32 R86, R213, R129, RZ ;  /* 0x00000081d5567225 */ /* 0x000fe200078e00ff */
[----:B------:R-:W-:-:S03]  /*1f500*/  IADD3 R141, PT, PT, R241, R206, RZ ;  /* 0x000000cef18d7210 */ /* 0x000fc60007ffe0ff */
[----:B------:R-:W-:Y:S02]  /*1f510*/  IMAD R129, R86, 0x7effffff, RZ ;  /* 0x7effffff56817824 */ /* 0x000fe400078e02ff */
[----:B------:R-:W-:-:S04]  /*1f520*/  IMAD.WIDE.U32 R206, R20, R207, RZ ;  /* 0x000000cf14ce7225 */ /* 0x000fc800078e00ff */
[----:B------:R-:W-:Y:S01]  /*1f530*/  IMAD.HI.U32 R129, R129, 0x7f000001, R86 ;  /* 0x7f00000181817827 */ /* 0x000fe200078e0056 */
[----:B------:R-:W-:-:S03]  /*1f540*/  @P1 IADD3 R182, PT, PT, R182, -0x7f000001, RZ ;  /* 0x80ffffffb6b61810 */ /* 0x000fc60007ffe0ff */
[----:B------:R-:W-:Y:S01]  /*1f550*/  IMAD R87, R206, 0x7effffff, RZ ;  /* 0x7effffffce577824 */ /* 0x000fe200078e02ff */
[----:B------:R-:W-:Y:S01]  /*1f560*/  ISETP.GE.U32.AND P1, PT, R250, 0x7f000001, PT ;  /* 0x7f000001fa00780c */ /* 0x000fe20003f26070 */
[----:B------:R-:W-:Y:S02]  /*1f570*/  ISETP.GE.U32.AND P0, PT, R141, 0x7f000001, PT ;  /* 0x7f0000018d00780c */ /* 0x000fe40003f06070 */
[----:B------:R-:W-:-:S04]  /*1f580*/  IMAD.HI.U32 R206, R87, 0x7f000001, R206 ;  /* 0x7f00000157ce7827 */ /* 0x000fc800078e00ce */
[----:B------:R-:W-:-:S04]  /*1f590*/  IMAD.WIDE.U32 R86, R157, R66, RZ ;  /* 0x000000429d567225 */ /* 0x000fc800078e00ff */
[----:B------:R-:W-:Y:S01]  /*1f5a0*/  IMAD R207, R86, 0x7effffff, RZ ;  /* 0x7effffff56cf7824 */ /* 0x000fe200078e02ff */
[----:B------:R-:W-:-:S03]  /*1f5b0*/  IADD3 R182, PT, PT, R251, R182, RZ ;  /* 0x000000b6fbb67210 */ /* 0x000fc60007ffe0ff */
[----:B------:R-:W-:Y:S01]  /*1f5c0*/  IMAD.HI.U32 R87, R207, 0x7f000001, R86 ;  /* 0x7f000001cf577827 */ /* 0x000fe200078e0056 */
[----:B------:R-:W-:Y:S02]  /*1f5d0*/  @P1 IADD3 R250, PT, PT, R250, -0x7f000001, RZ ;  /* 0x80fffffffafa1810 */ /* 0x000fe40007ffe0ff */
[----:B------:R-:W-:Y:S01]  /*1f5e0*/  @P0 IADD3 R141, PT, PT, R141, -0x7f000001, RZ ;  /* 0x80ffffff8d8d0810 */ /* 0x000fe20007ffe0ff */
[----:B------:R-:W-:Y:S01]  /*1f5f0*/  ISETP.GE.U32.AND P0, PT, R182, 0x7f000001, PT ;  /* 0x7f000001b600780c */ /* 0x000fe20003f06070 */
[----:B------:R-:W-:-:S12]  /*1f600*/  ISETP.GE.U32.AND P1, PT, R87, 0x7f000001, PT ;  /* 0x7f0000015700780c */ /* 0x000fd80003f26070 */
[----:B------:R-:W-:Y:S02]  /*1f610*/  @P0 IADD3 R182, PT, PT, R182, -0x7f000001, RZ ;  /* 0x80ffffffb6b60810 */ /* 0x000fe40007ffe0ff */
[----:B------:R-:W-:-:S04]  /*1f620*/  @P1 IADD3 R87, PT, PT, R87, -0x7f000001, RZ ;  /* 0x80ffffff57571810 */ /* 0x000fc80007ffe0ff */
[----:B------:R-:W-:Y:S01]  /*1f630*/  IADD3 R182, PT, PT, R182, R87, RZ ;  /* 0x00000057b6b67210 */ /* 0x000fe20007ffe0ff */
[----:B------:R-:W-:-:S04]  /*1f640*/  IMAD.WIDE.U32 R86, R118, R66, RZ ;  /* 0x0000004276567225 */ /* 0x000fc800078e00ff */
[----:B------:R-:W-:Y:S01]  /*1f650*/  IMAD R207, R86, 0x7effffff, RZ ;  /* 0x7effffff56cf7824 */ /* 0x000fe200078e02ff */
[----:B------:R-:W-:-:S03]  /*1f660*/  IADD3 R141, PT, PT, R141, R250, RZ ;  /* 0x000000fa8d8d7210 */ /* 0x000fc60007ffe0ff */
[----:B------:R-:W-:Y:S02]  /*1f670*/  IMAD.HI.U32 R86, R207, 0x7f000001, R86 ;  /* 0x7f000001cf567827 */ /* 0x000fe400078e0056 */
[----:B------:R-:W-:-:S03]  /*1f680*/  ISETP.GE.U32.AND P0, PT, R141, 0x7f000001, PT ;  /* 0x7f0000018d00780c */ /* 0x000fc60003f06070 */
[----:B------:R-:W-:-:S10]  /*1f690*/  ISETP.GE.U32.AND P1, PT, R86, 0x7f000001, PT ;  /* 0x7f0000015600780c */ /* 0x000fd40003f26070 */
[----:B------:R-:W-:-:S03]  /*1f6a0*/  @P0 IADD3 R141, PT, PT, R141, -0x7f000001, RZ ;  /* 0x80ffffff8d8d0810 */ /* 0x000fc60007ffe0ff */
[----:B------:R-:W-:Y:S01]  /*1f6b0*/  @P1 IADD3 R86, PT, PT, R86, -0x7f000001, RZ ;  /* 0x80ffffff56561810 */ /* 0x000fe20007ffe0ff */
[----:B------:R-:W-:-:S03]  /*1f6c0*/  ISETP.GE.U32.AND P0, PT, R110, 0x7f000001, PT ;  /* 0x7f0000016e00780c */ /* 0x000fc60003f06070 */
[----:B------:R-:W-:Y:S01]  /*1f6d0*/  IADD3 R141, PT, PT, R141, R86, RZ ;  /* 0x000000568d8d7210 */ /* 0x000fe20007ffe0ff */
[----:B------:R-:W-:-:S04]  /*1f6e0*/  IMAD.WIDE.U32 R86, R111, R66, RZ ;  /* 0x000000426f567225 */ /* 0x000fc800078e00ff */
[----:B------:R-:W-:-:S04]  /*1f6f0*/  IMAD R207, R86, 0x7effffff, RZ ;  /* 0x7effffff56cf7824 */ /* 0x000fc800078e02ff */
[----:B------:R-:W-:Y:S01]  /*1f700*/  IMAD.HI.U32 R207, R207, 0x7f000001, R86 ;  /* 0x7f000001cfcf7827 */ /* 0x000fe200078e0056 */
[----:B------:R-:W-:-:S03]  /*1f710*/  @P0 IADD3 R110, PT, PT, R110, -0x7f000001, RZ ;  /* 0x80ffffff6e6e0810 */ /* 0x000fc60007ffe0ff */
[----:B------:R-:W-:-:S04]  /*1f720*/  IMAD.WIDE.U32 R86, R246, R66, RZ ;  /* 0x00000042f6567225 */ /* 0x000fc800078e00ff */
[----:B------:R-:W-:Y:S01]  /*1f730*/  IMAD R251, R86, 0x7effffff, RZ ;  /* 0x7effffff56fb7824 */ /* 0x000fe200078e02ff */
[----:B------:R-:W-:Y:S01]  /*1f740*/  ISETP.GE.U32.AND P1, PT, R234, 0x7f000001, PT ;  /* 0x7f000001ea00780c */ /* 0x000fe20003f26070 */
[----:B------:R-:W-:Y:S02]  /*1f750*/  ISETP.GE.U32.AND P0, PT, R110, 0x7f000001, PT ;  /* 0x7f0000016e00780c */ /* 0x000fe40003f06070 */
[----:B------:R-:W-:-:S04]  /*1f760*/  IMAD.HI.U32 R66, R251, 0x7f000001, R86 ;  /* 0x7f000001fb427827 */ /* 0x000fc800078e0056 */
[----:B------:R-:W-:-:S04]  /*1f770*/  IMAD.WIDE.U32 R86, R244, R112, RZ ;  /* 0x00000070f4567225 */ /* 0x000fc800078e00ff */
[----:B------:R-:W-:-:S04]  /*1f780*/  IMAD R251, R86, 0x7effffff, RZ ;  /* 0x7effffff56fb7824 */ /* 0x000fc800078e02ff */
[----:B------:R-:W-:Y:S01]  /*1f790*/  IMAD.HI.U32 R87, R251, 0x7f000001, R86 ;  /* 0x7f000001fb577827 */ /* 0x000fe200078e0056 */
[----:B------:R-:W-:Y:S02]  /*1f7a0*/  @P1 IADD3 R234, PT, PT, R234, -0x7f000001, RZ ;  /* 0x80ffffffeaea1810 */ /* 0x000fe40007ffe0ff */
[----:B------:R-:W-:Y:S01]  /*1f7b0*/  @P0 IADD3 R110, PT, PT, R110, -0x7f000001, RZ ;  /* 0x80ffffff6e6e0810 */ /* 0x000fe20007ffe0ff */
[----:B------:R-:W-:Y:S01]  /*1f7c0*/  ISETP.GE.U32.AND P0, PT, R182, 0x7f000001, PT ;  /* 0x7f000001b600780c */ /* 0x000fe20003f06070 */
[----:B------:R-:W-:-:S12]  /*1f7d0*/  ISETP.GE.U32.AND P1, PT, R87, 0x7f000001, PT ;  /* 0x7f0000015700780c */ /* 0x000fd80003f26070 */
[----:B------:R-:W-:Y:S02]  /*1f7e0*/  @P0 IADD3 R182, PT, PT, R182, -0x7f000001, RZ ;  /* 0x80ffffffb6b60810 */ /* 0x000fe40007ffe0ff */
[----:B------:R-:W-:Y:S01]  /*1f7f0*/  @P1 IADD3 R87, PT, PT, R87, -0x7f000001, RZ ;  /* 0x80ffffff57571810 */ /* 0x000fe20007ffe0ff */
[----:B------:R-:W-:-:S03]  /*1f800*/  ISETP.GE.U32.AND P0, PT, R141, 0x7f000001, PT ;  /* 0x7f0000018d00780c */ /* 0x000fc60003f06070 */
[----:B------:R-:W-:Y:S01]  /*1f810*/  IADD3 R182, PT, PT, R182, R87, RZ ;  /* 0x00000057b6b67210 */ /* 0x000fe20007ffe0ff */
[----:B------:R-:W-:-:S04]  /*1f820*/  IMAD.WIDE.U32 R86, R93, R112, RZ ;  /* 0x000000705d567225 */ /* 0x000fc800078e00ff */
[----:B------:R-:W-:-:S04]  /*1f830*/  IMAD R251, R86, 0x7effffff, RZ ;  /* 0x7effffff56fb7824 */ /* 0x000fc800078e02ff */
[----:B------:R-:W-:Y:S01]  /*1f840*/  IMAD.HI.U32 R86, R251, 0x7f000001, R86 ;  /* 0x7f000001fb567827 */ /* 0x000fe200078e0056 */
[----:B------:R-:W-:-:S04]  /*1f850*/  @P0 IADD3 R141, PT, PT, R141, -0x7f000001, RZ ;  /* 0x80ffffff8d8d0810 */ /* 0x000fc80007ffe0ff */
[----:B------:R-:W-:Y:S01]  /*1f860*/  ISETP.GE.U32.AND P1, PT, R86, 0x7f000001, PT ;  /* 0x7f0000015600780c */ /* 0x000fe20003f26070 */
[----:B------:R-:W-:-:S12]  /*1f870*/  ISETP.GE.U32.AND P0, PT, R123, 0x7f000001, PT ;  /* 0x7f0000017b00780c */ /* 0x000fd80003f06070 */
[----:B------:R-:W-:Y:S02]  /*1f880*/  @P1 IADD3 R86, PT, PT, R86, -0x7f000001, RZ ;  /* 0x80ffffff56561810 */ /* 0x000fe40007ffe0ff */
[----:B------:R-:W-:Y:S02]  /*1f890*/  @P0 IADD3 R123, PT, PT, R123, -0x7f000001, RZ ;  /* 0x80ffffff7b7b0810 */ /* 0x000fe40007ffe0ff */
[----:B------:R-:W-:Y:S01]  /*1f8a0*/  IADD3 R141, PT, PT, R141, R86, RZ ;  /* 0x000000568d8d7210 */ /* 0x000fe20007ffe0ff */
[----:B------:R-:W-:Y:S01]  /*1f8b0*/  IMAD.WIDE.U32 R86, R235, R112, RZ ;  /* 0x00000070eb567225 */ /* 0x000fe200078e00ff */
[----:B------:R-:W-:Y:S01]  /*1f8c0*/  ISETP.GE.U32.AND P1, PT, R233, 0x7f000001, PT ;  /* 0x7f000001e900780c */ /* 0x000fe20003f26070 */
[----:B------:R-:W-:Y:S02]  /*1f8d0*/  ISETP.GE.U32.AND P0, PT, R123, 0x7f000001, PT ;  /* 0x7f0000017b00780c */ /* 0x000fe40003f06070 */
[----:B------:R-:W-:Y:S01]  /*1f8e0*/  IMAD R251, R86, 0x7effffff, RZ ;  /* 0x7effffff56fb7824 */ /* 0x000fe200078e02ff */
[----:B------:R-:W-:-:S03]  /*1f8f0*/  IADD3 R234, PT, PT, R110, R234, RZ ;  /* 0x000000ea6eea7210 */ /* 0x000fc60007ffe0ff */
        /* <DEDUP_REMOVED lines=8> */
[----:B------:R-:W-:-:S04]  /*1f980*/  IMAD R123, R86, 0x7effffff, RZ ;  /* 0x7effffff567b7824 */ /* 0x000fc800078e02ff */
[----:B------:R-:W-:Y:S01]  /*1f990*/  IMAD.HI.U32 R87, R123, 0x7f000001, R86 ;  /* 0x7f0000017b577827 */ /* 0x000fe200078e0056 */
[----:B------:R-:W-:-:S04]  /*1f9a0*/  ISETP.GE.U32.AND P0, PT, R182, 0x7f000001, PT ;  /* 0x7f000001b600780c */ /* 0x000fc80003f06070 */
[----:B------:R-:W-:-:S09]  /*1f9b0*/  ISETP.GE.U32.AND P1, PT, R87, 0x7f000001, PT ;  /* 0x7f0000015700780c */ /* 0x000fd20003f26070 */
[----:B------:R-:W-:-:S04]  /*1f9c0*/  @P0 IADD3 R182, PT, PT, R182, -0x7f000001, RZ ;  /* 0x80ffffffb6b60810 */ /* 0x000fc80007ffe0ff */
        /* <DEDUP_REMOVED lines=8> */
[----:B------:R-:W-:Y:S01]  /*1fa50*/  ISETP.GE.U32.AND P0, PT, R230, 0x7f000001, PT ;  /* 0x7f000001e600780c */ /* 0x000fe20003f06070 */
[----:B------:R-:W-:-:S11]  /*1fa60*/  ISETP.GE.U32.AND P2, PT, R132, 0x7f000001, PT ;  /* 0x7f0000018400780c */ /* 0x000fd60003f46070 */
[----:B------:R-:W-:Y:S02]  /*1fa70*/  @P1 IADD3 R86, PT, PT, R86, -0x7f000001, RZ ;  /* 0x80ffffff56561810 */ /* 0x000fe40007ffe0ff */
[----:B------:R-:W-:Y:S02]  /*1fa80*/  @P0 IADD3 R230, PT, PT, R230, -0x7f000001, RZ ;  /* 0x80ffffffe6e60810 */ /* 0x000fe40007ffe0ff */
[----:B------:R-:W-:Y:S01]  /*1fa90*/  IADD3 R141, PT, PT, R141, R86, RZ ;  /* 0x000000568d8d7210 */ /* 0x000fe20007ffe0ff */
[----:B------:R-:W-:Y:S02]  /*1faa0*/  IMAD.WIDE.U32 R86, R19, R117, RZ ;  /* 0x0000007513567225 */ /* 0x000fe400078e00ff */
[----:B------:R-:W-:Y:S02]  /*1fab0*/  ISETP.GE.U32.AND P0, PT, R230, 0x7f000001, PT ;  /* 0x7f000001e600780c */ /* 0x000fe40003f06070 */
[----:B------:R-:W-:Y:S01]  /*1fac0*/  IMAD R123, R86, 0x7effffff, RZ ;  /* 0x7effffff567b7824 */ /* 0x000fe200078e02ff */
[----:B------:R-:W-:Y:S01]  /*1fad0*/  ISETP.GE.U32.AND P1, PT, R180, 0x7f000001, PT ;  /* 0x7f000001b400780c */ /* 0x000fe20003f26070 */
[----:B------:R-:W-:-:S02]  /*1fae0*/  @P2 IADD3 R132, PT, PT, R132, -0x7f000001, RZ ;  /* 0x80ffffff84842810 */ /* 0x000fc40007ffe0ff */
[----:B------:R-:W-:-:S04]  /*1faf0*/  IMAD.HI.U32 R123, R123, 0x7f000001, R86 ;  /* 0x7f0000017b7b7827 */ /* 0x000fc800078e0056 */
[----:B------:R-:W-:Y:S01]  /*1fb00*/  IMAD.WIDE.U32 R86, R18, R117, RZ ;  /* 0x0000007512567225 */ /* 0x000fe200078e00ff */
[----:B------:R-:W-:-:S03]  /*1fb10*/  IADD3 R251, PT, PT, R103, R132, RZ ;  /* 0x0000008467fb7210 */ /* 0x000fc60007ffe0ff */
[----:B------:R-:W-:Y:S01]  /*1fb20*/  IMAD R117, R86, 0x7effffff, RZ ;  /* 0x7effffff56757824 */ /* 0x000fe200078e02ff */
[----:B------:R-:W-:Y:S01]  /*1fb30*/  @P0 IADD3 R230, PT, PT, R230, -0x7f000001, RZ ;  /* 0x80ffffffe6e60810 */ /* 0x000fe20007ffe0ff */
[----:B------:R-:W-:Y:S02]  /*1fb40*/  ISETP.GE.U32.AND P0, PT, R251, 0x7f000001, PT ;  /* 0x7f000001fb00780c */ /* 0x000fe40003f06070 */
[----:B------:R-:W-:Y:S01]  /*1fb50*/  IMAD.HI.U32 R117, R117, 0x7f000001, R86 ;  /* 0x7f00000175757827 */ /* 0x000fe200078e0056 */
[----:B------:R-:W-:-:S03]  /*1fb60*/  @P1 IADD3 R180, PT, PT, R180, -0x7f000001, RZ ;  /* 0x80ffffffb4b41810 */ /* 0x000fc60007ffe0ff */
[----:B------:R-:W-:-:S04]  /*1fb70*/  IMAD.WIDE.U32 R86, R107, R94, RZ ;  /* 0x0000005e6b567225 */ /* 0x000fc800078e00ff */
[----:B------:R-:W-:Y:S01]  /*1fb80*/  IMAD R132, R86, 0x7effffff, RZ ;  /* 0x7effffff56847824 */ /* 0x000fe200078e02ff */
[----:B------:R-:W-:Y:S01]  /*1fb90*/  IADD3 R230, PT, PT, R230, R180, RZ ;  /* 0x000000b4e6e67210 */ /* 0x000fe20007ffe0ff */
[----:B------:R-:W-:Y:S02]  /*1fba0*/  ISETP.GE.U32.AND P1, PT, R140, 0x7f000001, PT ;  /* 0x7f0000018c00780c */ /* 0x000fe40003f26070 */
[----:B------:R-:W-:Y:S01]  /*1fbb0*/  IMAD.HI.U32 R180, R132, 0x7f000001, R86 ;  /* 0x7f00000184b47827 */ /* 0x000fe200078e0056 */
[----:B------:R-:W-:-:S04]  /*1fbc0*/  @P0 IADD3 R251, PT, PT, R251, -0x7f000001, RZ ;  /* 0x80fffffffbfb0810 */ /* 0x000fc80007ffe0ff */
[----:B------:R-:W-:Y:S01]  /*1fbd0*/  ISETP.GE.U32.AND P0, PT, R180, 0x7f000001, PT ;  /* 0x7f000001b400780c */ /* 0x000fe20003f06070 */
[----:B------:R-:W-:-:S05]  /*1fbe0*/  IMAD.WIDE.U32 R86, R169, R184, RZ ;  /* 0x000000b8a9567225 */ /* 0x000fca00078e00ff */
[----:B------:R-:W-:-:S04]  /*1fbf0*/  @P1 IADD3 R140, PT, PT, R140, -0x7f000001, RZ ;  /* 0x80ffffff8c8c1810 */ /* 0x000fc80007ffe0ff */
[----:B------:R-:W-:Y:S01]  /*1fc00*/  IADD3 R132, PT, PT, R251, R140, RZ ;  /* 0x0000008cfb847210 */ /* 0x000fe20007ffe0ff */
[----:B------:R-:W-:Y:S02]  /*1fc10*/  IMAD R251, R86, 0x7effffff, RZ ;  /* 0x7effffff56fb7824 */ /* 0x000fe400078e02ff */
[----:B------:R-:W-:Y:S02]  /*1fc20*/  @P0 IADD3 R180, PT, PT, R180, -0x7f000001, RZ ;  /* 0x80ffffffb4b40810 */ /* 0x000fe40007ffe0ff */
[----:B------:R-:W-:Y:S02]  /*1fc30*/  IMAD.HI.U32 R87, R251, 0x7f000001, R86 ;  /* 0x7f000001fb577827 */ /* 0x000fe400078e0056 */
[----:B------:R-:W-:-:S03]  /*1fc40*/  IADD3 R140, PT, PT, R245, R180, RZ ;  /* 0x000000b4f58c7210 */ /* 0x000fc60007ffe0ff */
[----:B------:R-:W-:Y:S02]  /*1fc50*/  ISETP.GE.U32.AND P1, PT, R87, 0x7f000001, PT ;  /* 0x7f0000015700780c */ /* 0x000fe40003f26070 */
[----:B------:R-:W-:-:S11]  /*1fc60*/  ISETP.GE.U32.AND P0, PT, R140, 0x7f000001, PT ;  /* 0x7f0000018c00780c */ /* 0x000fd60003f06070 */
[----:B------:R-:W-:Y:S02]  /*1fc70*/  @P1 IADD3 R87, PT, PT, R87, -0x7f000001, RZ ;  /* 0x80ffffff57571810 */ /* 0x000fe40007ffe0ff */
[----:B------:R-:W-:Y:S01]  /*1fc80*/  @P0 IADD3 R140, PT, PT, R140, -0x7f000001, RZ ;  /* 0x80ffffff8c8c0810 */ /* 0x000fe20007ffe0ff */
[----:B------:R-:W-:-:S03]  /*1fc90*/  ISETP.GE.U32.AND P0, PT, R132, 0x7f000001, PT ;  /* 0x7f0000018400780c */ /* 0x000fc60003f06070 */
[----:B------:R-:W-:Y:S01]  /*1fca0*/  IADD3 R140, PT, PT, R140, R87, RZ ;  /* 0x000000578c8c7210 */ /* 0x000fe20007ffe0ff */
[----:B------:R-:W-:-:S04]  /*1fcb0*/  IMAD.WIDE.U32 R86, R91, R94, RZ ;  /* 0x0000005e5b567225 */ /* 0x000fc800078e00ff */
[----:B------:R-:W-:-:S04]  /*1fcc0*/  IMAD R251, R86, 0x7effffff, RZ ;  /* 0x7effffff56fb7824 */ /* 0x000fc800078e02ff */
[----:B------:R-:W-:Y:S01]  /*1fcd0*/  IMAD.HI.U32 R180, R251, 0x7f000001, R86 ;  /* 0x7f000001fbb47827 */ /* 0x000fe200078e0056 */
[----:B------:R-:W-:Y:S01]  /*1fce0*/  ISETP.GE.U32.AND P1, PT, R207, 0x7f000001, PT ;  /* 0x7f000001cf00780c */ /* 0x000fe20003f26070 */
[----:B------:R-:W-:-:S03]  /*1fcf0*/  @P0 IADD3 R132, PT, PT, R132, -0x7f000001, RZ ;  /* 0x80ffffff84840810 */ /* 0x000fc60007ffe0ff */
[----:B------:R-:W-:Y:S01]  /*1fd00*/  ISETP.GE.U32.AND P0, PT, R180, 0x7f000001, PT ;  /* 0x7f000001b400780c */ /* 0x000fe20003f06070 */
[----:B------:R-:W-:-:S04]  /*1fd10*/  IMAD.WIDE.U32 R86, R212, R184, RZ ;  /* 0x000000b8d4567225 */ /* 0x000fc800078e00ff */
[----:B------:R-:W-:-:S04]  /*1fd20*/  IMAD R251, R86, 0x7effffff, RZ ;  /* 0x7effffff56fb7824 */ /* 0x000fc800078e02ff */
[----:B------:R-:W-:-:S04]  /*1fd30*/  @P1 IADD3 R207, PT, PT, R207, -0x7f000001, RZ ;  /* 0x80ffffffcfcf1810 */ /* 0x000fc80007ffe0ff */
[----:B------:R-:W-:Y:S01]  /*1fd40*/  @P0 IADD3 R180, PT, PT, R180, -0x7f000001, RZ ;  /* 0x80ffffffb4b40810 */ /* 0x000fe20007ffe0ff */
[----:B------:R-:W-:Y:S01]  /*1fd50*/  ISETP.GE.U32.AND P0, PT, R129, 0x7f000001, PT ;  /* 0x7f0000018100780c */ /* 0x000fe20003f06070 */
[----:B------:R-:W-:Y:S01]  /*1fd60*/  IADD3 R207, PT, PT, R132, R207, RZ ;  /* 0x000000cf84cf7210 */ /* 0x000fe20007ffe0ff */
[----:B------:R-:W-:Y:S01]  /*1fd70*/  IMAD.HI.U32 R87, R251, 0x7f000001, R86 ;  /* 0x7f000001fb577827 */ /* 0x000fe200078e0056 */
[----:B------:R-:W-:-:S04]  /*1fd80*/  IADD3 R132, PT, PT, R241, R180, RZ ;  /* 0x000000b4f1847210 */ /* 0x000fc80007ffe0ff */
[----:B------:R-:W-:Y:S01]  /*1fd90*/  ISETP.GE.U32.AND P2, PT, R87, 0x7f000001, PT ;  /* 0x7f0000015700780c */ /* 0x000fe20003f46070 */
[----:B------:R-:W-:-:S05]  /*1fda0*/  ISETP.GE.U32.AND P1, PT, R132, 0x7f000001, PT ;  /* 0x7f0000018400780c */ /* 0x000fca0003f26070 */
[----:B------:R-:W-:-:S04]  /*1fdb0*/  @P0 IADD3 R129, PT, PT, R129, -0x7f000001, RZ ;  /* 0x80ffffff81810810 */ /* 0x000fc80007ffe0ff */
[----:B------:R-:W-:-:S03]  /*1fdc0*/  IADD3 R129, PT, PT, R156, R129, RZ ;  /* 0x000000819c817210 */ /* 0x000fc60007ffe0ff */
[----:B------:R-:W-:Y:S02]  /*1fdd0*/  @P2 IADD3 R87, PT, PT, R87, -0x7f000001, RZ ;  /* 0x80ffffff57572810 */ /* 0x000fe40007ffe0ff */
[----:B------:R-:W-:Y:S01]  /*1fde0*/  @P1 IADD3 R132, PT, PT, R132, -0x7f000001, RZ ;  /* 0x80ffffff84841810 */ /* 0x000fe20007ffe0ff */
[----:B------:R-:W-:Y:S01]  /*1fdf0*/  ISETP.GE.U32.AND P1, PT, R206, 0x7f000001, PT ;  /* 0x7f000001ce00780c */ /* 0x000fe20003f26070 */
[----:B------:R-:W-:Y:S02]  /*1fe00*/  ISETP.GE.U32.AND P0, PT, R129, 0x7f000001, PT ;  /* 0x7f0000018100780c */ /* 0x000fe40003f06070 */
[----:B------:R-:W-:Y:S01]  /*1fe10*/  IADD3 R132, PT, PT, R132, R87, RZ ;  /* 0x0000005784847210 */ /* 0x000fe20007ffe0ff */
[----:B------:R-:W-:-:S04]  /*1fe20*/  IMAD.WIDE.U32 R86, R240, R94, RZ ;  /* 0x0000005ef0567225 */ /* 0x000fc800078e00ff */
[----:B------:R-:W-:-:S05]  /*1fe30*/  IMAD R251, R86, 0x7effffff, RZ ;  /* 0x7effffff56fb7824 */ /* 0x000fca00078e02ff */
[----:B------:R-:W-:Y:S02]  /*1fe40*/  @P1 IADD3 R206, PT, PT, R206, -0x7f000001, RZ ;  /* 0x80ffffffcece1810 */ /* 0x000fe40007ffe0ff */
[----:B------:R-:W-:Y:S01]  /*1fe50*/  @P0 IADD3 R129, PT, PT, R129, -0x7f000001, RZ ;  /* 0x80ffffff81810810 */ /* 0x000fe20007ffe0ff */
[----:B------:R-:W-:-:S04]  /*1fe60*/  IMAD.HI.U32 R180, R251, 0x7f000001, R86 ;  /* 0x7f000001fbb47827 */ /* 0x000fc800078e0056 */
[----:B------:R-:W-:Y:S01]  /*1fe70*/  IMAD.WIDE.U32 R86, R239, R184, RZ ;  /* 0x000000b8ef567225 */ /* 0x000fe200078e00ff */
[----:B------:R-:W-:-:S03]  /*1fe80*/  IADD3 R206, PT, PT, R129, R206, RZ ;  /* 0x000000ce81ce7210 */ /* 0x000fc60007ffe0ff */
[----:B------:R-:W-:-:S04]  /*1fe90*/  IMAD R129, R86, 0x7effffff, RZ ;  /* 0x7effffff56817824 */ /* 0x000fc800078e02ff */
[----:B------:R-:W-:-:S04]  /*1fea0*/  IMAD.HI.U32 R129, R129, 0x7f000001, R86 ;  /* 0x7f00000181817827 */ /* 0x000fc800078e0056 */
[----:B------:R-:W-:-:S04]  /*1feb0*/  IMAD.WIDE.U32 R86, R213, R94, RZ ;  /* 0x0000005ed5567225 */ /* 0x000fc800078e00ff */
[----:B------:R-:W-:-:S04]  /*1fec0*/  IMAD R251, R86, 0x7effffff, RZ ;  /* 0x7effffff56fb7824 */ /* 0x000fc800078e02ff */
[----:B------:R-:W-:-:S04]  /*1fed0*/  IMAD.HI.U32 R94, R251, 0x7f000001, R86 ;  /* 0x7f000001fb5e7827 */ /* 0x000fc800078e0056 */
        /* <DEDUP_REMOVED lines=16> */
[----:B------:R-:W-:-:S04]  /*1ffe0*/  IMAD R251, R86, 0x7effffff, RZ ;  /* 0x7effffff56fb7824 */ /* 0x000fc800078e02ff */
[----:B------:R-:W-:Y:S01]  /*1fff0*/  IMAD.HI.U32 R87, R251, 0x7f000001, R86 ;  /* 0x7f000001fb577827 */ /* 0x000fe200078e0056 */
[----:B------:R-:W-:-:S04]  /*20000*/  ISETP.GE.U32.AND P0, PT, R132, 0x7f000001, PT ;  /* 0x7f0000018400780c */ /* 0x000fc80003f06070 */
[----:B------:R-:W-:-:S09]  /*20010*/  ISETP.GE.U32.AND P1, PT, R87, 0x7f000001, PT ;  /* 0x7f0000015700780c */ /* 0x000fd20003f26070 */
[----:B------:R-:W-:-:S04]  /*20020*/  @P0 IADD3 R132, PT, PT, R132, -0x7f000001, RZ ;  /* 0x80ffffff84840810 */ /* 0x000fc80007ffe0ff */
[----:B------:R-:W-:-:S04]  /*20030*/  @P1 IADD3 R87, PT, PT, R87, -0x7f000001, RZ ;  /* 0x80ffffff57571810 */ /* 0x000fc80007ffe0ff */
[----:B------:R-:W-:Y:S01]  /*20040*/  IADD3 R132, PT, PT, R132, R87, RZ ;  /* 0x0000005784847210 */ /* 0x000fe20007ffe0ff */
[----:B------:R-:W-:Y:S01]  /*20050*/  IMAD.WIDE.U32 R86, R111, R128, RZ ;  /* 0x000000806f567225 */ /* 0x000fe200078e00ff */
[----:B------:R-:W-:-:S03]  /*20060*/  IADD3 R66, PT, PT, R206, R66, RZ ;  /* 0x00000042ce427210 */ /* 0x000fc60007ffe0ff */
        /* <DEDUP_REMOVED lines=21> */
[----:B------:R-:W-:Y:S01]  /*201c0*/  ISETP.GE.U32.AND P1, PT, R87, 0x7f000001, PT ;  /* 0x7f0000015700780c */ /* 0x000fe20003f26070 */
[----:B------:R-:W-:-:S08]  /*201d0*/  IADD3 R112, PT, PT, R66, R112, RZ ;  /* 0x0000007042707210 */ /* 0x000fd00007ffe0ff */
[----:B------:R-:W-:-:S04]  /*201e0*/  @P0 IADD3 R132, PT, PT, R132, -0x7f000001, RZ ;  /* 0x80ffffff84840810 */ /* 0x000fc80007ffe0ff */
[----:B------:R-:W-:Y:S01]  /*201f0*/  @P1 IADD3 R87, PT, PT, R87, -0x7f000001, RZ ;  /* 0x80ffffff57571810 */ /* 0x000fe20007ffe0ff */
[----:B------:R-:W-:-:S03]  /*20200*/  ISETP.GE.U32.AND P1, PT, R117, 0x7f000001, PT ;  /* 0x7f0000017500780c */ /* 0x000fc60003f26070 */
[----:B------:R-:W-:Y:S01]  /*20210*/  IADD3 R132, PT, PT, R132, R87, RZ ;  /* 0x0000005784847210 */ /* 0x000fe20007ffe0ff */
[----:B------:R-:W-:Y:S01]  /*20220*/  IMAD.WIDE.U32 R86, R235, R222, RZ ;  /* 0x000000deeb567225 */ /* 0x000fe200078e00ff */
[----:B------:R-:W-:-:S03]  /*20230*/  ISETP.GE.U32.AND P0, PT, R112, 0x7f000001, PT ;  /* 0x7f0000017000780c */ /* 0x000fc60003f06070 */
[----:B------:R-:W-:-:S04]  /*20240*/  IMAD R251, R86, 0x7effffff, RZ ;  /* 0x7effffff56fb7824 */ /* 0x000fc800078e02ff */
[----:B------:R-:W-:-:S04]  /*20250*/  IMAD.HI.U32 R66, R251, 0x7f000001, R86 ;  /* 0x7f000001fb427827 */ /* 0x000fc800078e0056 */
[----:B------:R-:W-:Y:S01]  /*20260*/  IMAD.WIDE.U32 R86, R243, R222, RZ ;  /* 0x000000def3567225 */ /* 0x000fe200078e00ff */
[----:B------:R-:W-:-:S03]  /*20270*/  @P1 IADD3 R117, PT, PT, R117, -0x7f000001, RZ ;  /* 0x80ffffff75751810 */ /* 0x000fc60007ffe0ff */
[----:B------:R-:W-:Y:S01]  /*20280*/  IMAD R251, R86, 0x7effffff, RZ ;  /* 0x7effffff56fb7824 */ /* 0x000fe200078e02ff */
[----:B------:R-:W-:-:S03]  /*20290*/  @P0 IADD3 R112, PT, PT, R112, -0x7f000001, RZ ;  /* 0x80ffffff70700810 */ /* 0x000fc60007ffe0ff */
        /* <DEDUP_REMOVED lines=8> */
[----:B------:R-:W-:-:S04]  /*20320*/  @P1 IADD3 R87, PT, PT, R87, -0x7f000001, RZ ;  /* 0x80ffffff57571810 */ /* 0x000fc80007ffe0ff */
[----:B------:R-:W-:Y:S01]  /*20330*/  IADD3 R140, PT, PT, R140, R87, RZ ;  /* 0x000000578c8c7210 */ /* 0x000fe20007ffe0ff */
[----:B------:R-:W-:-:S04]  /*20340*/  IMAD.WIDE.U32 R86, R16, R146, RZ ;  /* 0x0000009210567225 */ /* 0x000fc800078e00ff */
[----:B------:R-:W-:-:S04]  /*20350*/  IMAD R117, R86, 0x7effffff, RZ ;  /* 0x7effffff56757824 */ /* 0x000fc800078e02ff */
[----:B------:R-:W-:Y:S01]  /*20360*/  IMAD.HI.U32 R87, R117, 0x7f000001, R86 ;  /* 0x7f00000175577827 */ /* 0x000fe200078e0056 */
[----:B------:R-:W-:-:S04]  /*20370*/  ISETP.GE.U32.AND P0, PT, R132, 0x7f000001, PT ;  /* 0x7f0000018400780c */ /* 0x000fc80003f06070 */
[----:B------:R-:W-:Y:S01]  /*20380*/  ISETP.GE.U32.AND P1, PT, R87, 0x7f000001, PT ;  /* 0x7f0000015700780c */ /* 0x000fe20003f26070 */
[----:B------:R-:W-:-:S08]  /*20390*/  ISETP.GE.U32.AND P2, PT, R112, 0x7f000001, PT ;  /* 0x7f0000017000780c */ /* 0x000fd00003f46070 */
        /* <DEDUP_REMOVED lines=11> */
[----:B------:R-:W-:Y:S02]  /*20450*/  @P1 IADD3 R110, PT, PT, R110, -0x7f000001, RZ ;  /* 0x80ffffff6e6e1810 */ /* 0x000fe40007ffe0ff */
[----:B------:R-:W-:Y:S01]  /*20460*/  @P0 IADD3 R207, PT, PT, R207, -0x7f000001, RZ ;  /* 0x80ffffffcfcf0810 */ /* 0x000fe20007ffe0ff */
[----:B------:R-:W-:-:S04]  /*20470*/  IMAD.HI.U32 R146, R251, 0x7f000001, R86 ;  /* 0x7f000001fb927827 */ /* 0x000fc800078e0056 */
[----:B------:R-:W-:Y:S01]  /*20480*/  IMAD.WIDE.U32 R86, R237, R112, RZ ;  /* 0x00000070ed567225 */ /* 0x000fe200078e00ff */
[----:B------:R-:W-:-:S03]  /*20490*/  IADD3 R250, PT, PT, R207, R110, RZ ;  /* 0x0000006ecffa7210 */ /* 0x000fc60007ffe0ff */
[----:B------:R-:W-:-:S04]  /*204a0*/  IMAD R207, R86, 0x7effffff, RZ ;  /* 0x7effffff56cf7824 */ /* 0x000fc800078e02ff */
[----:B------:R-:W-:-:S05]  /*204b0*/  IMAD.HI.U32 R207, R207, 0x7f000001, R86 ;  /* 0x7f000001cfcf7827 */ /* 0x000fca00078e0056 */
[----:B------:R-:W-:Y:S01]  /*204c0*/  ISETP.GE.U32.AND P0, PT, R207, 0x7f000001, PT ;  /* 0x7f000001cf00780c */ /* 0x000fe20003f06070 */
[----:B------:R-:W-:Y:S01]  /*204d0*/  ISETP.GE.U32.AND P2, PT, R123, 0x7f000001, PT ;  /* 0x7f0000017b00780c */ /* 0x000fe20003f46070 */
[----:B------:R-:W-:Y:S01]  /*204e0*/  ISETP.GE.U32.AND P1, PT, R250, 0x7f000001, PT ;  /* 0x7f000001fa00780c */ /* 0x000fe20003f26070 */
[----:B------:R-:W-:-:S10]  /*204f0*/  ISETP.GE.U32.AND P3, PT, R182, 0x7f000001, PT ;  /* 0x7f000001b600780c */ /* 0x000fd40003f66070 */
[----:B------:R-:W-:Y:S01]  /*20500*/  @P0 IADD3 R207, PT, PT, R207, -0x7f000001, RZ ;  /* 0x80ffffffcfcf0810 */ /* 0x000fe20007ffe0ff */
[----:B------:R-:W-:Y:S01]  /*20510*/  ISETP.GE.U32.AND P0, PT, R229, 0x7f000001, PT ;  /* 0x7f000001e500780c */ /* 0x000fe20003f06070 */
[----:B------:R-:W-:Y:S02]  /*20520*/  @P2 IADD3 R123, PT, PT, R123, -0x7f000001, RZ ;  /* 0x80ffffff7b7b2810 */ /* 0x000fe40007ffe0ff */
[----:B------:R-:W-:-:S04]  /*20530*/  @P1 IADD3 R250, PT, PT, R250, -0x7f000001, RZ ;  /* 0x80fffffffafa1810 */ /* 0x000fc80007ffe0ff */
[----:B------:R-:W-:Y:S01]  /*20540*/  IADD3 R123, PT, PT, R250, R123, RZ ;  /* 0x0000007bfa7b7210 */ /* 0x000fe20007ffe0ff */
[----:B------:R-:W-:-:S05]  /*20550*/  IMAD.WIDE.U32 R86, R207, 0x5fffffa, RZ ;  /* 0x05fffffacf567825 */ /* 0x000fca00078e00ff */
[----:B------:R-:W-:Y:S01]  /*20560*/  @P0 IADD3 R229, PT, PT, R229, -0x7f000001, RZ ;  /* 0x80ffffffe5e50810 */ /* 0x000fe20007ffe0ff */
[----:B------:R-:W-:Y:S01]  /*20570*/  ISETP.GE.U32.AND P2, PT, R123, 0x7f000001, PT ;  /* 0x7f0000017b00780c */ /* 0x000fe20003f46070 */
[----:B------:R-:W-:Y:S01]  /*20580*/  ISETP.GE.U32.AND P1, PT, R161, 0x7f000001, PT ;  /* 0x7f000001a100780c */ /* 0x000fe20003f26070 */
[----:B------:R-:W-:Y:S01]  /*20590*/  IMAD R207, R207, 0x6, RZ ;  /* 0x00000006cfcf7824 */ /* 0x000fe200078e02ff */
[----:B------:R-:W-:Y:S01]  /*205a0*/  @P3 IADD3 R182, PT, PT, R182, -0x7f000001, RZ ;  /* 0x80ffffffb6b63810 */ /* 0x000fe20007ffe0ff */
[----:B------:R-:W-:Y:S02]  /*205b0*/  ISETP.GE.U32.AND P0, PT, R229, 0x7f000001, PT ;  /* 0x7f000001e500780c */ /* 0x000fe40003f06070 */
[----:B------:R-:W-:-:S04]  /*205c0*/  IMAD.HI.U32 R110, R207, 0x7f000001, R86 ;  /* 0x7f000001cf6e7827 */ /* 0x000fc800078e0056 */
[----:B------:R-:W-:-:S03]  /*205d0*/  IMAD.WIDE.U32 R86, R90, R182, RZ ;  /* 0x000000b65a567225 */ /* 0x000fc600078e00ff */
[----:B------:R-:W-:Y:S01]  /*205e0*/  @P2 IADD3 R123, PT, PT, R123, -0x7f000001, RZ ;  /* 0x80ffffff7b7b2810 */ /* 0x000fe20007ffe0ff */
        /* <DEDUP_REMOVED lines=12> */
[----:B------:R-:W-:Y:S01]  /*206b0*/  ISETP.GE.U32.AND P2, PT, R225, 0x7f000001, PT ;  /* 0x7f000001e100780c */ /* 0x000fe20003f46070 */
[----:B------:R-:W-:Y:S01]  /*206c0*/  ISETP.GE.U32.AND P0, PT, R177, 0x7f000001, PT ;  /* 0x7f000001b100780c */ /* 0x000fe20003f06070 */
[----:B------:R-:W-:Y:S01]  /*206d0*/  ISETP.GE.U32.AND P1, PT, R226, 0x7f000001, PT ;  /* 0x7f000001e200780c */ /* 0x000fe20003f26070 */
[----:B------:R-:W-:-:S10]  /*206e0*/  ISETP.GE.U32.AND P3, PT, R94, 0x7f000001, PT ;  /* 0x7f0000015e00780c */ /* 0x000fd40003f66070 */
[----:B------:R-:W-:Y:S02]  /*206f0*/  @P2 IADD3 R225, PT, PT, R225, -0x7f000001, RZ ;  /* 0x80ffffffe1e12810 */ /* 0x000fe40007ffe0ff */
[----:B------:R-:W-:-:S03]  /*20700*/  @P0 IADD3 R177, PT, PT, R177, -0x7f000001, RZ ;  /* 0x80ffffffb1b10810 */ /* 0x000fc60007ffe0ff */
[----:B------:R-:W-:Y:S01]  /*20710*/  ISETP.GE.U32.AND P0, PT, R225, 0x7f000001, PT ;  /* 0x7f000001e100780c */ /* 0x000fe20003f06070 */
[----:B------:R-:W-:Y:S01]  /*20720*/  @P1 IADD3 R226, PT, PT, R226, -0x7f000001, RZ ;  /* 0x80ffffffe2e21810 */ /* 0x000fe20007ffe0ff */
[----:B------:R-:W-:Y:S01]  /*20730*/  ISETP.GE.U32.AND P1, PT, R224, 0x7f000001, PT ;  /* 0x7f000001e000780c */ /* 0x000fe20003f26070 */
[----:B------:R-:W-:Y:S01]  /*20740*/  @P3 IADD3 R94, PT, PT, R94, -0x7f000001, RZ ;  /* 0x80ffffff5e5e3810 */ /* 0x000fe20007ffe0ff */
[----:B------:R-:W-:-:S03]  /*20750*/  ISETP.GE.U32.AND P2, PT, R141, 0x7f000001, PT ;  /* 0x7f0000018d00780c */ /* 0x000fc60003f46070 */
[----:B------:R-:W-:-:S06]  /*20760*/  IADD3 R251, PT, PT, R156, R94, RZ ;  /* 0x0000005e9cfb7210 */ /* 0x000fcc0007ffe0ff */
[----:B------:R-:W-:Y:S01]  /*20770*/  @P0 IADD3 R225, PT, PT, R225, -0x7f000001, RZ ;  /* 0x80ffffffe1e10810 */ /* 0x000fe20007ffe0ff */
[----:B------:R-:W-:Y:S01]  /*20780*/  ISETP.GE.U32.AND P0, PT, R180, 0x7f000001, PT ;  /* 0x7f000001b400780c */ /* 0x000fe20003f06070 */
[----:B------:R-:W-:Y:S01]  /*20790*/  @P1 IADD3 R224, PT, PT, R224, -0x7f000001, RZ ;  /* 0x80ffffffe0e01810 */ /* 0x000fe20007ffe0ff */
[----:B------:R-:W-:Y:S01]  /*207a0*/  ISETP.GE.U32.AND P1, PT, R251, 0x7f000001, PT ;  /* 0x7f000001fb00780c */ /* 0x000fe20003f26070 */
[----:B------:R-:W-:Y:S01]  /*207b0*/  @P2 IADD3 R141, PT, PT, R141, -0x7f000001, RZ ;  /* 0x80ffffff8d8d2810 */ /* 0x000fe20007ffe0ff */
[----:B------:R-:W-:-:S09]  /*207c0*/  ISETP.GE.U32.AND P2, PT, R184, 0x7f000001, PT ;  /* 0x7f000001b800780c */ /* 0x000fd20003f46070 */
[----:B------:R-:W-:-:S04]  /*207d0*/  @P0 IADD3 R180, PT, PT, R180, -0x7f000001, RZ ;  /* 0x80ffffffb4b40810 */ /* 0x000fc80007ffe0ff */
[----:B------:R-:W-:Y:S02]  /*207e0*/  IADD3 R180, PT, PT, R103, R180, RZ ;  /* 0x000000b467b47210 */ /* 0x000fe40007ffe0ff */
[----:B------:R-:W-:Y:S01]  /*207f0*/  @P1 IADD3 R251, PT, PT, R251, -0x7f000001, RZ ;  /* 0x80fffffffbfb1810 */ /* 0x000fe20007ffe0ff */
[----:B------:R-:W-:Y:S01]  /*20800*/  ISETP.GE.U32.AND P1, PT, R129, 0x7f000001, PT ;  /* 0x7f0000018100780c */ /* 0x000fe20003f26070 */
[C---:B------:R-:W-:Y:S01]  /*20810*/  IMAD.WIDE.U32 R86, R161.reuse, 0x5fffffa, RZ ;  /* 0x05fffffaa1567825 */ /* 0x040fe200078e00ff */
[----:B------:R-:W-:Y:S01]  /*20820*/  ISETP.GE.U32.AND P0, PT, R180, 0x7f000001, PT ;  /* 0x7f000001b400780c */ /* 0x000fe20003f06070 */
[----:B------:R-:W-:Y:S02]  /*20830*/  @P2 IADD3 R184, PT, PT, R184, -0x7f000001, RZ ;  /* 0x80ffffffb8b82810 */ /* 0x000fe40007ffe0ff */
[----:B------:R-:W-:-:S04]  /*20840*/  IMAD R161, R161, 0x6, RZ ;  /* 0x00000006a1a17824 */ /* 0x000fc800078e02ff */
[----:B------:R-:W-:Y:S01]  /*20850*/  IMAD.HI.U32 R161, R161, 0x7f000001, R86 ;  /* 0x7f000001a1a17827 */ /* 0x000fe200078e0056 */
[----:B------:R-:W-:-:S03]  /*20860*/  IADD3 R251, PT, PT, R251, R184, RZ ;  /* 0x000000b8fbfb7210 */ /* 0x000fc60007ffe0ff */
[----:B------:R-:W-:Y:S01]  /*20870*/  IMAD.WIDE.U32 R86, R90, R123, RZ ;  /* 0x0000007b5a567225 */ /* 0x000fe200078e00ff */
[----:B------:R-:W-:Y:S02]  /*20880*/  IADD3 R226, PT, PT, R177, R226, RZ ;  /* 0x000000e2b1e27210 */ /* 0x000fe40007ffe0ff */
[----:B------:R-:W-:Y:S02]  /*20890*/  @P1 IADD3 R129, PT, PT, R129, -0x7f000001, RZ ;  /* 0x80ffffff81811810 */ /* 0x000fe40007ffe0ff */
[----:B------:R-:W-:Y:S01]  /*208a0*/  @P0 IADD3 R180, PT, PT, R180, -0x7f000001, RZ ;  /* 0x80ffffffb4b40810 */ /* 0x000fe20007ffe0ff */
[----:B------:R-:W-:Y:S01]  /*208b0*/  IMAD R177, R86, 0x7effffff, RZ ;  /* 0x7effffff56b17824 */ /* 0x000fe200078e02ff */
[----:B------:R-:W-:Y:S01]  /*208c0*/  ISETP.GE.U32.AND P1, PT, R128, 0x7f000001, PT ;  /* 0x7f0000018000780c */ /* 0x000fe20003f26070 */
[----:B------:R-:W-:Y:S02]  /*208d0*/  ISETP.GE.U32.AND P0, PT, R251, 0x7f000001, PT ;  /* 0x7f000001fb00780c */ /* 0x000fe40003f06070 */
[----:B------:R-:W-:Y:S01]  /*208e0*/  IMAD.HI.U32 R177, R177, 0x7f000001, R86 ;  /* 0x7f000001b1b17827 */ /* 0x000fe200078e0056 */
[----:B------:R-:W-:-:S03]  /*208f0*/  IADD3 R224, PT, PT, R225, R224, RZ ;  /* 0x000000e0e1e07210 */ /* 0x000fc60007ffe0ff */
[----:B------:R-:W-:Y:S01]  /*20900*/  IMAD.WIDE.U32 R86, R237, R141, RZ ;  /* 0x0000008ded567225 */ /* 0x000fe200078e00ff */
[----:B------:R-:W-:-:S03]  /*20910*/  IADD3 R184, PT, PT, R180, R129, RZ ;  /* 0x00000081b4b87210 */ /* 0x000fc60007ffe0ff */
[----:B------:R-:W-:Y:S02]  /*20920*/  IMAD R225, R86, 0x7effffff, RZ ;  /* 0x7effffff56e17824 */ /* 0x000fe400078e02ff */
[----:B------:R-:W-:Y:S02]  /*20930*/  @P1 IADD3 R128, PT, PT, R128, -0x7f000001, RZ ;  /* 0x80ffffff80801810 */ /* 0x000fe40007ffe0ff */
[----:B------:R-:W-:Y:S01]  /*20940*/  IMAD.HI.U32 R94, R225, 0x7f000001, R86 ;  /* 0x7f000001e15e7827 */ /* 0x000fe200078e0056 */
[----:B------:R-:W-:Y:S01]  /*20950*/  @P0 IADD3 R251, PT, PT, R251, -0x7f000001, RZ ;  /* 0x80fffffffbfb0810 */ /* 0x000fe20007ffe0ff */
[----:B------:R-:W-:Y:S02]  /*20960*/  ISETP.GE.U32.AND P1, PT, R206, 0x7f000001, PT ;  /* 0x7f000001ce00780c */ /* 0x000fe40003f26070 */
[----:B------:R-:W-:Y:S01]  /*20970*/  IMAD.WIDE.U32 R86, R90, R112, RZ ;  /* 0x000000705a567225 */ /* 0x000fe200078e00ff */
[----:B------:R-:W-:-:S03]  /*20980*/  ISETP.GE.U32.AND P0, PT, R184, 0x7f000001, PT ;  /* 0x7f000001b800780c */ /* 0x000fc60003f06070 */
[----:B------:R-:W-:Y:S01]  /*20990*/  IMAD R225, R86, 0x7effffff, RZ ;  /* 0x7effffff56e17824 */ /* 0x000fe200078e02ff */
[----:B------:R-:W-:-:S03]  /*209a0*/  IADD3 R251, PT, PT, R251, R128, RZ ;  /* 0x00000080fbfb7210 */ /* 0x000fc60007ffe0ff */
[----:B------:R-:W-:-:S04]  /*209b0*/  IMAD.HI.U32 R225, R225, 0x7f000001, R86 ;  /* 0x7f000001e1e17827 */ /* 0x000fc800078e0056 */
[----:B------:R-:W-:Y:S01]  /*209c0*/  IMAD.WIDE.U32 R86, R237, R123, RZ ;  /* 0x0000007bed567225 */ /* 0x000fe200078e00ff */
[----:B------:R-:W-:Y:S02]  /*209d0*/  @P1 IADD3 R206, PT, PT, R206, -0x7f000001, RZ ;  /* 0x80ffffffcece1810 */ /* 0x000fe40007ffe0ff */
[----:B------:R-:W-:Y:S01]  /*209e0*/  @P0 IADD3 R184, PT, PT, R184, -0x7f000001, RZ ;  /* 0x80ffffffb8b80810 */ /* 0x000fe20007ffe0ff */
        /* <DEDUP_REMOVED lines=9> */
[----:B------:R-:W-:Y:S01]  /*20a80*/  IMAD.WIDE.U32 R128, R85, R141, RZ ;  /* 0x0000008d55807225 */ /* 0x000fe200078e00ff */
[----:B------:R-:W-:-:S03]  /*20a90*/  IADD3 R206, PT, PT, R184, R206, RZ ;  /* 0x000000ceb8ce7210 */ /* 0x000fc60007ffe0ff */
[----:B------:R-:W-:Y:S01]  /*20aa0*/  IMAD R184, R128, 0x7effffff, RZ ;  /* 0x7effffff80b87824 */ /* 0x000fe200078e02ff */
[----:B------:R-:W-:-:S03]  /*20ab0*/  IADD3 R251, PT, PT, R251, R222, RZ ;  /* 0x000000defbfb7210 */ /* 0x000fc60007ffe0ff */
[----:B------:R-:W-:Y:S01]  /*20ac0*/  IMAD.HI.U32 R184, R184, 0x7f000001, R128 ;  /* 0x7f000001b8b87827 */ /* 0x000fe200078e0080 */
[----:B------:R-:W-:-:S03]  /*20ad0*/  ISETP.GE.U32.AND P1, PT, R146, 0x7f000001, PT ;  /* 0x7f0000019200780c */ /* 0x000fc60003f26070 */
        /* <DEDUP_REMOVED lines=12> */
[----:B------:R-:W-:-:S04]  /*20ba0*/  IMAD.HI.U32 R251, R251, 0x7f000001, R128 ;  /* 0x7f000001fbfb7827 */ /* 0x000fc800078e0080 */
[----:B------:R-:W-:Y:S01]  /*20bb0*/  IMAD.WIDE.U32 R128, R89, R141, RZ ;  /* 0x0000008d59807225 */ /* 0x000fe200078e00ff */
[----:B------:R-:W-:-:S03]  /*20bc0*/  ISETP.GE.U32.AND P0, PT, R251, 0x7f000001, PT ;  /* 0x7f000001fb00780c */ /* 0x000fc60003f06070 */
[----:B------:R-:W-:-:S04]  /*20bd0*/  IMAD R141, R128, 0x7effffff, RZ ;  /* 0x7effffff808d7824 */ /* 0x000fc800078e02ff */
[----:B------:R-:W-:-:S05]  /*20be0*/  IMAD.HI.U32 R141, R141, 0x7f000001, R128 ;  /* 0x7f0000018d8d7827 */ /* 0x000fca00078e0080 */
[----:B------:R-:W-:Y:S01]  /*20bf0*/  ISETP.GE.U32.AND P2, PT, R141, 0x7f000001, PT ;  /* 0x7f0000018d00780c */ /* 0x000fe20003f46070 */
[----:B------:R-:W-:Y:S01]  /*20c00*/  @P0 IADD3 R251, PT, PT, R251, -0x7f000001, RZ ;  /* 0x80fffffffbfb0810 */ /* 0x000fe20007ffe0ff */
[----:B------:R-:W-:-:S04]  /*20c10*/  ISETP.GE.U32.AND P1, PT, R222, 0x7f000001, PT ;  /* 0x7f000001de00780c */ /* 0x000fc80003f26070 */
[----:B------:R-:W-:-:S07]  /*20c20*/  ISETP.GE.U32.AND P0, PT, R251, 0x7f000001, PT ;  /* 0x7f000001fb00780c */ /* 0x000fce0003f06070 */
[----:B------:R-:W-:-:S05]  /*20c30*/  @P2 IADD3 R141, PT, PT, R141, -0x7f000001, RZ ;  /* 0x80ffffff8d8d2810 */ /* 0x000fca0007ffe0ff */
[----:B------:R-:W-:Y:S01]  /*20c40*/  IMAD.WIDE.U32 R128, R141, 0x5fffffa, RZ ;  /* 0x05fffffa8d807825 */ /* 0x000fe200078e00ff */
[----:B------:R-:W-:-:S03]  /*20c50*/  @P1 IADD3 R222, PT, PT, R222, -0x7f000001, RZ ;  /* 0x80ffffffdede1810 */ /* 0x000fc60007ffe0ff */
[----:B------:R-:W-:Y:S01]  /*20c60*/  IMAD R141, R141, 0x6, RZ ;  /* 0x000000068d8d7824 */ /* 0x000fe200078e02ff */
[----:B------:R-:W-:-:S03]  /*20c70*/  @P0 IADD3 R251, PT, PT, R251, -0x7f000001, RZ ;  /* 0x80fffffffbfb0810 */ /* 0x000fc60007ffe0ff */
[----:B------:R-:W-:-:S04]  /*20c80*/  IMAD.HI.U32 R141, R141, 0x7f000001, R128 ;  /* 0x7f0000018d8d7827 */ /* 0x000fc800078e0080 */
[----:B------:R-:W-:Y:S01]  /*20c90*/  IMAD.WIDE.U32 R128, R85, R112, RZ ;  /* 0x0000007055807225 */ /* 0x000fe200078e00ff */
[----:B------:R-:W-:-:S03]  /*20ca0*/  IADD3 R222, PT, PT, R251, R222, RZ ;  /* 0x000000defbde7210 */ /* 0x000fc60007ffe0ff */
        /* <DEDUP_REMOVED lines=18> */
[----:B------:R-:W-:Y:S01]  /*20dd0*/  ISETP.GE.U32.AND P2, PT, R251, 0x7f000001, PT ;  /* 0x7f000001fb00780c */ /* 0x000fe20003f46070 */
[----:B------:R-:W-:Y:S01]  /*20de0*/  ISETP.GE.U32.AND P1, PT, R66, 0x7f000001, PT ;  /* 0x7f0000014200780c */ /* 0x000fe20003f26070 */
[----:B------:R-:W-:-:S11]  /*20df0*/  ISETP.GE.U32.AND P0, PT, R206, 0x7f000001, PT ;  /* 0x7f000001ce00780c */ /* 0x000fd60003f06070 */
[----:B------:R-:W-:Y:S01]  /*20e00*/  @P2 IADD3 R251, PT, PT, R251, -0x7f000001, RZ ;  /* 0x80fffffffbfb2810 */ /* 0x000fe20007ffe0ff */
[----:B------:R-:W-:Y:S01]  /*20e10*/  ISETP.GE.U32.AND P2, PT, R146, 0x7f000001, PT ;  /* 0x7f0000019200780c */ /* 0x000fe20003f46070 */
[----:B------:R-:W-:-:S03]  /*20e20*/  @P1 IADD3 R66, PT, PT, R66, -0x7f000001, RZ ;  /* 0x80ffffff42421810 */ /* 0x000fc60007ffe0ff */
[----:B------:R-:W-:Y:S01]  /*20e30*/  IMAD.WIDE.U32 R128, R251, 0x5fffffa, RZ ;  /* 0x05fffffafb807825 */ /* 0x000fe200078e00ff */
[----:B------:R-:W-:-:S03]  /*20e40*/  @P0 IADD3 R206, PT, PT, R206, -0x7f000001, RZ ;  /* 0x80ffffffcece0810 */ /* 0x000fc60007ffe0ff */
[----:B------:R-:W-:-:S05]  /*20e50*/  IMAD R251, R251, 0x6, RZ ;  /* 0x00000006fbfb7824 */ /* 0x000fca00078e02ff */
[----:B------:R-:W-:Y:S01]  /*20e60*/  @P2 IADD3 R146, PT, PT, R146, -0x7f000001, RZ ;  /* 0x80ffffff92922810 */ /* 0x000fe20007ffe0ff */
[----:B------:R-:W-:Y:S01]  /*20e70*/  IMAD.HI.U32 R112, R251, 0x7f000001, R128 ;  /* 0x7f000001fb707827 */ /* 0x000fe200078e0080 */
[----:B------:R-:W-:-:S03]  /*20e80*/  IADD3 R206, PT, PT, R206, R66, RZ ;  /* 0x00000042cece7210 */ /* 0x000fc60007ffe0ff */
[----:B------:R-:W-:Y:S01]  /*20e90*/  IMAD.WIDE.U32 R128, R237, R146, RZ ;  /* 0x00000092ed807225 */ /* 0x000fe200078e00ff */
[----:B------:R-:W-:Y:S01]  /*20ea0*/  ISETP.GE.U32.AND P2, PT, R117, 0x7f000001, PT ;  /* 0x7f0000017500780c */ /* 0x000fe20003f46070 */
[----:B------:R-:W-:Y:S02]  /*20eb0*/  ISETP.GE.U32.AND P1, PT, R206, 0x7f000001, PT ;  /* 0x7f000001ce00780c */ /* 0x000fe40003f26070 */
[----:B------:R-:W-:-:S04]  /*20ec0*/  IMAD R251, R128, 0x7effffff, RZ ;  /* 0x7effffff80fb7824 */ /* 0x000fc800078e02ff */
[----:B------:R-:W-:-:S05]  /*20ed0*/  IMAD.HI.U32 R251, R251, 0x7f000001, R128 ;  /* 0x7f000001fbfb7827 */ /* 0x000fca00078e0080 */
[----:B------:R-:W-:Y:S01]  /*20ee0*/  ISETP.GE.U32.AND P0, PT, R251, 0x7f000001, PT ;  /* 0x7f000001fb00780c */ /* 0x000fe20003f06070 */
[----:B------:R-:W-:Y:S02]  /*20ef0*/  @P2 IADD3 R117, PT, PT, R117, -0x7f000001, RZ ;  /* 0x80ffffff75752810 */ /* 0x000fe40007ffe0ff */
[----:B------:R-:W-:Y:S01]  /*20f00*/  @P1 IADD3 R206, PT, PT, R206, -0x7f000001, RZ ;  /* 0x80ffffffcece1810 */ /* 0x000fe20007ffe0ff */
[----:B------:R-:W-:-:S03]  /*20f10*/  ISETP.GE.U32.AND P3, PT, R140, 0x7f000001, PT ;  /* 0x7f0000018c00780c */ /* 0x000fc60003f66070 */
[----:B------:R-:W-:-:S06]  /*20f20*/  IADD3 R117, PT, PT, R206, R117, RZ ;  /* 0x00000075ce757210 */ /* 0x000fcc0007ffe0ff */
[----:B------:R-:W-:Y:S01]  /*20f30*/  @P0 IADD3 R251, PT, PT, R251, -0x7f000001, RZ ;  /* 0x80fffffffbfb0810 */ /* 0x000fe20007ffe0ff */
[----:B------:R-:W-:Y:S01]  /*20f40*/  ISETP.GE.U32.AND P0, PT, R133, 0x7f000001, PT ;  /* 0x7f0000018500780c */ /* 0x000fe20003f06070 */
[----:B------:R-:W-:Y:S02]  /*20f50*/  ISETP.GE.U32.AND P2, PT, R117, 0x7f000001, PT ;  /* 0x7f0000017500780c */ /* 0x000fe40003f46070 */
[----:B------:R-:W-:Y:S01]  /*20f60*/  @P3 IADD3 R140, PT, PT, R140, -0x7f000001, RZ ;  /* 0x80ffffff8c8c3810 */ /* 0x000fe20007ffe0ff */
[----:B------:R-:W-:-:S04]  /*20f70*/  IMAD.WIDE.U32 R128, R251, 0x5fffffa, RZ ;  /* 0x05fffffafb807825 */ /* 0x000fc800078e00ff */
[----:B------:R-:W-:-:S04]  /*20f80*/  IMAD R251, R251, 0x6, RZ ;  /* 0x00000006fbfb7824 */ /* 0x000fc800078e02ff */
[----:B------:R-:W-:Y:S01]  /*20f90*/  IMAD.HI.U32 R66, R251, 0x7f000001, R128 ;  /* 0x7f000001fb427827 */ /* 0x000fe200078e0080 */
[----:B------:R-:W-:-:S03]  /*20fa0*/  @P0 IADD3 R133, PT, PT, R133, -0x7f000001, RZ ;  /* 0x80ffffff85850810 */ /* 0x000fc60007ffe0ff */
[----:B------:R-:W-:Y:S01]  /*20fb0*/  IMAD.WIDE.U32 R128, R90, R140, RZ ;  /* 0x0000008c5a807225 */ /* 0x000fe200078e00ff */
[----:B------:R-:W-:-:S03]  /*20fc0*/  @P2 IADD3 R117, PT, PT, R117, -0x7f000001, RZ ;  /* 0x80ffffff75752810 */ /* 0x000fc60007ffe0ff */
[----:B------:R-:W-:Y:S01]  /*20fd0*/  IMAD R251, R128, 0x7effffff, RZ ;  /* 0x7effffff80fb7824 */ /* 0x000fe200078e02ff */
[----:B------:R-:W-:-:S03]  /*20fe0*/  ISETP.GE.U32.AND P0, PT, R133, 0x7f000001, PT ;  /* 0x7f0000018500780c */ /* 0x000fc60003f06070 */
[----:B------:R-:W-:-:S04]  /*20ff0*/  IMAD.HI.U32 R206, R251, 0x7f000001, R128 ;  /* 0x7f000001fbce7827 */ /* 0x000fc800078e0080 */
[----:B------:R-:W-:-:S04]  /*21000*/  IMAD.WIDE.U32 R128, R85, R117, RZ ;  /* 0x0000007555807225 */ /* 0x000fc800078e00ff */
[----:B------:R-:W-:-:S04]  /*21010*/  IMAD R251, R128, 0x7effffff, RZ ;  /* 0x7effffff80fb7824 */ /* 0x000fc800078e02ff */
[----:B------:R-:W-:Y:S01]  /*21020*/  IMAD.HI.U32 R251, R251, 0x7f000001, R128 ;  /* 0x7f000001fbfb7827 */ /* 0x000fe200078e0080 */
[----:B------:R-:W-:Y:S01]  /*21030*/  @P0 IADD3 R133, PT, PT, R133, -0x7f000001, RZ ;  /* 0x80ffffff85850810 */ /* 0x000fe20007ffe0ff */
[----:B------:R-:W-:-:S03]  /*21040*/  ISETP.GE.U32.AND P0, PT, R135, 0x7f000001, PT ;  /* 0x7f0000018700780c */ /* 0x000fc60003f06070 */
[----:B------:R-:W-:Y:S01]  /*21050*/  ISETP.GE.U32.AND P2, PT, R251, 0x7f000001, PT ;  /* 0x7f000001fb00780c */ /* 0x000fe20003f46070 */
[----:B------:R-:W-:-:S09]  /*21060*/  ISETP.GE.U32.AND P1, PT, R160, 0x7f000001, PT ;  /* 0x7f000001a000780c */ /* 0x000fd20003f26070 */
[----:B------:R-:W-:-:S03]  /*21070*/  @P0 IADD3 R135, PT, PT, R135, -0x7f000001, RZ ;  /* 0x80ffffff87870810 */ /* 0x000fc60007ffe0ff */
[----:B------:R-:W-:Y:S01]  /*21080*/  @P2 IADD3 R251, PT, PT, R251, -0x7f000001, RZ ;  /* 0x80fffffffbfb2810 */ /* 0x000fe20007ffe0ff */
[----:B------:R-:W-:Y:S01]  /*21090*/  ISETP.GE.U32.AND P2, PT, R132, 0x7f000001, PT ;  /* 0x7f0000018400780c */ /* 0x000fe20003f46070 */
[----:B------:R-:W-:Y:S01]  /*210a0*/  @P1 IADD3 R160, PT, PT, R160, -0x7f000001, RZ ;  /* 0x80ffffffa0a01810 */ /* 0x000fe20007ffe0ff */
[----:B------:R-:W-:Y:S01]  /*210b0*/  ISETP.GE.U32.AND P1, PT, R220, 0x7f000001, PT ;  /* 0x7f000001dc00780c */ /* 0x000fe20003f26070 */
[----:B------:R-:W-:Y:S01]  /*210c0*/  ISETP.GE.U32.AND P0, PT, R135, 0x7f000001, PT ;  /* 0x7f0000018700780c */ /* 0x000fe20003f06070 */
[----:B------:R-:W-:-:S04]  /*210d0*/  IMAD.WIDE.U32 R128, R251, 0x5fffffa, RZ ;  /* 0x05fffffafb807825 */ /* 0x000fc800078e00ff */
[----:B------:R-:W-:Y:S01]  /*210e0*/  IMAD R251, R251, 0x6, RZ ;  /* 0x00000006fbfb7824 */ /* 0x000fe200078e02ff */
[----:B------:R-:W-:-:S04]  /*210f0*/  IADD3 R133, PT, PT, R133, R160, RZ ;  /* 0x000000a085857210 */ /* 0x000fc80007ffe0ff */
[----:B------:R-:W-:Y:S01]  /*21100*/  @P2 IADD3 R132, PT, PT, R132, -0x7f000001, RZ ;  /* 0x80ffffff84842810 */ /* 0x000fe20007ffe0ff */
[----:B------:R-:W-:Y:S01]  /*21110*/  IMAD.HI.U32 R160, R251, 0x7f000001, R128 ;  /* 0x7f000001fba07827 */ /* 0x000fe200078e0080 */
[----:B------:R-:W-:Y:S02]  /*21120*/  @P1 IADD3 R220, PT, PT, R220, -0x7f000001, RZ ;  /* 0x80ffffffdcdc1810 */ /* 0x000fe40007ffe0ff */
[----:B------:R-:W-:Y:S01]  /*21130*/  @P0 IADD3 R135, PT, PT, R135, -0x7f000001, RZ ;  /* 0x80ffffff87870810 */ /* 0x000fe20007ffe0ff */
[----:B------:R-:W-:-:S03]  /*21140*/  IMAD.WIDE.U32 R128, R89, R132, RZ ;  /* 0x0000008459807225 */ /* 0x000fc600078e00ff */
[----:B------:R-:W-:Y:S01]  /*21150*/  IADD3 R220, PT, PT, R135, R220, RZ ;  /* 0x000000dc87dc7210 */ /* 0x000fe20007ffe0ff */
[----:B------:R-:W-:-:S04]  /*21160*/  IMAD R135, R128, 0x7effffff, RZ ;  /* 0x7effffff80877824 */ /* 0x000fc800078e02ff */
[----:B------:R-:W-:Y:S01]  /*21170*/  IMAD.HI.U32 R135, R135, 0x7f000001, R128 ;  /* 0x7f00000187877827 */ /* 0x000fe200078e0080 */
[----:B------:R-:W-:-:S04]  /*21180*/  ISETP.GE.U32.AND P0, PT, R181, 0x7f000001, PT ;  /* 0x7f000001b500780c */ /* 0x000fc80003f06070 */
[----:B------:R-:W-:Y:S01]  /*21190*/  ISETP.GE.U32.AND P2, PT, R135, 0x7f000001, PT ;  /* 0x7f0000018700780c */ /* 0x000fe20003f46070 */
[----:B------:R-:W-:-:S08]  /*211a0*/  ISETP.GE.U32.AND P1, PT, R179, 0x7f000001, PT ;  /* 0x7f000001b300780c */ /* 0x000fd00003f26070 */
[----:B------:R-:W-:-:S04]  /*211b0*/  @P0 IADD3 R181, PT, PT, R181, -0x7f000001, RZ ;  /* 0x80ffffffb5b50810 */ /* 0x000fc80007ffe0ff */
[----:B------:R-:W-:Y:S01]  /*211c0*/  @P2 IADD3 R135, PT, PT, R135, -0x7f000001, RZ ;  /* 0x80ffffff87872810 */ /* 0x000fe20007ffe0ff */
[----:B------:R-:W-:Y:S01]  /*211d0*/  ISETP.GE.U32.AND P2, PT, R131, 0x7f000001, PT ;  /* 0x7f0000018300780c */ /* 0x000fe20003f46070 */
[----:B------:R-:W-:Y:S01]  /*211e0*/  ISETP.GE.U32.AND P0, PT, R181, 0x7f000001, PT ;  /* 0x7f000001b500780c */ /* 0x000fe20003f06070 */
[----:B------:R-:W-:Y:S01]  /*211f0*/  @P1 IADD3 R179, PT, PT, R179, -0x7f000001, RZ ;  /* 0x80ffffffb3b31810 */ /* 0x000fe20007ffe0ff */
[----:B------:R-:W-:-:S10]  /*21200*/  ISETP.GE.U32.AND P1, PT, R124, 0x7f000001, PT ;  /* 0x7f0000017c00780c */ /* 0x000fd40003f26070 */
[----:B------:R-:W-:Y:S01]  /*21210*/  @P2 IADD3 R131, PT, PT, R131, -0x7f000001, RZ ;  /* 0x80ffffff83832810 */ /* 0x000fe20007ffe0ff */
[----:B------:R-:W-:Y:S01]  /*21220*/  ISETP.GE.U32.AND P2, PT, R223, 0x7f000001, PT ;  /* 0x7f000001df00780c */ /* 0x000fe20003f46070 */
[----:B------:R-:W-:-:S03]  /*21230*/  @P0 IADD3 R181, PT, PT, R181, -0x7f000001, RZ ;  /* 0x80ffffffb5b50810 */ /* 0x000fc60007ffe0ff */
[----:B------:R-:W-:Y:S01]  /*21240*/  ISETP.GE.U32.AND P0, PT, R131, 0x7f000001, PT ;  /* 0x7f0000018300780c */ /* 0x000fe20003f06070 */
[----:B------:R-:W-:Y:S01]  /*21250*/  @P1 IADD3 R124, PT, PT, R124, -0x7f000001, RZ ;  /* 0x80ffffff7c7c1810 */ /* 0x000fe20007ffe0ff */
[----:B------:R-:W-:-:S07]  /*21260*/  ISETP.GE.U32.AND P1, PT, R119, 0x7f000001, PT ;  /* 0x7f0000017700780c */ /* 0x000fce0003f26070 */
[----:B------:R-:W-:Y:S01]  /*21270*/  @P2 IADD3 R223, PT, PT, R223, -0x7f000001, RZ ;  /* 0x80ffffffdfdf2810 */ /* 0x000fe20007ffe0ff */
[----:B------:R-:W-:-:S03]  /*21280*/  ISETP.GE.U32.AND P2, PT, R249, 0x7f000001, PT ;  /* 0x7f000001f900780c */ /* 0x000fc60003f46070 */
[----:B------:R-:W-:Y:S01]  /*21290*/  @P0 IADD3 R131, PT, PT, R131, -0x7f000001, RZ ;  /* 0x80ffffff83830810 */ /* 0x000fe20007ffe0ff */
[----:B------:R-:W-:Y:S01]  /*212a0*/  ISETP.GE.U32.AND P0, PT, R223, 0x7f000001, PT ;  /* 0x7f000001df00780c */ /* 0x000fe20003f06070 */
[----:B------:R-:W-:-:S04]  /*212b0*/  IMAD.WIDE.U32 R128, R135, 0x5fffffa, RZ ;  /* 0x05fffffa87807825 */ /* 0x000fc800078e00ff */
[----:B------:R-:W-:-:S04]  /*212c0*/  IMAD R135, R135, 0x6, RZ ;  /* 0x0000000687877824 */ /* 0x000fc800078e02ff */
[----:B------:R-:W-:Y:S01]  /*212d0*/  @P2 IADD3 R249, PT, PT, R249, -0x7f000001, RZ ;  /* 0x80fffffff9f92810 */ /* 0x000fe20007ffe0ff */
[----:B------:R-:W-:Y:S01]  /*212e0*/  IMAD.HI.U32 R135, R135, 0x7f000001, R128 ;  /* 0x7f00000187877827 */ /* 0x000fe200078e0080 */
[----:B------:R-:W-:Y:S01]  /*212f0*/  ISETP.GE.U32.AND P2, PT, R177, 0x7f000001, PT ;  /* 0x7f000001b100780c */ /* 0x000fe20003f46070 */
[----:B------:R-:W-:Y:S02]  /*21300*/  @P1 IADD3 R119, PT, PT, R119, -0x7f000001, RZ ;  /* 0x80ffffff77771810 */ /* 0x000fe40007ffe0ff */
[----:B------:R-:W-:Y:S01]  /*21310*/  IMAD.WIDE.U32 R128, R90, R117, RZ ;  /* 0x000000755a807225 */ /* 0x000fe200078e00ff */
[----:B------:R-:W-:Y:S02]  /*21320*/  @P0 IADD3 R223, PT, PT, R223, -0x7f000001, RZ ;  /* 0x80ffffffdfdf0810 */ /* 0x000fe40007ffe0ff */
[----:B------:R-:W-:Y:S01]  /*21330*/  IADD3 R179, PT, PT, R181, R179, RZ ;  /* 0x000000b3b5b37210 */ /* 0x000fe20007ffe0ff */
[----:B------:R-:W-:Y:S01]  /*21340*/  ISETP.GE.U32.AND P1, PT, R158, 0x7f000001, PT ;  /* 0x7f0000019e00780c */ /* 0x000fe20003f26070 */
[----:B------:R-:W-:Y:S01]  /*21350*/  ISETP.GE.U32.AND P0, PT, R249, 0x7f000001, PT ;  /* 0x7f000001f900780c */ /* 0x000fe20003f06070 */
[----:B------:R-:W-:-:S04]  /*21360*/  IMAD R181, R128, 0x7effffff, RZ ;  /* 0x7effffff80b57824 */ /* 0x000fc800078e02ff */
[----:B------:R-:W-:Y:S01]  /*21370*/  IMAD.HI.U32 R181, R181, 0x7f000001, R128 ;  /* 0x7f000001b5b57827 */ /* 0x000fe200078e0080 */
[----:B------:R-:W-:-:S04]  /*21380*/  @P2 IADD3 R177, PT, PT, R177, -0x7f000001, RZ ;  /* 0x80ffffffb1b12810 */ /* 0x000fc80007ffe0ff */
[----:B------:R-:W-:Y:S02]  /*21390*/  ISETP.GE.U32.AND P2, PT, R181, 0x7f000001, PT ;  /* 0x7f000001b500780c */ /* 0x000fe40003f46070 */
[----:B------:R-:W-:Y:S02]  /*213a0*/  @P1 IADD3 R158, PT, PT, R158, -0x7f000001, RZ ;  /* 0x80ffffff9e9e1810 */ /* 0x000fe40007ffe0ff */
[----:B------:R-:W-:Y:S01]  /*213b0*/  @P0 IADD3 R249, PT, PT, R249, -0x7f000001, RZ ;  /* 0x80fffffff9f90810 */ /* 0x000fe20007ffe0ff */
[----:B------:R-:W-:Y:S01]  /*213c0*/  ISETP.GE.U32.AND P1, PT, R94, 0x7f000001, PT ;  /* 0x7f0000015e00780c */ /* 0x000fe20003f26070 */
[----:B------:R-:W-:Y:S01]  /*213d0*/  ISETP.GE.U32.AND P0, PT, R177, 0x7f000001, PT ;  /* 0x7f000001b100780c */ /* 0x000fe20003f06070 */
[----:B------:R-:W-:Y:S01]  /*213e0*/  IMAD.WIDE.U32 R128, R237, R132, RZ ;  /* 0x00000084ed807225 */ /* 0x000fe200078e00ff */
[----:B------:R-:W-:-:S03]  /*213f0*/  IADD3 R124, PT, PT, R131, R124, RZ ;  /* 0x0000007c837c7210 */ /* 0x000fc60007ffe0ff */
[----:B------:R-:W-:Y:S02]  /*21400*/  IMAD R131, R128, 0x7effffff, RZ ;  /* 0x7effffff80837824 */ /* 0x000fe400078e02ff */
[----:B------:R-:W-:Y:S02]  /*21410*/  @P2 IADD3 R181, PT, PT, R181, -0x7f000001, RZ ;  /* 0x80ffffffb5b52810 */ /* 0x000fe40007ffe0ff */
[----:B------:R-:W-:-:S03]  /*21420*/  IMAD.HI.U32 R131, R131, 0x7f000001, R128 ;  /* 0x7f00000183837827 */ /* 0x000fc600078e0080 */
[----:B------:R-:W-:Y:S02]  /*21430*/  @P1 IADD3 R94, PT, PT, R94, -0x7f000001, RZ ;  /* 0x80ffffff5e5e1810 */ /* 0x000fe40007ffe0ff */
[----:B------:R-:W-:Y:S01]  /*21440*/  @P0 IADD3 R177, PT, PT, R177, -0x7f000001, RZ ;  /* 0x80ffffffb1b10810 */ /* 0x000fe20007ffe0ff */
[----:B------:R-:W-:Y:S01]  /*21450*/  ISETP.GE.U32.AND P1, PT, R131, 0x7f000001, PT ;  /* 0x7f0000018300780c */ /* 0x000fe20003f26070 */
[----:B------:R-:W-:Y:S01]  /*21460*/  ISETP.GE.U32.AND P0, PT, R181, 0x7f000001, PT ;  /* 0x7f000001b500780c */ /* 0x000fe20003f06070 */
[----:B------:R-:W-:Y:S01]  /*21470*/  IMAD.WIDE.U32 R128, R90, R146, RZ ;  /* 0x000000925a807225 */ /* 0x000fe200078e00ff */
[----:B------:R-:W-:-:S03]  /*21480*/  IADD3 R119, PT, PT, R223, R119, RZ ;  /* 0x00000077df777210 */ /* 0x000fc60007ffe0ff */
[----:B------:R-:W-:-:S04]  /*21490*/  IMAD R223, R128, 0x7effffff, RZ ;  /* 0x7effffff80df7824 */ /* 0x000fc800078e02ff */
[----:B------:R-:W-:-:S03]  /*214a0*/  IMAD.HI.U32 R223, R223, 0x7f000001, R128 ;  /* 0x7f000001dfdf7827 */ /* 0x000fc600078e0080 */
[----:B------:R-:W-:Y:S01]  /*214b0*/  @P1 IADD3 R131, PT, PT, R131, -0x7f000001, RZ ;  /* 0x80ffffff83831810 */ /* 0x000fe20007ffe0ff */
[----:B------:R-:W-:Y:S01]  /*214c0*/  IMAD.WIDE.U32 R128, R237, R117, RZ ;  /* 0x00000075ed807225 */ /* 0x000fe200078e00ff */
[----:B------:R-:W-:Y:S01]  /*214d0*/  @P0 IADD3 R181, PT, PT, R181, -0x7f000001, RZ ;  /* 0x80ffffffb5b50810 */ /* 0x000fe20007ffe0ff */
[----:B------:R-:W-:Y:S01]  /*214e0*/  ISETP.GE.U32.AND P1, PT, R198, 0x7f000001, PT ;  /* 0x7f000001c600780c */ /* 0x000fe20003f26070 */
[----:B------:R-:W-:Y:S01]  /*214f0*/  ISETP.GE.U32.AND P0, PT, R133, 0x7f000001, PT ;  /* 0x7f0000018500780c */ /* 0x000fe20003f06070 */
[----:B------:R-:W-:Y:S01]  /*21500*/  IMAD R251, R128, 0x7effffff, RZ ;  /* 0x7effffff80fb7824 */ /* 0x000fe200078e02ff */
[----:B------:R-:W-:-:S03]  /*21510*/  IADD3 R249, PT, PT, R249, R158, RZ ;  /* 0x0000009ef9f97210 */ /* 0x000fc60007ffe0ff */
[----:B------:R-:W-:Y:S01]  /*21520*/  IMAD.HI.U32 R158, R251, 0x7f000001, R128 ;  /* 0x7f000001fb9e7827 */ /* 0x000fe200078e0080 */
[----:B------:R-:W-:-:S03]  /*21530*/  IADD3 R94, PT, PT, R177, R94, RZ ;  /* 0x0000005eb15e7210 */ /* 0x000fc60007ffe0ff */
[----:B------:R-:W-:-:S04]  /*21540*/  IMAD.WIDE.U32 R128, R85, R140, RZ ;  /* 0x0000008c55807225 */ /* 0x000fc800078e00ff */
[----:B------:R-:W-:Y:S01]  /*21550*/  IMAD R177, R128, 0x7effffff, RZ ;  /* 0x7effffff80b17824 */ /* 0x000fe200078e02ff */
[----:B------:R-:W-:Y:S02]  /*21560*/  @P1 IADD3 R198, PT, PT, R198, -0x7f000001, RZ ;  /* 0x80ffffffc6c61810 */ /* 0x000fe40007ffe0ff */
[----:B------:R-:W-:Y:S01]  /*21570*/  @P0 IADD3 R133, PT, PT, R133, -0x7f000001, RZ ;  /* 0x80ffffff85850810 */ /* 0x000fe20007ffe0ff */
[----:B------:R-:W-:Y:S01]  /*21580*/  ISETP.GE.U32.AND P1, PT, R196, 0x7f000001, PT ;  /* 0x7f000001c400780c */ /* 0x000fe20003f26070 */
[----:B------:R-:W-:Y:S01]  /*21590*/  ISETP.GE.U32.AND P0, PT, R220, 0x7f000001, PT ;  /* 0x7f000001dc00780c */ /* 0x000fe20003f06070 */
[----:B------:R-:W-:Y:S01]  /*215a0*/  IMAD.HI.U32 R177, R177, 0x7f000001, R128 ;  /* 0x7f000001b1b17827 */ /* 0x000fe200078e0080 */
[----:B------:R-:W-:-:S03]  /*215b0*/  IADD3 R131, PT, PT, R181, R131, RZ ;  /* 0x00000083b5837210 */ /* 0x000fc60007ffe0ff */
[----:B------:R-:W-:-:S04]  /*215c0*/  IMAD.WIDE.U32 R128, R85, R132, RZ ;  /* 0x0000008455807225 */ /* 0x000fc800078e00ff */
[----:B------:R-:W-:-:S04]  /*215d0*/  IMAD R181, R128, 0x7effffff, RZ ;  /* 0x7effffff80b57824 */ /* 0x000fc800078e02ff */
[----:B------:R-:W-:Y:S01]  /*215e0*/  IMAD.HI.U32 R181, R181, 0x7f000001, R128 ;  /* 0x7f000001b5b57827 */ /* 0x000fe200078e0080 */
[----:B------:R-:W-:Y:S02]  /*215f0*/  @P1 IADD3 R196, PT, PT, R196, -0x7f000001, RZ ;  /* 0x80ffffffc4c41810 */ /* 0x000fe40007ffe0ff */
[----:B------:R-:W-:Y:S01]  /*21600*/  @P0 IADD3 R220, PT, PT, R220, -0x7f000001, RZ ;  /* 0x80ffffffdcdc0810 */ /* 0x000fe20007ffe0ff */
[----:B------:R-:W-:Y:S01]  /*21610*/  IMAD.WIDE.U32 R128, R89, R140, RZ ;  /* 0x0000008c59807225 */ /* 0x000fe200078e00ff */
[----:B------:R-:W-:Y:S01]  /*21620*/  IADD3 R198, PT, PT, R133, R198, RZ ;  /* 0x000000c685c67210 */ /* 0x000fe20007ffe0ff */
[----:B------:R-:W-:Y:S01]  /*21630*/  ISETP.GE.U32.AND P1, PT, R192, 0x7f000001, PT ;  /* 0x7f000001c000780c */ /* 0x000fe20003f26070 */
[----:B------:R-:W-:Y:S01]  /*21640*/  ISETP.GE.U32.AND P0, PT, R179, 0x7f000001, PT ;  /* 0x7f000001b300780c */ /* 0x000fe20003f06070 */
        /* <DEDUP_REMOVED lines=12> */
[----:B------:R-:W-:-:S12]  /*21710*/  ISETP.GE.U32.AND P1, PT, R251, 0x7f000001, PT ;  /* 0x7f000001fb00780c */ /* 0x000fd80003f26070 */
[----:B------:R-:W-:-:S05]  /*21720*/  @P0 IADD3 R128, PT, PT, R128, -0x7f000001, RZ ;  /* 0x80ffffff80800810 */ /* 0x000fca0007ffe0ff */
[----:B------:R-:W-:Y:S01]  /*21730*/  ISETP.GE.U32.AND P0, PT, R128, 0x7f000001, PT ;  /* 0x7f0000018000780c */ /* 0x000fe20003f06070 */
[----:B------:R-:W-:Y:S02]  /*21740*/  @P1 IADD3 R251, PT, PT, R251, -0x7f000001, RZ ;  /* 0x80fffffffbfb1810 */ /* 0x000fe40007ffe0ff */
[----:B------:R-:W-:-:S10]  /*21750*/  IADD3 R196, PT, PT, R220, R196, RZ ;  /* 0x000000c4dcc47210 */ /* 0x000fd40007ffe0ff */
[----:B------:R-:W-:-:S04]  /*21760*/  @P0 IADD3 R128, PT, PT, R128, -0x7f000001, RZ ;  /* 0x80ffffff80800810 */ /* 0x000fc80007ffe0ff */
[----:B------:R-:W-:Y:S01]  /*21770*/  IADD3 R220, PT, PT, R128, R251, RZ ;  /* 0x000000fb80dc7210 */ /* 0x000fe20007ffe0ff */
[----:B------:R-:W-:-:S04]  /*21780*/  IMAD.WIDE.U32 R128, R85, R146, RZ ;  /* 0x0000009255807225 */ /* 0x000fc800078e00ff */
[----:B------:R-:W-:-:S04]  /*21790*/  IMAD R179, R128, 0x7effffff, RZ ;  /* 0x7effffff80b37824 */ /* 0x000fc800078e02ff */
[----:B------:R-:W-:-:S05]  /*217a0*/  IMAD.HI.U32 R179, R179, 0x7f000001, R128 ;  /* 0x7f000001b3b37827 */ /* 0x000fca00078e0080 */
[----:B------:R-:W-:-:S13]  /*217b0*/  ISETP.GE.U32.AND P0, PT, R179, 0x7f000001, PT ;  /* 0x7f000001b300780c */ /* 0x000fda0003f06070 */
[----:B------:R-:W-:-:S05]  /*217c0*/  @P0 IADD3 R179, PT, PT, R179, -0x7f000001, RZ ;  /* 0x80ffffffb3b30810 */ /* 0x000fca0007ffe0ff */
[----:B------:R-:W-:-:S04]  /*217d0*/  IMAD.WIDE.U32 R128, R179, 0x5fffffa, RZ ;  /* 0x05fffffab3807825 */ /* 0x000fc800078e00ff */
        /* <DEDUP_REMOVED lines=8> */
[----:B------:R-:W-:-:S10]  /*21860*/  ISETP.GE.U32.AND P0, PT, R251, 0x7f000001, PT ;  /* 0x7f000001fb00780c */ /* 0x000fd40003f06070 */
[----:B------:R-:W-:Y:S01]  /*21870*/  @P1 IADD3 R190, PT, PT, R190, -0x7f000001, RZ ;  /* 0x80ffffffbebe1810 */ /* 0x000fe20007ffe0ff */
[----:B------:R-:W-:Y:S02]  /*21880*/  ISETP.GE.U32.AND P1, PT, R186, 0x7f000001, PT ;  /* 0x7f000001ba00780c */ /* 0x000fe40003f26070 */
[----:B------:R-:W-:Y:S01]  /*21890*/  @P0 IADD3 R251, PT, PT, R251, -0x7f000001, RZ ;  /* 0x80fffffffbfb0810 */ /* 0x000fe20007ffe0ff */
[----:B------:R-:W-:-:S04]  /*218a0*/  ISETP.GE.U32.AND P0, PT, R119, 0x7f000001, PT ;  /* 0x7f0000017700780c */ /* 0x000fc80003f06070 */
[----:B------:R-:W-:Y:S01]  /*218b0*/  IMAD.WIDE.U32 R128, R251, 0x5fffffa, RZ ;  /* 0x05fffffafb807825 */ /* 0x000fe200078e00ff */
[----:B------:R-:W-:-:S03]  /*218c0*/  IADD3 R190, PT, PT, R124, R190, RZ ;  /* 0x000000be7cbe7210 */ /* 0x000fc60007ffe0ff */
[----:B------:R-:W-:Y:S02]  /*218d0*/  IMAD R251, R251, 0x6, RZ ;  /* 0x00000006fbfb7824 */ /* 0x000fe400078e02ff */
[----:B------:R-:W-:Y:S02]  /*218e0*/  @P1 IADD3 R186, PT, PT, R186, -0x7f000001, RZ ;  /* 0x80ffffffbaba1810 */ /* 0x000fe40007ffe0ff */
[----:B------:R-:W-:Y:S01]  /*218f0*/  IMAD.HI.U32 R124, R251, 0x7f000001, R128 ;  /* 0x7f000001fb7c7827 */ /* 0x000fe200078e0080 */
[----:B------:R-:W-:-:S03]  /*21900*/  @P0 IADD3 R119, PT, PT, R119, -0x7f000001, RZ ;  /* 0x80ffffff77770810 */ /* 0x000fc60007ffe0ff */
[----:B------:R-:W-:Y:S01]  /*21910*/  IMAD.WIDE.U32 R128, R89, R146, RZ ;  /* 0x0000009259807225 */ /* 0x000fe200078e00ff */
[----:B------:R-:W-:-:S03]  /*21920*/  IADD3 R186, PT, PT, R119, R186, RZ ;  /* 0x000000ba77ba7210 */ /* 0x000fc60007ffe0ff */
[----:B------:R-:W-:-:S04]  /*21930*/  IMAD R119, R128, 0x7effffff, RZ ;  /* 0x7effffff80777824 */ /* 0x000fc800078e02ff */
[----:B------:R-:W-:-:S05]  /*21940*/  IMAD.HI.U32 R119, R119, 0x7f000001, R128 ;  /* 0x7f00000177777827 */ /* 0x000fca00078e0080 */
[----:B------:R-:W-:Y:S01]  /*21950*/  ISETP.GE.U32.AND P0, PT, R119, 0x7f000001, PT ;  /* 0x7f0000017700780c */ /* 0x000fe20003f06070 */
[----:B------:R-:W-:-:S12]  /*21960*/  ISETP.GE.U32.AND P1, PT, R183, 0x7f000001, PT ;  /* 0x7f000001b700780c */ /* 0x000fd80003f26070 */
[----:B------:R-:W-:Y:S01]  /*21970*/  @P0 IADD3 R119, PT, PT, R119, -0x7f000001, RZ ;  /* 0x80ffffff77770810 */ /* 0x000fe20007ffe0ff */
[----:B------:R-:W-:-:S04]  /*21980*/  ISETP.GE.U32.AND P0, PT, R249, 0x7f000001, PT ;  /* 0x7f000001f900780c */ /* 0x000fc80003f06070 */
[----:B------:R-:W-:Y:S01]  /*21990*/  IMAD.WIDE.U32 R128, R119, 0x5fffffa, RZ ;  /* 0x05fffffa77807825 */ /* 0x000fe200078e00ff */
[----:B------:R-:W-:-:S03]  /*219a0*/  @P1 IADD3 R183, PT, PT, R183, -0x7f000001, RZ ;  /* 0x80ffffffb7b71810 */ /* 0x000fc60007ffe0ff */
[----:B------:R-:W-:-:S04]  /*219b0*/  IMAD R119, R119, 0x6, RZ ;  /* 0x0000000677777824 */ /* 0x000fc800078e02ff */
[----:B------:R-:W-:Y:S01]  /*219c0*/  IMAD.HI.U32 R119, R119, 0x7f000001, R128 ;  /* 0x7f00000177777827 */ /* 0x000fe200078e0080 */
[----:B------:R-:W-:Y:S01]  /*219d0*/  @P0 IADD3 R249, PT, PT, R249, -0x7f000001, RZ ;  /* 0x80fffffff9f90810 */ /* 0x000fe20007ffe0ff */
[----:B------:R-:W-:Y:S02]  /*219e0*/  ISETP.GE.U32.AND P0, PT, R94, 0x7f000001, PT ;  /* 0x7f0000015e00780c */ /* 0x000fe40003f06070 */
[----:B------:R-:W-:Y:S01]  /*219f0*/  IMAD.WIDE.U32 R128, R107, R204, RZ ;  /* 0x000000cc6b807225 */ /* 0x000fe200078e00ff */
[----:B------:R-:W-:-:S03]  /*21a00*/  IADD3 R183, PT, PT, R249, R183, RZ ;  /* 0x000000b7f9b77210 */ /* 0x000fc60007ffe0ff */
[----:B------:R-:W-:-:S04]  /*21a10*/  IMAD R249, R128, 0x7effffff, RZ ;  /* 0x7effffff80f97824 */ /* 0x000fc800078e02ff */
[----:B------:R-:W-:Y:S01]  /*21a20*/  IMAD.HI.U32 R250, R249, 0x7f000001, R128 ;  /* 0x7f000001f9fa7827 */ /* 0x000fe200078e0080 */
[----:B------:R-:W-:Y:S02]  /*21a30*/  ISETP.GE.U32.AND P1, PT, R180, 0x7f000001, PT ;  /* 0x7f000001b400780c */ /* 0x000fe40003f26070 */
[----:B------:R-:W-:Y:S02]  /*21a40*/  @P0 IADD3 R94, PT, PT, R94, -0x7f000001, RZ ;  /* 0x80ffffff5e5e0810 */ /* 0x000fe40007ffe0ff */
[----:B------:R-:W-:Y:S01]  /*21a50*/  ISETP.GE.U32.AND P0, PT, R250, 0x7f000001, PT ;  /* 0x7f000001fa00780c */ /* 0x000fe20003f06070 */
[----:B------:R-:W-:-:S04]  /*21a60*/  IMAD.WIDE.U32 R128, R169, R139, RZ ;  /* 0x0000008ba9807225 */ /* 0x000fc800078e00ff */
[----:B------:R-:W-:-:S04]  /*21a70*/  IMAD R249, R128, 0x7effffff, RZ ;  /* 0x7effffff80f97824 */ /* 0x000fc800078e02ff */
[----:B------:R-:W-:-:S04]  /*21a80*/  @P1 IADD3 R180, PT, PT, R180, -0x7f000001, RZ ;  /* 0x80ffffffb4b41810 */ /* 0x000fc80007ffe0ff */
[----:B------:R-:W-:Y:S02]  /*21a90*/  @P0 IADD3 R250, PT, PT, R250, -0x7f000001, RZ ;  /* 0x80fffffffafa0810 */ /* 0x000fe40007ffe0ff */
[----:B------:R-:W-:Y:S01]  /*21aa0*/  IADD3 R180, PT, PT, R94, R180, RZ ;  /* 0x000000b45eb47210 */ /* 0x000fe20007ffe0ff */
[----:B------:R-:W-:Y:S01]  /*21ab0*/  IMAD.HI.U32 R129, R249, 0x7f000001, R128 ;  /* 0x7f000001f9817827 */ /* 0x000fe200078e0080 */
[----:B------:R-:W-:-:S04]  /*21ac0*/  IADD3 R94, PT, PT, R245, R250, RZ ;  /* 0x000000faf55e7210 */ /* 0x000fc80007ffe0ff */
[----:B------:R-:W-:Y:S01]  /*21ad0*/  ISETP.GE.U32.AND P1, PT, R129, 0x7f000001, PT ;  /* 0x7f0000018100780c */ /* 0x000fe20003f26070 */
[----:B------:R-:W-:-:S12]  /*21ae0*/  ISETP.GE.U32.AND P0, PT, R94, 0x7f000001, PT ;  /* 0x7f0000015e00780c */ /* 0x000fd80003f06070 */
[----:B------:R-:W-:Y:S02]  /*21af0*/  @P1 IADD3 R129, PT, PT, R129, -0x7f000001, RZ ;  /* 0x80ffffff81811810 */ /* 0x000fe40007ffe0ff */
[----:B------:R-:W-:Y:S01]  /*21b00*/  @P0 IADD3 R94, PT, PT, R94, -0x7f000001, RZ ;  /* 0x80ffffff5e5e0810 */ /* 0x000fe20007ffe0ff */
[----:B------:R-:W-:-:S03]  /*21b10*/  ISETP.GE.U32.AND P0, PT, R131, 0x7f000001, PT ;  /* 0x7f0000018300780c */ /* 0x000fc60003f06070 */
[----:B------:R-:W-:Y:S01]  /*21b20*/  IADD3 R94, PT, PT, R94, R129, RZ ;  /* 0x000000815e5e7210 */ /* 0x000fe20007ffe0ff */
[----:B------:R-:W-:Y:S01]  /*21b30*/  IMAD.WIDE.U32 R128, R91, R204, RZ ;  /* 0x000000cc5b807225 */ /* 0x000fe200078e00ff */
[----:B------:R-:W-:-:S03]  /*21b40*/  ISETP.GE.U32.AND P1, PT, R177, 0x7f000001, PT ;  /* 0x7f000001b100780c */ /* 0x000fc60003f26070 */
[----:B------:R-:W-:-:S04]  /*21b50*/  IMAD R249, R128, 0x7effffff, RZ ;  /* 0x7effffff80f97824 */ /* 0x000fc800078e02ff */
[----:B------:R-:W-:Y:S01]  /*21b60*/  IMAD.HI.U32 R250, R249, 0x7f000001, R128 ;  /* 0x7f000001f9fa7827 */ /* 0x000fe200078e0080 */
[----:B------:R-:W-:-:S04]  /*21b70*/  @P0 IADD3 R131, PT, PT, R131, -0x7f000001, RZ ;  /* 0x80ffffff83830810 */ /* 0x000fc80007ffe0ff */
[----:B------:R-:W-:Y:S01]  /*21b80*/  ISETP.GE.U32.AND P0, PT, R250, 0x7f000001, PT ;  /* 0x7f000001fa00780c */ /* 0x000fe20003f06070 */
[----:B------:R-:W-:Y:S01]  /*21b90*/  @P1 IADD3 R177, PT, PT, R177, -0x7f000001, RZ ;  /* 0x80ffffffb1b11810 */ /* 0x000fe20007ffe0ff */
[----:B------:R-:W-:-:S03]  /*21ba0*/  IMAD.WIDE.U32 R128, R212, R139, RZ ;  /* 0x0000008bd4807225 */ /* 0x000fc600078e00ff */
[----:B------:R-:W-:Y:S01]  /*21bb0*/  IADD3 R177, PT, PT, R131, R177, RZ ;  /* 0x000000b183b17210 */ /* 0x000fe20007ffe0ff */
[----:B------:R-:W-:-:S07]  /*21bc0*/  IMAD R131, R128, 0x7effffff, RZ ;  /* 0x7effffff80837824 */ /* 0x000fce00078e02ff */
[----:B------:R-:W-:Y:S01]  /*21bd0*/  @P0 IADD3 R250, PT, PT, R250, -0x7f000001, RZ ;  /* 0x80fffffffafa0810 */ /* 0x000fe20007ffe0ff */
[----:B------:R-:W-:Y:S01]  /*21be0*/  IMAD.HI.U32 R128, R131, 0x7f000001, R128 ;  /* 0x7f00000183807827 */ /* 0x000fe200078e0080 */
[----:B------:R-:W-:Y:S02]  /*21bf0*/  ISETP.GE.U32.AND P0, PT, R236, 0x7f000001, PT ;  /* 0x7f000001ec00780c */ /* 0x000fe40003f06070 */
[----:B------:R-:W-:Y:S02]  /*21c00*/  IADD3 R131, PT, PT, R241, R250, RZ ;  /* 0x000000faf1837210 */ /* 0x000fe40007ffe0ff */
[----:B------:R-:W-:-:S03]  /*21c10*/  ISETP.GE.U32.AND P2, PT, R128, 0x7f000001, PT ;  /* 0x7f0000018000780c */ /* 0x000fc60003f46070 */
[----:B------:R-:W-:-:S06]  /*21c20*/  ISETP.GE.U32.AND P1, PT, R131, 0x7f000001, PT ;  /* 0x7f0000018300780c */ /* 0x000fcc0003f26070 */
[----:B------:R-:W-:-:S04]  /*21c30*/  @P0 IADD3 R236, PT, PT, R236, -0x7f000001, RZ ;  /* 0x80ffffffecec0810 */ /* 0x000fc80007ffe0ff */
[----:B------:R-:W-:Y:S01]  /*21c40*/  @P2 IADD3 R128, PT, PT, R128, -0x7f000001, RZ ;  /* 0x80ffffff80802810 */ /* 0x000fe20007ffe0ff */
[----:B------:R-:W-:Y:S02]  /*21c50*/  ISETP.GE.U32.AND P0, PT, R236, 0x7f000001, PT ;  /* 0x7f000001ec00780c */ /* 0x000fe40003f06070 */
[----:B------:R-:W-:Y:S01]  /*21c60*/  @P1 IADD3 R131, PT, PT, R131, -0x7f000001, RZ ;  /* 0x80ffffff83831810 */ /* 0x000fe20007ffe0ff */
[----:B------:R-:W-:-:S03]  /*21c70*/  ISETP.GE.U32.AND P1, PT, R221, 0x7f000001, PT ;  /* 0x7f000001dd00780c */ /* 0x000fc60003f26070 */
[----:B------:R-:W-:Y:S01]  /*21c80*/  IADD3 R131, PT, PT, R131, R128, RZ ;  /* 0x0000008083837210 */ /* 0x000fe20007ffe0ff */
[----:B------:R-:W-:-:S04]  /*21c90*/  IMAD.WIDE.U32 R128, R240, R204, RZ ;  /* 0x000000ccf0807225 */ /* 0x000fc800078e00ff */
[----:B------:R-:W-:Y:S02]  /*21ca0*/  IMAD R249, R128, 0x7effffff, RZ ;  /* 0x7effffff80f97824 */ /* 0x000fe400078e02ff */
[----:B------:R-:W-:Y:S02]  /*21cb0*/  @P0 IADD3 R236, PT, PT, R236, -0x7f000001, RZ ;  /* 0x80ffffffecec0810 */ /* 0x000fe40007ffe0ff */
[----:B------:R-:W-:Y:S01]  /*21cc0*/  IMAD.HI.U32 R249, R249, 0x7f000001, R128 ;  /* 0x7f000001f9f97827 */ /* 0x000fe200078e0080 */
[----:B------:R-:W-:-:S03]  /*21cd0*/  @P1 IADD3 R221, PT, PT, R221, -0x7f000001, RZ ;  /* 0x80ffffffdddd1810 */ /* 0x000fc60007ffe0ff */
[----:B------:R-:W-:Y:S01]  /*21ce0*/  IMAD.WIDE.U32 R128, R239, R139, RZ ;  /* 0x0000008bef807225 */ /* 0x000fe200078e00ff */
[----:B------:R-:W-:Y:S01]  /*21cf0*/  ISETP.GE.U32.AND P0, PT, R249, 0x7f000001, PT ;  /* 0x7f000001f900780c */ /* 0x000fe20003f06070 */
[----:B------:R-:W-:Y:S02]  /*21d00*/  IADD3 R236, PT, PT, R236, R221, RZ ;  /* 0x000000ddecec7210 */ /* 0x000fe40007ffe0ff */
[----:B------:R-:W-:-:S04]  /*21d10*/  IMAD R221, R128, 0x7effffff, RZ ;  /* 0x7effffff80dd7824 */ /* 0x000fc800078e02ff */
[----:B------:R-:W-:-:S04]  /*21d20*/  IMAD.HI.U32 R221, R221, 0x7f000001, R128 ;  /* 0x7f000001dddd7827 */ /* 0x000fc800078e0080 */
[----:B------:R-:W-:-:S04]  /*21d30*/  IMAD.WIDE.U32 R128, R213, R204, RZ ;  /* 0x000000ccd5807225 */ /* 0x000fc800078e00ff */
[----:B------:R-:W-:Y:S01]  /*21d40*/  IMAD R251, R128, 0x7effffff, RZ ;  /* 0x7effffff80fb7824 */ /* 0x000fe200078e02ff */
[----:B------:R-:W-:-:S03]  /*21d50*/  @P0 IADD3 R249, PT, PT, R249, -0x7f000001, RZ ;  /* 0x80fffffff9f90810 */ /* 0x000fc60007ffe0ff */
        /* <DEDUP_REMOVED lines=53> */
[----:B------:R-:W-:Y:S01]  /*220b0*/  IMAD R249, R128, 0x7effffff, RZ ;  /* 0x7effffff80f97824 */ /* 0x000fe200078e02ff */
[----:B------:R-:W-:-:S03]  /*220c0*/  IADD3 R221, PT, PT, R221, R250, RZ ;  /* 0x000000fadddd7210 */ /* 0x000fc60007ffe0ff */
[----:B------:R-:W-:Y:S02]  /*220d0*/  IMAD.HI.U32 R128, R249, 0x7f000001, R128 ;  /* 0x7f000001f9807827 */ /* 0x000fe400078e0080 */
[----:B------:R-:W-:-:S03]  /*220e0*/  ISETP.GE.U32.AND P0, PT, R221, 0x7f000001, PT ;  /* 0x7f000001dd00780c */ /* 0x000fc60003f06070 */
[----:B------:R-:W-:Y:S01]  /*220f0*/  ISETP.GE.U32.AND P1, PT, R128, 0x7f000001, PT ;  /* 0x7f0000018000780c */ /* 0x000fe20003f26070 */
[----:B------:R-:W-:-:S04]  /*22100*/  IMAD.WIDE.U32 R248, R243, R248, RZ ;  /* 0x000000f8f3f87225 */ /* 0x000fc800078e00ff */
[----:B------:R-:W-:-:S05]  /*22110*/  IMAD R129, R248, 0x7effffff, RZ ;  /* 0x7efffffff8817824 */ /* 0x000fca00078e02ff */
[----:B------:R-:W-:-:S03]  /*22120*/  @P0 IADD3 R221, PT, PT, R221, -0x7f000001, RZ ;  /* 0x80ffffffdddd0810 */ /* 0x000fc60007ffe0ff */
[----:B------:R-:W-:Y:S01]  /*22130*/  @P1 IADD3 R128, PT, PT, R128, -0x7f000001, RZ ;  /* 0x80ffffff80801810 */ /* 0x000fe20007ffe0ff */
[----:B------:R-:W-:-:S03]  /*22140*/  IMAD.HI.U32 R248, R129, 0x7f000001, R248 ;  /* 0x7f00000181f87827 */ /* 0x000fc600078e00f8 */
        /* <DEDUP_REMOVED lines=33> */
[----:B------:R-:W-:Y:S01]  /*22360*/  ISETP.GE.U32.AND P1, PT, R139, 0x7f000001, PT ;  /* 0x7f0000018b00780c */ /* 0x000fe20003f26070 */
[----:B------:R-:W-:Y:S02]  /*22370*/  IADD3 R249, PT, PT, R249, R250, RZ ;  /* 0x000000faf9f97210 */ /* 0x000fe40007ffe0ff */
[----:B------:R-:W-:Y:S01]  /*22380*/  IMAD.HI.U32 R250, R221, 0x7f000001, R128 ;  /* 0x7f000001ddfa7827 */ /* 0x000fe200078e0080 */
[----:B------:R-:W-:-:S04]  /*22390*/  @P0 IADD3 R204, PT, PT, R204, -0x7f000001, RZ ;  /* 0x80ffffffcccc0810 */ /* 0x000fc80007ffe0ff */
[----:B------:R-:W-:Y:S01]  /*223a0*/  ISETP.GE.U32.AND P0, PT, R250, 0x7f000001, PT ;  /* 0x7f000001fa00780c */ /* 0x000fe20003f06070 */
[----:B------:R-:W-:-:S04]  /*223b0*/  IMAD.WIDE.U32 R128, R169, R148, RZ ;  /* 0x00000094a9807225 */ /* 0x000fc800078e00ff */
[----:B------:R-:W-:-:S04]  /*223c0*/  @P1 IADD3 R139, PT, PT, R139, -0x7f000001, RZ ;  /* 0x80ffffff8b8b1810 */ /* 0x000fc80007ffe0ff */
[----:B------:R-:W-:Y:S01]  /*223d0*/  IADD3 R204, PT, PT, R204, R139, RZ ;  /* 0x0000008bcccc7210 */ /* 0x000fe20007ffe0ff */
[----:B------:R-:W-:-:S03]  /*223e0*/  IMAD R139, R128, 0x7effffff, RZ ;  /* 0x7effffff808b7824 */ /* 0x000fc600078e02ff */
[----:B------:R-:W-:Y:S01]  /*223f0*/  @P0 IADD3 R250, PT, PT, R250, -0x7f000001, RZ ;  /* 0x80fffffffafa0810 */ /* 0x000fe20007ffe0ff */
[----:B------:R-:W-:-:S03]  /*22400*/  IMAD.HI.U32 R128, R139, 0x7f000001, R128 ;  /* 0x7f0000018b807827 */ /* 0x000fc600078e0080 */
[----:B------:R-:W-:Y:S02]  /*22410*/  IADD3 R139, PT, PT, R245, R250, RZ ;  /* 0x000000faf58b7210 */ /* 0x000fe40007ffe0ff */
[----:B------:R-:W-:-:S03]  /*22420*/  ISETP.GE.U32.AND P1, PT, R128, 0x7f000001, PT ;  /* 0x7f0000018000780c */ /* 0x000fc60003f26070 */
[----:B------:R-:W-:-:S10]  /*22430*/  ISETP.GE.U32.AND P0, PT, R139, 0x7f000001, PT ;  /* 0x7f0000018b00780c */ /* 0x000fd40003f06070 */
[----:B------:R-:W-:-:S03]  /*22440*/  @P1 IADD3 R128, PT, PT, R128, -0x7f000001, RZ ;  /* 0x80ffffff80801810 */ /* 0x000fc60007ffe0ff */
        /* <DEDUP_REMOVED lines=22> */
[----:B------:R-:W-:-:S04]  /*225b0*/  IMAD.WIDE.U32 R128, R240, R174, RZ ;  /* 0x000000aef0807225 */ /* 0x000fc800078e00ff */
[----:B------:R-:W-:Y:S01]  /*225c0*/  IMAD R251, R128, 0x7effffff, RZ ;  /* 0x7effffff80fb7824 */ /* 0x000fe200078e02ff */
[----:B------:R-:W-:-:S03]  /*225d0*/  ISETP.GE.U32.AND P1, PT, R248, 0x7f000001, PT ;  /* 0x7f000001f800780c */ /* 0x000fc60003f26070 */
        /* <DEDUP_REMOVED lines=9> */
[----:B------:R-:W-:Y:S01]  /*22670*/  IADD3 R250, PT, PT, R103, R250, RZ ;  /* 0x000000fa67fa7210 */ /* 0x000fe20007ffe0ff */
[----:B------:R-:W-:Y:S01]  /*22680*/  IMAD.WIDE.U32 R128, R213, R174, RZ ;  /* 0x000000aed5807225 */ /* 0x000fe200078e00ff */
[----:B------:R-:W-:-:S03]  /*22690*/  ISETP.GE.U32.AND P1, PT, R221, 0x7f000001, PT ;  /* 0x7f000001dd00780c */ /* 0x000fc60003f26070 */
[----:B------:R-:W-:Y:S01]  /*226a0*/  ISETP.GE.U32.AND P0, PT, R250, 0x7f000001, PT ;  /* 0x7f000001fa00780c */ /* 0x000fe20003f06070 */
        /* <DEDUP_REMOVED lines=29> */
[----:B------:R-:W-:-:S04]  /*22880*/  IMAD.WIDE.U32 R128, R246, R159, RZ ;  /* 0x0000009ff6807225 */ /* 0x000fc800078e00ff */
[----:B------:R-:W-:-:S04]  /*22890*/  IMAD R159, R128, 0x7effffff, RZ ;  /* 0x7effffff809f7824 */ /* 0x000fc800078e02ff */
[----:B------:R-:W-:Y:S01]  /*228a0*/  @P0 IADD3 R148, PT, PT, R148, -0x7f000001, RZ ;  /* 0x80ffffff94940810 */ /* 0x000fe20007ffe0ff */
[----:B------:R-:W-:-:S03]  /*228b0*/  IMAD.HI.U32 R159, R159, 0x7f000001, R128 ;  /* 0x7f0000019f9f7827 */ /* 0x000fc600078e0080 */
[----:B------:R-:W-:Y:S01]  /*228c0*/  @P1 IADD3 R221, PT, PT, R221, -0x7f000001, RZ ;  /* 0x80ffffffdddd1810 */ /* 0x000fe20007ffe0ff */
[----:B------:R-:W-:-:S03]  /*228d0*/  IMAD.WIDE.U32 R128, R244, R97, RZ ;  /* 0x00000061f4807225 */ /* 0x000fc600078e00ff */
[----:B------:R-:W-:Y:S01]  /*228e0*/  IADD3 R148, PT, PT, R148, R221, RZ ;  /* 0x000000dd94947210 */ /* 0x000fe20007ffe0ff */
        /* <DEDUP_REMOVED lines=15> */
[----:B------:R-:W-:-:S03]  /*229e0*/  ISETP.GE.U32.AND P0, PT, R248, 0x7f000001, PT ;  /* 0x7f000001f800780c */ /* 0x000fc60003f06070 */
[----:B------:R-:W-:Y:S01]  /*229f0*/  @P1 IADD3 R128, PT, PT, R128, -0x7f000001, RZ ;  /* 0x80ffffff80801810 */ /* 0x000fe20007ffe0ff */
[----:B------:R-:W-:Y:S01]  /*22a00*/  ISETP.GE.U32.AND P1, PT, R205, 0x7f000001, PT ;  /* 0x7f000001cd00780c */ /* 0x000fe20003f26070 */
[----:B------:R-:W-:Y:S02]  /*22a10*/  IMAD.HI.U32 R250, R129, 0x7f000001, R250 ;  /* 0x7f00000181fa7827 */ /* 0x000fe400078e00fa */
[----:B------:R-:W-:Y:S02]  /*22a20*/  IADD3 R143, PT, PT, R143, R128, RZ ;  /* 0x000000808f8f7210 */ /* 0x000fe40007ffe0ff */
[----:B------:R-:W-:-:S04]  /*22a30*/  IMAD.WIDE.U32 R128, R243, R97, RZ ;  /* 0x00000061f3807225 */ /* 0x000fc800078e00ff */
[----:B------:R-:W-:Y:S01]  /*22a40*/  IMAD R97, R128, 0x7effffff, RZ ;  /* 0x7effffff80617824 */ /* 0x000fe200078e02ff */
[----:B------:R-:W-:-:S03]  /*22a50*/  @P0 IADD3 R248, PT, PT, R248, -0x7f000001, RZ ;  /* 0x80fffffff8f80810 */ /* 0x000fc60007ffe0ff */
        /* <DEDUP_REMOVED lines=15> */
[----:B------:R-:W-:Y:S01]  /*22b50*/  @P0 IADD3 R143, PT, PT, R143, -0x7f000001, RZ ;  /* 0x80ffffff8f8f0810 */ /* 0x000fe20007ffe0ff */
[----:B------:R-:W-:-:S03]  /*22b60*/  ISETP.GE.U32.AND P0, PT, R204, 0x7f000001, PT ;  /* 0x7f000001cc00780c */ /* 0x000fc60003f06070 */
[----:B------:R-:W-:-:S10]  /*22b70*/  ISETP.GE.U32.AND P1, PT, R128, 0x7f000001, PT ;  /* 0x7f0000018000780c */ /* 0x000fd40003f26070 */
[----:B------:R-:W-:-:S03]  /*22b80*/  @P0 IADD3 R204, PT, PT, R204, -0x7f000001, RZ ;  /* 0x80ffffffcccc0810 */ /* 0x000fc60007ffe0ff */
[----:B------:R-:W-:Y:S02]  /*22b90*/  @P1 IADD3 R128, PT, PT, R128, -0x7f000001, RZ ;  /* 0x80ffffff80801810 */ /* 0x000fe40007ffe0ff */
[----:B------:R-:W-:Y:S01]  /*22ba0*/  IADD3 R205, PT, PT, R156, R204, RZ ;  /* 0x000000cc9ccd7210 */ /* 0x000fe20007ffe0ff */
[----:B------:R-:W-:Y:S01]  /*22bb0*/  ISETP.GE.U32.AND P0, PT, R248, 0x7f000001, PT ;  /* 0x7f000001f800780c */ /* 0x000fe20003f06070 */
[----:B------:R-:W-:Y:S01]  /*22bc0*/  IADD3 R143, PT, PT, R143, R128, RZ ;  /* 0x000000808f8f7210 */ /* 0x000fe20007ffe0ff */
[----:B------:R-:W-:Y:S01]  /*22bd0*/  IMAD.WIDE.U32 R128, R19, R149, RZ ;  /* 0x0000009513807225 */ /* 0x000fe200078e00ff */
[----:B------:R-:W-:Y:S01]  /*22be0*/  ISETP.GE.U32.AND P2, PT, R174, 0x7f000001, PT ;  /* 0x7f000001ae00780c */ /* 0x000fe20003f46070 */
[----:B------:R-:W-:Y:S02]  /*22bf0*/  ISETP.GE.U32.AND P1, PT, R205, 0x7f000001, PT ;  /* 0x7f000001cd00780c */ /* 0x000fe40003f26070 */
        /* <DEDUP_REMOVED lines=14> */
[----:B------:R-:W-:-:S11]  /*22ce0*/  ISETP.GE.U32.AND P1, PT, R148, 0x7f000001, PT ;  /* 0x7f0000019400780c */ /* 0x000fd60003f26070 */
[----:B------:R-:W-:Y:S01]  /*22cf0*/  @P0 IADD3 R129, PT, PT, R129, -0x7f000001, RZ ;  /* 0x80ffffff81810810 */ /* 0x000fe20007ffe0ff */
[----:B------:R-:W-:Y:S01]  /*22d00*/  ISETP.GE.U32.AND P0, PT, R94, 0x7f000001, PT ;  /* 0x7f0000015e00780c */ /* 0x000fe20003f06070 */
[----:B------:R-:W-:Y:S02]  /*22d10*/  @P2 IADD3 R250, PT, PT, R250, -0x7f000001, RZ ;  /* 0x80fffffffafa2810 */ /* 0x000fe40007ffe0ff */
[----:B------:R-:W-:Y:S01]  /*22d20*/  @P1 IADD3 R148, PT, PT, R148, -0x7f000001, RZ ;  /* 0x80ffffff94941810 */ /* 0x000fe20007ffe0ff */
[----:B------:R-:W-:Y:S01]  /*22d30*/  ISETP.GE.U32.AND P2, PT, R159, 0x7f000001, PT ;  /* 0x7f0000019f00780c */ /* 0x000fe20003f46070 */
[----:B------:R-:W-:Y:S01]  /*22d40*/  IMAD.WIDE.U32 R204, R129, 0x5fffffa, RZ ;  /* 0x05fffffa81cc7825 */ /* 0x000fe200078e00ff */
[----:B------:R-:W-:-:S03]  /*22d50*/  ISETP.GE.U32.AND P1, PT, R174, 0x7f000001, PT ;  /* 0x7f000001ae00780c */ /* 0x000fc60003f26070 */
[----:B------:R-:W-:-:S04]  /*22d60*/  IMAD R129, R129, 0x6, RZ ;  /* 0x0000000681817824 */ /* 0x000fc800078e02ff */
[----:B------:R-:W-:Y:S01]  /*22d70*/  @P0 IADD3 R94, PT, PT, R94, -0x7f000001, RZ ;  /* 0x80ffffff5e5e0810 */ /* 0x000fe20007ffe0ff */
[----:B------:R-:W-:Y:S01]  /*22d80*/  ISETP.GE.U32.AND P0, PT, R249, 0x7f000001, PT ;  /* 0x7f000001f900780c */ /* 0x000fe20003f06070 */
[----:B------:R-:W-:-:S04]  /*22d90*/  IMAD.HI.U32 R204, R129, 0x7f000001, R204 ;  /* 0x7f00000181cc7827 */ /* 0x000fc800078e00cc */
[----:B------:R-:W-:Y:S01]  /*22da0*/  IMAD.WIDE.U32 R128, R90, R94, RZ ;  /* 0x0000005e5a807225 */ /* 0x000fe200078e00ff */
[----:B------:R-:W-:-:S03]  /*22db0*/  @P2 IADD3 R159, PT, PT, R159, -0x7f000001, RZ ;  /* 0x80ffffff9f9f2810 */ /* 0x000fc60007ffe0ff */
[----:B------:R-:W-:Y:S01]  /*22dc0*/  IMAD R205, R128, 0x7effffff, RZ ;  /* 0x7effffff80cd7824 */ /* 0x000fe200078e02ff */
[----:B------:R-:W-:-:S03]  /*22dd0*/  @P1 IADD3 R174, PT, PT, R174, -0x7f000001, RZ ;  /* 0x80ffffffaeae1810 */ /* 0x000fc60007ffe0ff */
[----:B------:R-:W-:Y:S01]  /*22de0*/  @P0 IADD3 R249, PT, PT, R249, -0x7f000001, RZ ;  /* 0x80fffffff9f90810 */ /* 0x000fe20007ffe0ff */
[----:B------:R-:W-:Y:S01]  /*22df0*/  IMAD.HI.U32 R205, R205, 0x7f000001, R128 ;  /* 0x7f000001cdcd7827 */ /* 0x000fe200078e0080 */
[----:B------:R-:W-:-:S03]  /*22e00*/  IADD3 R174, PT, PT, R174, R159, RZ ;  /* 0x0000009faeae7210 */ /* 0x000fc60007ffe0ff */
[----:B------:R-:W-:-:S04]  /*22e10*/  IMAD.WIDE.U32 R128, R85, R249, RZ ;  /* 0x000000f955807225 */ /* 0x000fc800078e00ff */
[----:B------:R-:W-:-:S04]  /*22e20*/  IMAD R159, R128, 0x7effffff, RZ ;  /* 0x7effffff809f7824 */ /* 0x000fc800078e02ff */
[----:B------:R-:W-:-:S05]  /*22e30*/  IMAD.HI.U32 R159, R159, 0x7f000001, R128 ;  /* 0x7f0000019f9f7827 */ /* 0x000fca00078e0080 */
[----:B------:R-:W-:Y:S01]  /*22e40*/  ISETP.GE.U32.AND P2, PT, R159, 0x7f000001, PT ;  /* 0x7f0000019f00780c */ /* 0x000fe20003f46070 */
[----:B------:R-:W-:Y:S01]  /*22e50*/  IADD3 R148, PT, PT, R148, R250, RZ ;  /* 0x000000fa94947210 */ /* 0x000fe20007ffe0ff */
[----:B------:R-:W-:-:S04]  /*22e60*/  ISETP.GE.U32.AND P1, PT, R221, 0x7f000001, PT ;  /* 0x7f000001dd00780c */ /* 0x000fc80003f26070 */
[----:B------:R-:W-:-:S07]  /*22e70*/  ISETP.GE.U32.AND P0, PT, R148, 0x7f000001, PT ;  /* 0x7f0000019400780c */ /* 0x000fce0003f06070 */
[----:B------:R-:W-:-:S05]  /*22e80*/  @P2 IADD3 R159, PT, PT, R159, -0x7f000001, RZ ;  /* 0x80ffffff9f9f2810 */ /* 0x000fca0007ffe0ff */
[----:B------:R-:W-:Y:S01]  /*22e90*/  IMAD.WIDE.U32 R128, R159, 0x5fffffa, RZ ;  /* 0x05fffffa9f807825 */ /* 0x000fe200078e00ff */
[----:B------:R-:W-:-:S03]  /*22ea0*/  @P1 IADD3 R221, PT, PT, R221, -0x7f000001, RZ ;  /* 0x80ffffffdddd1810 */ /* 0x000fc60007ffe0ff */
[----:B------:R-:W-:Y:S01]  /*22eb0*/  IMAD R159, R159, 0x6, RZ ;  /* 0x000000069f9f7824 */ /* 0x000fe200078e02ff */
[----:B------:R-:W-:Y:S01]  /*22ec0*/  @P0 IADD3 R148, PT, PT, R148, -0x7f000001, RZ ;  /* 0x80ffffff94940810 */ /* 0x000fe20007ffe0ff */
[----:B------:R-:W-:Y:S02]  /*22ed0*/  ISETP.GE.U32.AND P0, PT, R131, 0x7f000001, PT ;  /* 0x7f0000018300780c */ /* 0x000fe40003f06070 */
[----:B------:R-:W-:Y:S01]  /*22ee0*/  IMAD.HI.U32 R159, R159, 0x7f000001, R128 ;  /* 0x7f0000019f9f7827 */ /* 0x000fe200078e0080 */
[----:B------:R-:W-:-:S03]  /*22ef0*/  ISETP.GE.U32.AND P2, PT, R97, 0x7f000001, PT ;  /* 0x7f0000016100780c */ /* 0x000fc60003f46070 */
[----:B------:R-:W-:Y:S01]  /*22f00*/  IMAD.WIDE.U32 R128, R90, R249, RZ ;  /* 0x000000f95a807225 */ /* 0x000fe200078e00ff */
[----:B------:R-:W-:Y:S01]  /*22f10*/  IADD3 R148, PT, PT, R148, R221, RZ ;  /* 0x000000dd94947210 */ /* 0x000fe20007ffe0ff */
[----:B------:R-:W-:Y:S02]  /*22f20*/  ISETP.GE.U32.AND P1, PT, R174, 0x7f000001, PT ;  /* 0x7f000001ae00780c */ /* 0x000fe40003f26070 */
[----:B------:R-:W-:-:S04]  /*22f30*/  IMAD R221, R128, 0x7effffff, RZ ;  /* 0x7effffff80dd7824 */ /* 0x000fc800078e02ff */
[----:B------:R-:W-:Y:S01]  /*22f40*/  IMAD.HI.U32 R221, R221, 0x7f000001, R128 ;  /* 0x7f000001dddd7827 */ /* 0x000fe200078e0080 */
[----:B------:R-:W-:Y:S02]  /*22f50*/  @P0 IADD3 R131, PT, PT, R131, -0x7f000001, RZ ;  /* 0x80ffffff83830810 */ /* 0x000fe40007ffe0ff */
[----:B------:R-:W-:Y:S02]  /*22f60*/  @P2 IADD3 R97, PT, PT, R97, -0x7f000001, RZ ;  /* 0x80ffffff61612810 */ /* 0x000fe40007ffe0ff */
[----:B------:R-:W-:Y:S02]  /*22f70*/  ISETP.GE.U32.AND P0, PT, R221, 0x7f000001, PT ;  /* 0x7f000001dd00780c */ /* 0x000fe40003f06070 */
[----:B------:R-:W-:Y:S01]  /*22f80*/  @P1 IADD3 R174, PT, PT, R174, -0x7f000001, RZ ;  /* 0x80ffffffaeae1810 */ /* 0x000fe20007ffe0ff */
[----:B------:R-:W-:-:S03]  /*22f90*/  IMAD.WIDE.U32 R128, R237, R131, RZ ;  /* 0x00000083ed807225 */ /* 0x000fc600078e00ff */
[----:B------:R-:W-:Y:S01]  /*22fa0*/  IADD3 R250, PT, PT, R174, R97, RZ ;  /* 0x00000061aefa7210 */ /* 0x000fe20007ffe0ff */
[----:B------:R-:W-:-:S04]  /*22fb0*/  IMAD R97, R128, 0x7effffff, RZ ;  /* 0x7effffff80617824 */ /* 0x000fc800078e02ff */
[----:B------:R-:W-:Y:S02]  /*22fc0*/  IMAD.HI.U32 R128, R97, 0x7f000001, R128 ;  /* 0x7f00000161807827 */ /* 0x000fe400078e0080 */
[----:B------:R-:W-:-:S03]  /*22fd0*/  @P0 IADD3 R221, PT, PT, R221, -0x7f000001, RZ ;  /* 0x80ffffffdddd0810 */ /* 0x000fc60007ffe0ff */
[----:B------:R-:W-:Y:S02]  /*22fe0*/  ISETP.GE.U32.AND P1, PT, R128, 0x7f000001, PT ;  /* 0x7f0000018000780c */ /* 0x000fe40003f26070 */
[----:B------:R-:W-:-:S11]  /*22ff0*/  ISETP.GE.U32.AND P0, PT, R221, 0x7f000001, PT ;  /* 0x7f000001dd00780c */ /* 0x000fd60003f06070 */
        /* <DEDUP_REMOVED lines=8> */
[----:B------:R-:W-:-:S03]  /*23080*/  @P0 IADD3 R178, PT, PT, R178, -0x7f000001, RZ ;  /* 0x80ffffffb2b20810 */ /* 0x000fc60007ffe0ff */
[----:B------:R-:W-:Y:S02]  /*23090*/  IMAD.WIDE.U32 R128, R237, R249, RZ ;  /* 0x000000f9ed807225 */ /* 0x000fe400078e00ff */
[----:B------:R-:W-:Y:S02]  /*230a0*/  ISETP.GE.U32.AND P0, PT, R178, 0x7f000001, PT ;  /* 0x7f000001b200780c */ /* 0x000fe40003f06070 */
[----:B------:R-:W-:Y:S01]  /*230b0*/  IMAD R97, R128, 0x7effffff, RZ ;  /* 0x7effffff80617824 */ /* 0x000fe200078e02ff */
[----:B------:R-:W-:Y:S01]  /*230c0*/  @P1 IADD3 R250, PT, PT, R250, -0x7f000001, RZ ;  /* 0x80fffffffafa1810 */ /* 0x000fe20007ffe0ff */
[----:B------:R-:W-:Y:S01]  /*230d0*/  ISETP.GE.U32.AND P2, PT, R149, 0x7f000001, PT ;  /* 0x7f0000019500780c */ /* 0x000fe20003f46070 */
[----:B------:R-:W-:Y:S01]  /*230e0*/  ISETP.GE.U32.AND P1, PT, R232, 0x7f000001, PT ;  /* 0x7f000001e800780c */ /* 0x000fe20003f26070 */
[----:B------:R-:W-:-:S04]  /*230f0*/  IMAD.HI.U32 R97, R97, 0x7f000001, R128 ;  /* 0x7f00000161617827 */ /* 0x000fc800078e0080 */
[----:B------:R-:W-:-:S04]  /*23100*/  IMAD.WIDE.U32 R128, R85, R94, RZ ;  /* 0x0000005e55807225 */ /* 0x000fc800078e00ff */
[----:B------:R-:W-:Y:S01]  /*23110*/  IMAD R251, R128, 0x7effffff, RZ ;  /* 0x7effffff80fb7824 */ /* 0x000fe200078e02ff */
[----:B------:R-:W-:Y:S01]  /*23120*/  @P0 IADD3 R178, PT, PT, R178, -0x7f000001, RZ ;  /* 0x80ffffffb2b20810 */ /* 0x000fe20007ffe0ff */
[----:B------:R-:W-:Y:S02]  /*23130*/  ISETP.GE.U32.AND P0, PT, R231, 0x7f000001, PT ;  /* 0x7f000001e700780c */ /* 0x000fe40003f06070 */
[----:B------:R-:W-:Y:S01]  /*23140*/  IMAD.HI.U32 R129, R251, 0x7f000001, R128 ;  /* 0x7f000001fb817827 */ /* 0x000fe200078e0080 */
[----:B------:R-:W-:Y:S02]  /*23150*/  @P2 IADD3 R149, PT, PT, R149, -0x7f000001, RZ ;  /* 0x80ffffff95952810 */ /* 0x000fe40007ffe0ff */
[----:B------:R-:W-:Y:S01]  /*23160*/  @P1 IADD3 R232, PT, PT, R232, -0x7f000001, RZ ;  /* 0x80ffffffe8e81810 */ /* 0x000fe20007ffe0ff */
[----:B------:R-:W-:Y:S01]  /*23170*/  ISETP.GE.U32.AND P1, PT, R174, 0x7f000001, PT ;  /* 0x7f000001ae00780c */ /* 0x000fe20003f26070 */
[----:B------:R-:W-:-:S06]  /*23180*/  ISETP.GE.U32.AND P2, PT, R129, 0x7f000001, PT ;  /* 0x7f0000018100780c */ /* 0x000fcc0003f46070 */
[----:B------:R-:W-:-:S06]  /*23190*/  @P0 IADD3 R231, PT, PT, R231, -0x7f000001, RZ ;  /* 0x80ffffffe7e70810 */ /* 0x000fcc0007ffe0ff */
[----:B------:R-:W-:Y:S01]  /*231a0*/  @P1 IADD3 R174, PT, PT, R174, -0x7f000001, RZ ;  /* 0x80ffffffaeae1810 */ /* 0x000fe20007ffe0ff */
[----:B------:R-:W-:Y:S01]  /*231b0*/  ISETP.GE.U32.AND P0, PT, R231, 0x7f000001, PT ;  /* 0x7f000001e700780c */ /* 0x000fe20003f06070 */
[----:B------:R-:W-:Y:S01]  /*231c0*/  @P2 IADD3 R129, PT, PT, R129, -0x7f000001, RZ ;  /* 0x80ffffff81812810 */ /* 0x000fe20007ffe0ff */
[----:B------:R-:W-:-:S03]  /*231d0*/  ISETP.GE.U32.AND P1, PT, R218, 0x7f000001, PT ;  /* 0x7f000001da00780c */ /* 0x000fc60003f26070 */
[----:B------:R-:W-:Y:S01]  /*231e0*/  IADD3 R174, PT, PT, R174, R129, RZ ;  /* 0x00000081aeae7210 */ /* 0x000fe20007ffe0ff */
[----:B------:R-:W-:Y:S01]  /*231f0*/  IMAD.WIDE.U32 R128, R85, R131, RZ ;  /* 0x0000008355807225 */ /* 0x000fe200078e00ff */
[----:B------:R-:W-:-:S03]  /*23200*/  IADD3 R232, PT, PT, R178, R232, RZ ;  /* 0x000000e8b2e87210 */ /* 0x000fc60007ffe0ff */
[----:B------:R-:W-:-:S03]  /*23210*/  IMAD R251, R128, 0x7effffff, RZ ;  /* 0x7effffff80fb7824 */ /* 0x000fc600078e02ff */
[----:B------:R-:W-:Y:S01]  /*23220*/  @P0 IADD3 R231, PT, PT, R231, -0x7f000001, RZ ;  /* 0x80ffffffe7e70810 */ /* 0x000fe20007ffe0ff */
[----:B------:R-:W-:Y:S01]  /*23230*/  ISETP.GE.U32.AND P0, PT, R176, 0x7f000001, PT ;  /* 0x7f000001b000780c */ /* 0x000fe20003f06070 */
[----:B------:R-:W-:Y:S01]  /*23240*/  IMAD.HI.U32 R178, R251, 0x7f000001, R128 ;  /* 0x7f000001fbb27827 */ /* 0x000fe200078e0080 */
[----:B------:R-:W-:-:S03]  /*23250*/  @P1 IADD3 R218, PT, PT, R218, -0x7f000001, RZ ;  /* 0x80ffffffdada1810 */ /* 0x000fc60007ffe0ff */
[----:B------:R-:W-:-:S04]  /*23260*/  IMAD.WIDE.U32 R128, R237, R94, RZ ;  /* 0x0000005eed807225 */ /* 0x000fc800078e00ff */
[----:B------:R-:W-:Y:S01]  /*23270*/  IMAD R251, R128, 0x7effffff, RZ ;  /* 0x7effffff80fb7824 */ /* 0x000fe200078e02ff */
[----:B------:R-:W-:-:S03]  /*23280*/  IADD3 R231, PT, PT, R231, R218, RZ ;  /* 0x000000dae7e77210 */ /* 0x000fc60007ffe0ff */
[----:B------:R-:W-:-:S04]  /*23290*/  IMAD.HI.U32 R218, R251, 0x7f000001, R128 ;  /* 0x7f000001fbda7827 */ /* 0x000fc800078e0080 */
[----:B------:R-:W-:Y:S01]  /*232a0*/  IMAD.WIDE.U32 R128, R89, R94, RZ ;  /* 0x0000005e59807225 */ /* 0x000fe200078e00ff */
[----:B------:R-:W-:-:S03]  /*232b0*/  @P0 IADD3 R176, PT, PT, R176, -0x7f000001, RZ ;  /* 0x80ffffffb0b00810 */ /* 0x000fc60007ffe0ff */
[----:B------:R-:W-:Y:S02]  /*232c0*/  IMAD R251, R128, 0x7effffff, RZ ;  /* 0x7effffff80fb7824 */ /* 0x000fe400078e02ff */
[----:B------:R-:W-:Y:S02]  /*232d0*/  ISETP.GE.U32.AND P0, PT, R176, 0x7f000001, PT ;  /* 0x7f000001b000780c */ /* 0x000fe40003f06070 */
[----:B------:R-:W-:-:S04]  /*232e0*/  IMAD.HI.U32 R94, R251, 0x7f000001, R128 ;  /* 0x7f000001fb5e7827 */ /* 0x000fc800078e0080 */
[----:B------:R-:W-:-:S04]  /*232f0*/  IMAD.WIDE.U32 R128, R90, R131, RZ ;  /* 0x000000835a807225 */ /* 0x000fc800078e00ff */
[----:B------:R-:W-:-:S04]  /*23300*/  IMAD R251, R128, 0x7effffff, RZ ;  /* 0x7effffff80fb7824 */ /* 0x000fc800078e02ff */
[----:B------:R-:W-:-:S04]  /*23310*/  IMAD.HI.U32 R251, R251, 0x7f000001, R128 ;  /* 0x7f000001fbfb7827 */ /* 0x000fc800078e0080 */
[----:B------:R-:W-:Y:S01]  /*23320*/  IMAD.WIDE.U32 R128, R89, R131, RZ ;  /* 0x0000008359807225 */ /* 0x000fe200078e00ff */
[----:B------:R-:W-:Y:S01]  /*23330*/  @P0 IADD3 R176, PT, PT, R176, -0x7f000001, RZ ;  /* 0x80ffffffb0b00810 */ /* 0x000fe20007ffe0ff */
[----:B------:R-:W-:Y:S02]  /*23340*/  ISETP.GE.U32.AND P0, PT, R251, 0x7f000001, PT ;  /* 0x7f000001fb00780c */ /* 0x000fe40003f06070 */
[----:B------:R-:W-:Y:S01]  /*23350*/  IMAD R131, R128, 0x7effffff, RZ ;  /* 0x7effffff80837824 */ /* 0x000fe200078e02ff */
[----:B------:R-:W-:-:S03]  /*23360*/  ISETP.GE.U32.AND P1, PT, R228, 0x7f000001, PT ;  /* 0x7f000001e400780c */ /* 0x000fc60003f26070 */
[----:B------:R-:W-:-:S05]  /*23370*/  IMAD.HI.U32 R131, R131, 0x7f000001, R128 ;  /* 0x7f00000183837827 */ /* 0x000fca00078e0080 */
[----:B------:R-:W-:Y:S02]  /*23380*/  ISETP.GE.U32.AND P2, PT, R131, 0x7f000001, PT ;  /* 0x7f0000018300780c */ /* 0x000fe40003f46070 */
[----:B------:R-:W-:-:S03]  /*23390*/  @P0 IADD3 R251, PT, PT, R251, -0x7f000001, RZ ;  /* 0x80fffffffbfb0810 */ /* 0x000fc60007ffe0ff */
[----:B------:R-:W-:Y:S01]  /*233a0*/  @P1 IADD3 R228, PT, PT, R228, -0x7f000001, RZ ;  /* 0x80ffffffe4e41810 */ /* 0x000fe20007ffe0ff */
[----:B------:R-:W-:Y:S01]  /*233b0*/  ISETP.GE.U32.AND P1, PT, R218, 0x7f000001, PT ;  /* 0x7f000001da00780c */ /* 0x000fe20003f26070 */
[----:B------:R-:W-:-:S06]  /*233c0*/  ISETP.GE.U32.AND P0, PT, R251, 0x7f000001, PT ;  /* 0x7f000001fb00780c */ /* 0x000fcc0003f06070 */
        /* <DEDUP_REMOVED lines=10> */
[----:B------:R-:W-:Y:S01]  /*23470*/  ISETP.GE.U32.AND P0, PT, R251, 0x7f000001, PT ;  /* 0x7f000001fb00780c */ /* 0x000fe20003f06070 */
[----:B------:R-:W-:-:S12]  /*23480*/  IADD3 R228, PT, PT, R176, R228, RZ ;  /* 0x000000e4b0e47210 */ /* 0x000fd80007ffe0ff */
        /* <DEDUP_REMOVED lines=14> */
[----:B------:R-:W-:Y:S01]  /*23570*/  IMAD.HI.U32 R251, R251, 0x7f000001, R128 ;  /* 0x7f000001fbfb7827 */ /* 0x000fe200078e0080 */
[----:B------:R-:W-:-:S04]  /*23580*/  ISETP.GE.U32.AND P0, PT, R247, 0x7f000001, PT ;  /* 0x7f000001f700780c */ /* 0x000fc80003f06070 */
[----:B------:R-:W-:Y:S01]  /*23590*/  ISETP.GE.U32.AND P2, PT, R251, 0x7f000001, PT ;  /* 0x7f000001fb00780c */ /* 0x000fe20003f46070 */
[----:B------:R-:W-:Y:S01]  /*235a0*/  IADD3 R149, PT, PT, R250, R149, RZ ;  /* 0x00000095fa957210 */ /* 0x000fe20007ffe0ff */
[----:B------:R-:W-:-:S07]  /*235b0*/  ISETP.GE.U32.AND P1, PT, R92, 0x7f000001, PT ;  /* 0x7f0000015c00780c */ /* 0x000fce0003f26070 */
[----:B------:R-:W-:-:S04]  /*235c0*/  @P0 IADD3 R247, PT, PT, R247, -0x7f000001, RZ ;  /* 0x80fffffff7f70810 */ /* 0x000fc80007ffe0ff */
[----:B------:R-:W-:Y:S01]  /*235d0*/  @P2 IADD3 R251, PT, PT, R251, -0x7f000001, RZ ;  /* 0x80fffffffbfb2810 */ /* 0x000fe20007ffe0ff */
[----:B------:R-:W-:Y:S01]  /*235e0*/  ISETP.GE.U32.AND P2, PT, R149, 0x7f000001, PT ;  /* 0x7f0000019500780c */ /* 0x000fe20003f46070 */
[----:B------:R-:W-:-:S03]  /*235f0*/  ISETP.GE.U32.AND P0, PT, R247, 0x7f000001, PT ;  /* 0x7f000001f700780c */ /* 0x000fc60003f06070 */
[----:B------:R-:W-:Y:S01]  /*23600*/  IMAD.WIDE.U32 R128, R251, 0x5fffffa, RZ ;  /* 0x05fffffafb807825 */ /* 0x000fe200078e00ff */
[----:B------:R-:W-:-:S03]  /*23610*/  @P1 IADD3 R92, PT, PT, R92, -0x7f000001, RZ ;  /* 0x80ffffff5c5c1810 */ /* 0x000fc60007ffe0ff */
[----:B------:R-:W-:-:S05]  /*23620*/  IMAD R251, R251, 0x6, RZ ;  /* 0x00000006fbfb7824 */ /* 0x000fca00078e02ff */
[----:B------:R-:W-:Y:S02]  /*23630*/  @P2 IADD3 R149, PT, PT, R149, -0x7f000001, RZ ;  /* 0x80ffffff95952810 */ /* 0x000fe40007ffe0ff */
[----:B------:R-:W-:Y:S01]  /*23640*/  @P0 IADD3 R247, PT, PT, R247, -0x7f000001, RZ ;  /* 0x80fffffff7f70810 */ /* 0x000fe20007ffe0ff */
[----:B------:R-:W-:-:S04]  /*23650*/  IMAD.HI.U32 R248, R251, 0x7f000001, R128 ;  /* 0x7f000001fbf87827 */ /* 0x000fc800078e0080 */
[----:B------:R-:W-:Y:S01]  /*23660*/  IMAD.WIDE.U32 R128, R237, R149, RZ ;  /* 0x00000095ed807225 */ /* 0x000fe200078e00ff */
[----:B------:R-:W-:-:S03]  /*23670*/  IADD3 R92, PT, PT, R247, R92, RZ ;  /* 0x0000005cf75c7210 */ /* 0x000fc60007ffe0ff */
[----:B------:R-:W-:Y:S01]  /*23680*/  IMAD R247, R128, 0x7effffff, RZ ;  /* 0x7effffff80f77824 */ /* 0x000fe200078e02ff */
[----:B------:R-:W-:-:S03]  /*23690*/  ISETP.GE.U32.AND P0, PT, R227, 0x7f000001, PT ;  /* 0x7f000001e300780c */ /* 0x000fc60003f06070 */
[----:B------:R-:W-:-:S05]  /*236a0*/  IMAD.HI.U32 R247, R247, 0x7f000001, R128 ;  /* 0x7f000001f7f77827 */ /* 0x000fca00078e0080 */
[----:B------:R-:W-:Y:S01]  /*236b0*/  ISETP.GE.U32.AND P1, PT, R247, 0x7f000001, PT ;  /* 0x7f000001f700780c */ /* 0x000fe20003f26070 */
[----:B------:R-:W-:-:S04]  /*236c0*/  ISETP.GE.U32.AND P2, PT, R225, 0x7f000001, PT ;  /* 0x7f000001e100780c */ /* 0x000fc80003f46070 */
[----:B------:R-:W-:Y:S01]  /*236d0*/  @P0 IADD3 R227, PT, PT, R227, -0x7f000001, RZ ;  /* 0x80ffffffe3e30810 */ /* 0x000fe20007ffe0ff */
[----:B------:R-:W-:-:S04]  /*236e0*/  ISETP.GE.U32.AND P3, PT, R139, 0x7f000001, PT ;  /* 0x7f0000018b00780c */ /* 0x000fc80003f66070 */
[----:B------:R-:W-:-:S03]  /*236f0*/  ISETP.GE.U32.AND P0, PT, R227, 0x7f000001, PT ;  /* 0x7f000001e300780c */ /* 0x000fc60003f06070 */
[----:B------:R-:W-:Y:S01]  /*23700*/  @P1 IADD3 R247, PT, PT, R247, -0x7f000001, RZ ;  /* 0x80fffffff7f71810 */ /* 0x000fe20007ffe0ff */
[----:B------:R-:W-:Y:S01]  /*23710*/  ISETP.GE.U32.AND P1, PT, R203, 0x7f000001, PT ;  /* 0x7f000001cb00780c */ /* 0x000fe20003f26070 */
[----:B------:R-:W-:Y:S01]  /*23720*/  @P2 IADD3 R225, PT, PT, R225, -0x7f000001, RZ ;  /* 0x80ffffffe1e12810 */ /* 0x000fe20007ffe0ff */
[----:B------:R-:W-:Y:S02]  /*23730*/  ISETP.GE.U32.AND P2, PT, R148, 0x7f000001, PT ;  /* 0x7f0000019400780c */ /* 0x000fe40003f46070 */
[----:B------:R-:W-:Y:S01]  /*23740*/  IMAD.WIDE.U32 R128, R247, 0x5fffffa, RZ ;  /* 0x05fffffaf7807825 */ /* 0x000fe200078e00ff */
[----:B------:R-:W-:-:S04]  /*23750*/  @P3 IADD3 R139, PT, PT, R139, -0x7f000001, RZ ;  /* 0x80ffffff8b8b3810 */ /* 0x000fc80007ffe0ff */
[----:B------:R-:W-:Y:S01]  /*23760*/  @P0 IADD3 R227, PT, PT, R227, -0x7f000001, RZ ;  /* 0x80ffffffe3e30810 */ /* 0x000fe20007ffe0ff */
[----:B------:R-:W-:Y:S01]  /*23770*/  ISETP.GE.U32.AND P0, PT, R225, 0x7f000001, PT ;  /* 0x7f000001e100780c */ /* 0x000fe20003f06070 */
[----:B------:R-:W-:Y:S02]  /*23780*/  IMAD R247, R247, 0x6, RZ ;  /* 0x00000006f7f77824 */ /* 0x000fe400078e02ff */
[----:B------:R-:W-:Y:S01]  /*23790*/  @P1 IADD3 R203, PT, PT, R203, -0x7f000001, RZ ;  /* 0x80ffffffcbcb1810 */ /* 0x000fe20007ffe0ff */
[----:B------:R-:W-:Y:S01]  /*237a0*/  ISETP.GE.U32.AND P1, PT, R87, 0x7f000001, PT ;  /* 0x7f0000015700780c */ /* 0x000fe20003f26070 */
[----:B------:R-:W-:-:S04]  /*237b0*/  IMAD.HI.U32 R247, R247, 0x7f000001, R128 ;  /* 0x7f000001f7f77827 */ /* 0x000fc800078e0080 */
[----:B------:R-:W-:Y:S01]  /*237c0*/  IMAD.WIDE.U32 R128, R90, R139, RZ ;  /* 0x0000008b5a807225 */ /* 0x000fe200078e00ff */
[----:B------:R-:W-:Y:S02]  /*237d0*/  IADD3 R203, PT, PT, R227, R203, RZ ;  /* 0x000000cbe3cb7210 */ /* 0x000fe40007ffe0ff */
[----:B------:R-:W-:Y:S01]  /*237e0*/  @P2 IADD3 R148, PT, PT, R148, -0x7f000001, RZ ;  /* 0x80ffffff94942810 */ /* 0x000fe20007ffe0ff */
        /* <DEDUP_REMOVED lines=26> */
[----:B------:R-:W-:-:S05]  /*23990*/  ISETP.GE.U32.AND P1, PT, R223, 0x7f000001, PT ;  /* 0x7f000001df00780c */ /* 0x000fca0003f26070 */
[----:B------:R-:W-:Y:S01]  /*239a0*/  @P0 IADD3 R221, PT, PT, R221, -0x7f000001, RZ ;  /* 0x80ffffffdddd0810 */ /* 0x000fe20007ffe0ff */
[----:B------:R-:W-:Y:S01]  /*239b0*/  ISETP.GE.U32.AND P0, PT, R219, 0x7f000001, PT ;  /* 0x7f000001db00780c */ /* 0x000fe20003f06070 */
[----:B------:R-:W-:-:S06]  /*239c0*/  ISETP.GE.U32.AND P2, PT, R97, 0x7f000001, PT ;  /* 0x7f0000016100780c */ /* 0x000fcc0003f46070 */
[----:B------:R-:W-:Y:S01]  /*239d0*/  @P1 IADD3 R223, PT, PT, R223, -0x7f000001, RZ ;  /* 0x80ffffffdfdf1810 */ /* 0x000fe20007ffe0ff */
[----:B------:R-:W-:-:S04]  /*239e0*/  ISETP.GE.U32.AND P1, PT, R221, 0x7f000001, PT ;  /* 0x7f000001dd00780c */ /* 0x000fc80003f26070 */
[----:B------:R-:W-:Y:S01]  /*239f0*/  IMAD.WIDE.U32 R128, R223, 0x5fffffa, RZ ;  /* 0x05fffffadf807825 */ /* 0x000fe200078e00ff */
[----:B------:R-:W-:-:S03]  /*23a00*/  @P0 IADD3 R219, PT, PT, R219, -0x7f000001, RZ ;  /* 0x80ffffffdbdb0810 */ /* 0x000fc60007ffe0ff */
[----:B------:R-:W-:Y:S01]  /*23a10*/  IMAD R223, R223, 0x6, RZ ;  /* 0x00000006dfdf7824 */ /* 0x000fe200078e02ff */
[----:B------:R-:W-:Y:S01]  /*23a20*/  @P2 IADD3 R97, PT, PT, R97, -0x7f000001, RZ ;  /* 0x80ffffff61612810 */ /* 0x000fe20007ffe0ff */
[----:B------:R-:W-:Y:S02]  /*23a30*/  ISETP.GE.U32.AND P0, PT, R219, 0x7f000001, PT ;  /* 0x7f000001db00780c */ /* 0x000fe40003f06070 */
[----:B------:R-:W-:Y:S01]  /*23a40*/  IMAD.HI.U32 R223, R223, 0x7f000001, R128 ;  /* 0x7f000001dfdf7827 */ /* 0x000fe200078e0080 */
[----:B------:R-:W-:-:S03]  /*23a50*/  @P1 IADD3 R221, PT, PT, R221, -0x7f000001, RZ ;  /* 0x80ffffffdddd1810 */ /* 0x000fc60007ffe0ff */
[----:B------:R-:W-:Y:S01]  /*23a60*/  IMAD.WIDE.U32 R128, R90, R148, RZ ;  /* 0x000000945a807225 */ /* 0x000fe200078e00ff */
[----:B------:R-:W-:Y:S01]  /*23a70*/  ISETP.GE.U32.AND P1, PT, R211, 0x7f000001, PT ;  /* 0x7f000001d300780c */ /* 0x000fe20003f26070 */
[----:B------:R-:W-:Y:S02]  /*23a80*/  IADD3 R97, PT, PT, R221, R97, RZ ;  /* 0x00000061dd617210 */ /* 0x000fe40007ffe0ff */
[----:B------:R-:W-:-:S04]  /*23a90*/  IMAD R221, R128, 0x7effffff, RZ ;  /* 0x7effffff80dd7824 */ /* 0x000fc800078e02ff */
[----:B------:R-:W-:Y:S01]  /*23aa0*/  IMAD.HI.U32 R221, R221, 0x7f000001, R128 ;  /* 0x7f000001dddd7827 */ /* 0x000fe200078e0080 */
[----:B------:R-:W-:-:S04]  /*23ab0*/  @P0 IADD3 R219, PT, PT, R219, -0x7f000001, RZ ;  /* 0x80ffffffdbdb0810 */ /* 0x000fc80007ffe0ff */
[----:B------:R-:W-:Y:S01]  /*23ac0*/  ISETP.GE.U32.AND P0, PT, R221, 0x7f000001, PT ;  /* 0x7f000001dd00780c */ /* 0x000fe20003f06070 */
[----:B------:R-:W-:Y:S01]  /*23ad0*/  @P1 IADD3 R211, PT, PT, R211, -0x7f000001, RZ ;  /* 0x80ffffffd3d31810 */ /* 0x000fe20007ffe0ff */
[----:B------:R-:W-:-:S03]  /*23ae0*/  IMAD.WIDE.U32 R128, R237, R143, RZ ;  /* 0x0000008fed807225 */ /* 0x000fc600078e00ff */
[----:B------:R-:W-:Y:S01]  /*23af0*/  IADD3 R211, PT, PT, R219, R211, RZ ;  /* 0x000000d3dbd37210 */ /* 0x000fe20007ffe0ff */
[----:B------:R-:W-:-:S04]  /*23b00*/  IMAD R219, R128, 0x7effffff, RZ ;  /* 0x7effffff80db7824 */ /* 0x000fc800078e02ff */
[----:B------:R-:W-:-:S03]  /*23b10*/  IMAD.HI.U32 R128, R219, 0x7f000001, R128 ;  /* 0x7f000001db807827 */ /* 0x000fc600078e0080 */
[----:B------:R-:W-:Y:S01]  /*23b20*/  @P0 IADD3 R221, PT, PT, R221, -0x7f000001, RZ ;  /* 0x80ffffffdddd0810 */ /* 0x000fe20007ffe0ff */
[----:B------:R-:W-:Y:S01]  /*23b30*/  ISETP.GE.U32.AND P0, PT, R217, 0x7f000001, PT ;  /* 0x7f000001d900780c */ /* 0x000fe20003f06070 */
[----:B------:R-:W-:-:S03]  /*23b40*/  ISETP.GE.U32.AND P2, PT, R128, 0x7f000001, PT ;  /* 0x7f0000018000780c */ /* 0x000fc60003f46070 */
[----:B------:R-:W-:-:S09]  /*23b50*/  ISETP.GE.U32.AND P1, PT, R221, 0x7f000001, PT ;  /* 0x7f000001dd00780c */ /* 0x000fd20003f26070 */
[----:B------:R-:W-:Y:S02]  /*23b60*/  @P0 IADD3 R217, PT, PT, R217, -0x7f000001, RZ ;  /* 0x80ffffffd9d90810 */ /* 0x000fe40007ffe0ff */
        /* <DEDUP_REMOVED lines=15> */
[----:B------:R-:W-:Y:S02]  /*23c60*/  @P0 IADD3 R221, PT, PT, R221, -0x7f000001, RZ ;  /* 0x80ffffffdddd0810 */ /* 0x000fe40007ffe0ff */
[----:B------:R-:W-:-:S03]  /*23c70*/  ISETP.GE.U32.AND P1, PT, R128, 0x7f000001, PT ;  /* 0x7f0000018000780c */ /* 0x000fc60003f26070 */
[----:B------:R-:W-:-:S10]  /*23c80*/  ISETP.GE.U32.AND P0, PT, R221, 0x7f000001, PT ;  /* 0x7f000001dd00780c */ /* 0x000fd40003f06070 */
[----:B------:R-:W-:-:S03]  /*23c90*/  @P1 IADD3 R128, PT, PT, R128, -0x7f000001, RZ ;  /* 0x80ffffff80801810 */ /* 0x000fc60007ffe0ff */
        /* <DEDUP_REMOVED lines=11> */
[----:B------:R-:W-:Y:S01]  /*23d50*/  @P1 IADD3 R219, PT, PT, R219, -0x7f000001, RZ ;  /* 0x80ffffffdbdb1810 */ /* 0x000fe20007ffe0ff */
[----:B------:R-:W-:Y:S01]  /*23d60*/  ISETP.GE.U32.AND P0, PT, R171, 0x7f000001, PT ;  /* 0x7f000001ab00780c */ /* 0x000fe20003f06070 */
[----:B------:R-:W-:Y:S02]  /*23d70*/  ISETP.GE.U32.AND P1, PT, R175, 0x7f000001, PT ;  /* 0x7f000001af00780c */ /* 0x000fe40003f26070 */
[----:B------:R-:W-:Y:S01]  /*23d80*/  IADD3 R219, PT, PT, R219, R128, RZ ;  /* 0x00000080dbdb7210 */ /* 0x000fe20007ffe0ff */
[----:B------:R-:W-:-:S07]  /*23d90*/  IMAD.WIDE.U32 R128, R85, R143, RZ ;  /* 0x0000008f55807225 */ /* 0x000fce00078e00ff */
[----:B------:R-:W-:Y:S02]  /*23da0*/  @P2 IADD3 R209, PT, PT, R209, -0x7f000001, RZ ;  /* 0x80ffffffd1d12810 */ /* 0x000fe40007ffe0ff */
[----:B------:R-:W-:Y:S02]  /*23db0*/  @P0 IADD3 R171, PT, PT, R171, -0x7f000001, RZ ;  /* 0x80ffffffabab0810 */ /* 0x000fe40007ffe0ff */
[----:B------:R-:W-:Y:S01]  /*23dc0*/  @P1 IADD3 R175, PT, PT, R175, -0x7f000001, RZ ;  /* 0x80ffffffafaf1810 */ /* 0x000fe20007ffe0ff */
[----:B------:R-:W-:Y:S01]  /*23dd0*/  ISETP.GE.U32.AND P1, PT, R7, 0x7f000001, PT ;  /* 0x7f0000010700780c */ /* 0x000fe20003f26070 */
[----:B------:R-:W-:Y:S01]  /*23de0*/  ISETP.GE.U32.AND P0, PT, R209, 0x7f000001, PT ;  /* 0x7f000001d100780c */ /* 0x000fe20003f06070 */
[----:B------:R-:W-:Y:S01]  /*23df0*/  IMAD R221, R128, 0x7effffff, RZ ;  /* 0x7effffff80dd7824 */ /* 0x000fe200078e02ff */
[----:B------:R-:W-:-:S03]  /*23e00*/  ISETP.GE.U32.AND P2, PT, R208, 0x7f000001, PT ;  /* 0x7f000001d000780c */ /* 0x000fc60003f46070 */
[----:B------:R-:W-:Y:S01]  /*23e10*/  IMAD.HI.U32 R221, R221, 0x7f000001, R128 ;  /* 0x7f000001dddd7827 */ /* 0x000fe200078e0080 */
[----:B------:R-:W-:-:S03]  /*23e20*/  IADD3 R171, PT, PT, R171, R175, RZ ;  /* 0x000000afabab7210 */ /* 0x000fc60007ffe0ff */
[----:B------:R-:W-:-:S04]  /*23e30*/  IMAD.WIDE.U32 R128, R89, R139, RZ ;  /* 0x0000008b59807225 */ /* 0x000fc800078e00ff */
[----:B------:R-:W-:Y:S01]  /*23e40*/  IMAD R175, R128, 0x7effffff, RZ ;  /* 0x7effffff80af7824 */ /* 0x000fe200078e02ff */
[----:B------:R-:W-:Y:S02]  /*23e50*/  @P0 IADD3 R209, PT, PT, R209, -0x7f000001, RZ ;  /* 0x80ffffffd1d10810 */ /* 0x000fe40007ffe0ff */
[----:B------:R-:W-:Y:S01]  /*23e60*/  @P1 IADD3 R7, PT, PT, R7, -0x7f000001, RZ ;  /* 0x80ffffff07071810 */ /* 0x000fe20007ffe0ff */
[----:B------:R-:W-:Y:S01]  /*23e70*/  IMAD.HI.U32 R175, R175, 0x7f000001, R128 ;  /* 0x7f000001afaf7827 */ /* 0x000fe200078e0080 */
[----:B------:R-:W-:-:S03]  /*23e80*/  @P2 IADD3 R208, PT, PT, R208, -0x7f000001, RZ ;  /* 0x80ffffffd0d02810 */ /* 0x000fc60007ffe0ff */
[----:B------:R-:W-:Y:S01]  /*23e90*/  IMAD.WIDE.U32 R128, R237, R139, RZ ;  /* 0x0000008bed807225 */ /* 0x000fe200078e00ff */
[----:B------:R-:W-:-:S03]  /*23ea0*/  IADD3 R7, PT, PT, R209, R7, RZ ;  /* 0x00000007d1077210 */ /* 0x000fc60007ffe0ff */
[----:B------:R-:W-:Y:S01]  /*23eb0*/  IMAD R209, R128, 0x7effffff, RZ ;  /* 0x7effffff80d17824 */ /* 0x000fe200078e02ff */
[----:B------:R-:W-:-:S03]  /*23ec0*/  ISETP.GE.U32.AND P0, PT, R208, 0x7f000001, PT ;  /* 0x7f000001d000780c */ /* 0x000fc60003f06070 */
[----:B------:R-:W-:-:S04]  /*23ed0*/  IMAD.HI.U32 R251, R209, 0x7f000001, R128 ;  /* 0x7f000001d1fb7827 */ /* 0x000fc800078e0080 */
[----:B------:R-:W-:-:S04]  /*23ee0*/  IMAD.WIDE.U32 R128, R90, R143, RZ ;  /* 0x0000008f5a807225 */ /* 0x000fc800078e00ff */
[----:B------:R-:W-:-:S04]  /*23ef0*/  IMAD R209, R128, 0x7effffff, RZ ;  /* 0x7effffff80d17824 */ /* 0x000fc800078e02ff */
[----:B------:R-:W-:Y:S01]  /*23f00*/  IMAD.HI.U32 R128, R209, 0x7f000001, R128 ;  /* 0x7f000001d1807827 */ /* 0x000fe200078e0080 */
[----:B------:R-:W-:-:S04]  /*23f10*/  @P0 IADD3 R208, PT, PT, R208, -0x7f000001, RZ ;  /* 0x80ffffffd0d00810 */ /* 0x000fc80007ffe0ff */
[----:B------:R-:W-:Y:S01]  /*23f20*/  ISETP.GE.U32.AND P0, PT, R128, 0x7f000001, PT ;  /* 0x7f0000018000780c */ /* 0x000fe20003f06070 */
[----:B------:R-:W-:-:S12]  /*23f30*/  ISETP.GE.U32.AND P1, PT, R17, 0x7f000001, PT ;  /* 0x7f0000011100780c */ /* 0x000fd80003f26070 */
[----:B------:R-:W-:Y:S02]  /*23f40*/  @P0 IADD3 R128, PT, PT, R128, -0x7f000001, RZ ;  /* 0x80ffffff80800810 */ /* 0x000fe40007ffe0ff */
[----:B------:R-:W-:Y:S01]  /*23f50*/  @P1 IADD3 R17, PT, PT, R17, -0x7f000001, RZ ;  /* 0x80ffffff11111810 */ /* 0x000fe20007ffe0ff */
[----:B------:R-:W-:Y:S02]  /*23f60*/  ISETP.GE.U32.AND P1, PT, R251, 0x7f000001, PT ;  /* 0x7f000001fb00780c */ /* 0x000fe40003f26070 */
[----:B------:R-:W-:Y:S01]  /*23f70*/  ISETP.GE.U32.AND P0, PT, R128, 0x7f000001, PT ;  /* 0x7f0000018000780c */ /* 0x000fe20003f06070 */
[----:B------:R-:W-:-:S10]  /*23f80*/  IADD3 R17, PT, PT, R208, R17, RZ ;  /* 0x00000011d0117210 */ /* 0x000fd40007ffe0ff */
        /* <DEDUP_REMOVED lines=10> */
[----:B------:R-:W-:-:S04]  /*24030*/  ISETP.GE.U32.AND P0, PT, R216, 0x7f000001, PT ;  /* 0x7f000001d800780c */ /* 0x000fc80003f06070 */
[----:B------:R-:W-:-:S04]  /*24040*/  IMAD.WIDE.U32 R128, R209, 0x5fffffa, RZ ;  /* 0x05fffffad1807825 */ /* 0x000fc800078e00ff */
[----:B------:R-:W-:Y:S01]  /*24050*/  IMAD R209, R209, 0x6, RZ ;  /* 0x00000006d1d17824 */ /* 0x000fe200078e02ff */
[----:B------:R-:W-:-:S03]  /*24060*/  ISETP.GE.U32.AND P1, PT, R173, 0x7f000001, PT ;  /* 0x7f000001ad00780c */ /* 0x000fc60003f26070 */
[----:B------:R-:W-:-:S04]  /*24070*/  IMAD.HI.U32 R209, R209, 0x7f000001, R128 ;  /* 0x7f000001d1d17827 */ /* 0x000fc800078e0080 */
[----:B------:R-:W-:-:S04]  /*24080*/  IMAD.WIDE.U32 R128, R89, R148, RZ ;  /* 0x0000009459807225 */ /* 0x000fc800078e00ff */
[----:B------:R-:W-:Y:S01]  /*24090*/  IMAD R251, R128, 0x7effffff, RZ ;  /* 0x7effffff80fb7824 */ /* 0x000fe200078e02ff */
[----:B------:R-:W-:Y:S01]  /*240a0*/  @P0 IADD3 R216, PT, PT, R216, -0x7f000001, RZ ;  /* 0x80ffffffd8d80810 */ /* 0x000fe20007ffe0ff */
[----:B------:R-:W-:Y:S02]  /*240b0*/  ISETP.GE.U32.AND P0, PT, R207, 0x7f000001, PT ;  /* 0x7f000001cf00780c */ /* 0x000fe40003f06070 */
[----:B------:R-:W-:Y:S01]  /*240c0*/  IMAD.HI.U32 R251, R251, 0x7f000001, R128 ;  /* 0x7f000001fbfb7827 */ /* 0x000fe200078e0080 */
[----:B------:R-:W-:-:S04]  /*240d0*/  @P1 IADD3 R173, PT, PT, R173, -0x7f000001, RZ ;  /* 0x80ffffffadad1810 */ /* 0x000fc80007ffe0ff */
[----:B------:R-:W-:-:S06]  /*240e0*/  ISETP.GE.U32.AND P1, PT, R251, 0x7f000001, PT ;  /* 0x7f000001fb00780c */ /* 0x000fcc0003f26070 */
[----:B------:R-:W-:-:S05]  /*240f0*/  @P0 IADD3 R207, PT, PT, R207, -0x7f000001, RZ ;  /* 0x80ffffffcfcf0810 */ /* 0x000fca0007ffe0ff */
        /* <DEDUP_REMOVED lines=10> */
[----:B------:R-:W-:Y:S01]  /*241a0*/  IADD3 R110, PT, PT, R207, R110, RZ ;  /* 0x0000006ecf6e7210 */ /* 0x000fe20007ffe0ff */
[----:B------:R-:W-:Y:S02]  /*241b0*/  ISETP.GE.U32.AND P0, PT, R206, 0x7f000001, PT ;  /* 0x7f000001ce00780c */ /* 0x000fe40003f06070 */
[----:B------:R-:W-:-:S04]  /*241c0*/  IMAD R207, R128, 0x7effffff, RZ ;  /* 0x7effffff80cf7824 */ /* 0x000fc800078e02ff */
[----:B------:R-:W-:-:S05]  /*241d0*/  IMAD.HI.U32 R207, R207, 0x7f000001, R128 ;  /* 0x7f000001cfcf7827 */ /* 0x000fca00078e0080 */
[----:B------:R-:W-:Y:S01]  /*241e0*/  ISETP.GE.U32.AND P1, PT, R207, 0x7f000001, PT ;  /* 0x7f000001cf00780c */ /* 0x000fe20003f26070 */
[----:B------:R-:W-:Y:S01]  /*241f0*/  ISETP.GE.U32.AND P2, PT, R205, 0x7f000001, PT ;  /* 0x7f000001cd00780c */ /* 0x000fe20003f46070 */
[----:B------:R-:W-:-:S05]  /*24200*/  @P0 IADD3 R206, PT, PT, R206, -0x7f000001, RZ ;  /* 0x80ffffffcece0810 */ /* 0x000fca0007ffe0ff */
[----:B------:R-:W-:-:S06]  /*24210*/  ISETP.GE.U32.AND P0, PT, R206, 0x7f000001, PT ;  /* 0x7f000001ce00780c */ /* 0x000fcc0003f06070 */
[----:B------:R-:W-:Y:S01]  /*24220*/  @P1 IADD3 R207, PT, PT, R207, -0x7f000001, RZ ;  /* 0x80ffffffcfcf1810 */ /* 0x000fe20007ffe0ff */
[----:B------:R-:W-:Y:S01]  /*24230*/  ISETP.GE.U32.AND P1, PT, R66, 0x7f000001, PT ;  /* 0x7f0000014200780c */ /* 0x000fe20003f26070 */
[----:B------:R-:W-:-:S03]  /*24240*/  @P2 IADD3 R205, PT, PT, R205, -0x7f000001, RZ ;  /* 0x80ffffffcdcd2810 */ /* 0x000fc60007ffe0ff */
[----:B------:R-:W-:-:S04]  /*24250*/  IMAD.WIDE.U32 R128, R207, 0x5fffffa, RZ ;  /* 0x05fffffacf807825 */ /* 0x000fc800078e00ff */
[----:B------:R-:W-:Y:S01]  /*24260*/  IMAD R207, R207, 0x6, RZ ;  /* 0x00000006cfcf7824 */ /* 0x000fe200078e02ff */
[----:B------:R-:W-:Y:S01]  /*24270*/  @P0 IADD3 R206, PT, PT, R206, -0x7f000001, RZ ;  /* 0x80ffffffcece0810 */ /* 0x000fe20007ffe0ff */
[----:B------:R-:W-:Y:S02]  /*24280*/  ISETP.GE.U32.AND P0, PT, R205, 0x7f000001, PT ;  /* 0x7f000001cd00780c */ /* 0x000fe40003f06070 */
[----:B------:R-:W-:Y:S01]  /*24290*/  IMAD.HI.U32 R207, R207, 0x7f000001, R128 ;  /* 0x7f000001cfcf7827 */ /* 0x000fe200078e0080 */
[----:B------:R-:W-:-:S03]  /*242a0*/  @P1 IADD3 R66, PT, PT, R66, -0x7f000001, RZ ;  /* 0x80ffffff42421810 */ /* 0x000fc60007ffe0ff */
[----:B------:R-:W-:Y:S01]  /*242b0*/  IMAD.WIDE.U32 R128, R107, R172, RZ ;  /* 0x000000ac6b807225 */ /* 0x000fe200078e00ff */
[----:B------:R-:W-:-:S03]  /*242c0*/  ISETP.GE.U32.AND P1, PT, R204, 0x7f000001, PT ;  /* 0x7f000001cc00780c */ /* 0x000fc60003f26070 */
[----:B------:R-:W-:Y:S01]  /*242d0*/  IMAD R251, R128, 0x7effffff, RZ ;  /* 0x7effffff80fb7824 */ /* 0x000fe200078e02ff */
[----:B------:R-:W-:-:S03]  /*242e0*/  IADD3 R66, PT, PT, R206, R66, RZ ;  /* 0x00000042ce427210 */ /* 0x000fc60007ffe0ff */
        /* <DEDUP_REMOVED lines=10> */
[----:B------:R-:W-:Y:S01]  /*24390*/  ISETP.GE.U32.AND P2, PT, R128, 0x7f000001, PT ;  /* 0x7f0000018000780c */ /* 0x000fe20003f46070 */
[----:B------:R-:W-:Y:S02]  /*243a0*/  ISETP.GE.U32.AND P0, PT, R227, 0x7f000001, PT ;  /* 0x7f000001e300780c */ /* 0x000fe40003f06070 */
[----:B------:R-:W-:-:S10]  /*243b0*/  ISETP.GE.U32.AND P1, PT, R205, 0x7f000001, PT ;  /* 0x7f000001cd00780c */ /* 0x000fd40003f26070 */
[----:B------:R-:W-:Y:S02]  /*243c0*/  @P2 IADD3 R128, PT, PT, R128, -0x7f000001, RZ ;  /* 0x80ffffff80802810 */ /* 0x000fe40007ffe0ff */
[----:B------:R-:W-:Y:S02]  /*243d0*/  @P0 IADD3 R227, PT, PT, R227, -0x7f000001, RZ ;  /* 0x80ffffffe3e30810 */ /* 0x000fe40007ffe0ff */
[----:B------:R-:W-:-:S03]  /*243e0*/  @P1 IADD3 R205, PT, PT, R205, -0x7f000001, RZ ;  /* 0x80ffffffcdcd1810 */ /* 0x000fc60007ffe0ff */
[----:B------:R-:W-:Y:S01]  /*243f0*/  ISETP.GE.U32.AND P0, PT, R227, 0x7f000001, PT ;  /* 0x7f000001e300780c */ /* 0x000fe20003f06070 */
[----:B------:R-:W-:Y:S01]  /*24400*/  IADD3 R205, PT, PT, R205, R128, RZ ;  /* 0x00000080cdcd7210 */ /* 0x000fe20007ffe0ff */
[----:B------:R-:W-:-:S04]  /*24410*/  IMAD.WIDE.U32 R128, R91, R172, RZ ;  /* 0x000000ac5b807225 */ /* 0x000fc800078e00ff */
[----:B------:R-:W-:Y:S01]  /*24420*/  IMAD R251, R128, 0x7effffff, RZ ;  /* 0x7effffff80fb7824 */ /* 0x000fe200078e02ff */
[----:B------:R-:W-:-:S03]  /*24430*/  ISETP.GE.U32.AND P1, PT, R247, 0x7f000001, PT ;  /* 0x7f000001f700780c */ /* 0x000fc60003f26070 */
[----:B------:R-:W-:-:S03]  /*24440*/  IMAD.HI.U32 R206, R251, 0x7f000001, R128 ;  /* 0x7f000001fbce7827 */ /* 0x000fc600078e0080 */
[----:B------:R-:W-:Y:S02]  /*24450*/  @P0 IADD3 R227, PT, PT, R227, -0x7f000001, RZ ;  /* 0x80ffffffe3e30810 */ /* 0x000fe40007ffe0ff */
        /* <DEDUP_REMOVED lines=23> */
[----:B------:R-:W-:Y:S02]  /*245d0*/  @P0 IADD3 R247, PT, PT, R247, -0x7f000001, RZ ;  /* 0x80fffffff7f70810 */ /* 0x000fe40007ffe0ff */
[----:B------:R-:W-:Y:S01]  /*245e0*/  IADD3 R134, PT, PT, R236, R134, RZ ;  /* 0x00000086ec867210 */ /* 0x000fe20007ffe0ff */
[----:B------:R-:W-:Y:S01]  /*245f0*/  IMAD.HI.U32 R236, R251, 0x7f000001, R128 ;  /* 0x7f000001fbec7827 */ /* 0x000fe200078e0080 */
[----:B------:R-:W-:-:S03]  /*24600*/  IADD3 R247, PT, PT, R103, R247, RZ ;  /* 0x000000f767f77210 */ /* 0x000fc60007ffe0ff */
[----:B------:R-:W-:Y:S01]  /*24610*/  IMAD.WIDE.U32 R128, R213, R172, RZ ;  /* 0x000000acd5807225 */ /* 0x000fe200078e00ff */
[----:B------:R-:W-:Y:S01]  /*24620*/  ISETP.GE.U32.AND P1, PT, R236, 0x7f000001, PT ;  /* 0x7f000001ec00780c */ /* 0x000fe20003f26070 */
[----:B------:R-:W-:Y:S02]  /*24630*/  ISETP.GE.U32.AND P0, PT, R247, 0x7f000001, PT ;  /* 0x7f000001f700780c */ /* 0x000fe40003f06070 */
[----:B------:R-:W-:-:S04]  /*24640*/  IMAD R251, R128, 0x7effffff, RZ ;  /* 0x7effffff80fb7824 */ /* 0x000fc800078e02ff */
[----:B------:R-:W-:-:S04]  /*24650*/  IMAD.HI.U32 R172, R251, 0x7f000001, R128 ;  /* 0x7f000001fbac7827 */ /* 0x000fc800078e0080 */
[----:B------:R-:W-:Y:S02]  /*24660*/  IMAD.WIDE.U32 R128, R20, R200, RZ ;  /* 0x000000c814807225 */ /* 0x000fe400078e00ff */
[----:B------:R-:W-:Y:S02]  /*24670*/  @P1 IADD3 R236, PT, PT, R236, -0x7f000001, RZ ;  /* 0x80ffffffecec1810 */ /* 0x000fe40007ffe0ff */
        /* <DEDUP_REMOVED lines=76> */
[----:B------:R-:W-:-:S03]  /*24b40*/  IADD3 R236, PT, PT, R236, R251, RZ ;  /* 0x000000fbecec7210 */ /* 0x000fc60007ffe0ff */
        /* <DEDUP_REMOVED lines=28> */
[----:B------:R-:W-:Y:S01]  /*24d10*/  IMAD R157, R128, 0x7effffff, RZ ;  /* 0x7effffff809d7824 */ /* 0x000fe200078e02ff */
[----:B------:R-:W-:-:S03]  /*24d20*/  ISETP.GE.U32.AND P0, PT, R107, 0x7f000001, PT ;  /* 0x7f0000016b00780c */ /* 0x000fc60003f06070 */
[----:B------:R-:W-:-:S04]  /*24d30*/  IMAD.HI.U32 R106, R157, 0x7f000001, R128 ;  /* 0x7f0000019d6a7827 */ /* 0x000fc800078e0080 */
[----:B------:R-:W-:-:S04]  /*24d40*/  IMAD.WIDE.U32 R128, R118, R170, RZ ;  /* 0x000000aa76807225 */ /* 0x000fc800078e00ff */
[----:B------:R-:W-:-:S04]  /*24d50*/  IMAD R157, R128, 0x7effffff, RZ ;  /* 0x7effffff809d7824 */ /* 0x000fc800078e02ff */
[----:B------:R-:W-:-:S04]  /*24d60*/  IMAD.HI.U32 R118, R157, 0x7f000001, R128 ;  /* 0x7f0000019d767827 */ /* 0x000fc800078e0080 */
[----:B------:R-:W-:Y:S01]  /*24d70*/  IMAD.WIDE.U32 R128, R111, R170, RZ ;  /* 0x000000aa6f807225 */ /* 0x000fe200078e00ff */
[----:B------:R-:W-:-:S03]  /*24d80*/  @P0 IADD3 R107, PT, PT, R107, -0x7f000001, RZ ;  /* 0x80ffffff6b6b0810 */ /* 0x000fc60007ffe0ff */
[----:B------:R-:W-:-:S04]  /*24d90*/  IMAD R111, R128, 0x7effffff, RZ ;  /* 0x7effffff806f7824 */ /* 0x000fc800078e02ff */
[----:B------:R-:W-:-:S04]  /*24da0*/  IMAD.HI.U32 R111, R111, 0x7f000001, R128 ;  /* 0x7f0000016f6f7827 */ /* 0x000fc800078e0080 */
[----:B------:R-:W-:Y:S01]  /*24db0*/  IMAD.WIDE.U32 R128, R246, R170, RZ ;  /* 0x000000aaf6807225 */ /* 0x000fe200078e00ff */
[----:B------:R-:W-:Y:S01]  /*24dc0*/  IADD3 R246, PT, PT, R245, R107, RZ ;  /* 0x0000006bf5f67210 */ /* 0x000fe20007ffe0ff */
[----:B------:R-:W-:-:S04]  /*24dd0*/  ISETP.GE.U32.AND P1, PT, R169, 0x7f000001, PT ;  /* 0x7f000001a900780c */ /* 0x000fc80003f26070 */
[----:B------:R-:W-:Y:S01]  /*24de0*/  ISETP.GE.U32.AND P0, PT, R246, 0x7f000001, PT ;  /* 0x7f000001f600780c */ /* 0x000fe20003f06070 */
[----:B------:R-:W-:-:S04]  /*24df0*/  IMAD R157, R128, 0x7effffff, RZ ;  /* 0x7effffff809d7824 */ /* 0x000fc800078e02ff */
[----:B------:R-:W-:-:S04]  /*24e00*/  IMAD.HI.U32 R157, R157, 0x7f000001, R128 ;  /* 0x7f0000019d9d7827 */ /* 0x000fc800078e0080 */
[----:B------:R-:W-:-:S04]  /*24e10*/  @P1 IADD3 R169, PT, PT, R169, -0x7f000001, RZ ;  /* 0x80ffffffa9a91810 */ /* 0x000fc80007ffe0ff */
[----:B------:R-:W-:Y:S01]  /*24e20*/  @P0 IADD3 R246, PT, PT, R246, -0x7f000001, RZ ;  /* 0x80fffffff6f60810 */ /* 0x000fe20007ffe0ff */
[----:B------:R-:W-:-:S03]  /*24e30*/  IMAD.WIDE.U32 R128, R93, R101, RZ ;  /* 0x000000655d807225 */ /* 0x000fc600078e00ff */
[----:B------:R-:W-:Y:S01]  /*24e40*/  IADD3 R169, PT, PT, R246, R169, RZ ;  /* 0x000000a9f6a97210 */ /* 0x000fe20007ffe0ff */
[----:B------:R-:W-:Y:S01]  /*24e50*/  IMAD R93, R128, 0x7effffff, RZ ;  /* 0x7effffff805d7824 */ /* 0x000fe200078e02ff */
[----:B------:R-:W-:-:S03]  /*24e60*/  ISETP.GE.U32.AND P2, PT, R106, 0x7f000001, PT ;  /* 0x7f0000016a00780c */ /* 0x000fc60003f46070 */
[----:B------:R-:W-:Y:S01]  /*24e70*/  ISETP.GE.U32.AND P1, PT, R169, 0x7f000001, PT ;  /* 0x7f000001a900780c */ /* 0x000fe20003f26070 */
[----:B------:R-:W-:Y:S01]  /*24e80*/  IMAD.HI.U32 R93, R93, 0x7f000001, R128 ;  /* 0x7f0000015d5d7827 */ /* 0x000fe200078e0080 */
[----:B------:R-:W-:-:S03]  /*24e90*/  ISETP.GE.U32.AND P0, PT, R91, 0x7f000001, PT ;  /* 0x7f0000015b00780c */ /* 0x000fc60003f06070 */
[----:B------:R-:W-:-:S04]  /*24ea0*/  IMAD.WIDE.U32 R128, R235, R101, RZ ;  /* 0x00000065eb807225 */ /* 0x000fc800078e00ff */
[----:B------:R-:W-:Y:S02]  /*24eb0*/  IMAD R235, R128, 0x7effffff, RZ ;  /* 0x7effffff80eb7824 */ /* 0x000fe400078e02ff */
[----:B------:R-:W-:Y:S01]  /*24ec0*/  IMAD.WIDE.U32 R244, R244, R101, RZ ;  /* 0x00000065f4f47225 */ /* 0x000fe200078e00ff */
[----:B------:R-:W-:Y:S02]  /*24ed0*/  @P2 IADD3 R106, PT, PT, R106, -0x7f000001, RZ ;  /* 0x80ffffff6a6a2810 */ /* 0x000fe40007ffe0ff */
[----:B------:R-:W-:Y:S01]  /*24ee0*/  @P1 IADD3 R169, PT, PT, R169, -0x7f000001, RZ ;  /* 0x80ffffffa9a91810 */ /* 0x000fe20007ffe0ff */
[----:B------:R-:W-:-:S04]  /*24ef0*/  IMAD.HI.U32 R170, R235, 0x7f000001, R128 ;  /* 0x7f000001ebaa7827 */ /* 0x000fc800078e0080 */
[----:B------:R-:W-:-:S04]  /*24f00*/  IMAD.WIDE.U32 R128, R243, R101, RZ ;  /* 0x00000065f3807225 */ /* 0x000fc800078e00ff */
[----:B------:R-:W-:Y:S01]  /*24f10*/  IMAD R101, R244, 0x7effffff, RZ ;  /* 0x7efffffff4657824 */ /* 0x000fe200078e02ff */
[----:B------:R-:W-:Y:S02]  /*24f20*/  @P0 IADD3 R91, PT, PT, R91, -0x7f000001, RZ ;  /* 0x80ffffff5b5b0810 */ /* 0x000fe40007ffe0ff */
[----:B------:R-:W-:Y:S01]  /*24f30*/  IADD3 R169, PT, PT, R169, R106, RZ ;  /* 0x0000006aa9a97210 */ /* 0x000fe20007ffe0ff */
[----:B------:R-:W-:Y:S01]  /*24f40*/  IMAD.HI.U32 R244, R101, 0x7f000001, R244 ;  /* 0x7f00000165f47827 */ /* 0x000fe200078e00f4 */
[----:B------:R-:W-:-:S03]  /*24f50*/  IADD3 R91, PT, PT, R241, R91, RZ ;  /* 0x0000005bf15b7210 */ /* 0x000fc60007ffe0ff */
[----:B------:R-:W-:Y:S01]  /*24f60*/  ISETP.GE.U32.AND P2, PT, R169, 0x7f000001, PT ;  /* 0x7f000001a900780c */ /* 0x000fe20003f46070 */
[----:B------:R-:W-:Y:S01]  /*24f70*/  ISETP.GE.U32.AND P3, PT, R244, 0x7f000001, PT ;  /* 0x7f000001f400780c */ /* 0x000fe20003f66070 */
[----:B------:R-:W-:Y:S01]  /*24f80*/  ISETP.GE.U32.AND P1, PT, R212, 0x7f000001, PT ;  /* 0x7f000001d400780c */ /* 0x000fe20003f26070 */
[----:B------:R-:W-:Y:S01]  /*24f90*/  ISETP.GE.U32.AND P0, PT, R91, 0x7f000001, PT ;  /* 0x7f0000015b00780c */ /* 0x000fe20003f06070 */
[----:B------:R-:W-:Y:S02]  /*24fa0*/  IMAD R107, R128, 0x7effffff, RZ ;  /* 0x7effffff806b7824 */ /* 0x000fe400078e02ff */
[----:B------:R-:W-:-:S04]  /*24fb0*/  IMAD.WIDE.U32 R242, R242, R238, RZ ;  /* 0x000000eef2f27225 */ /* 0x000fc800078e00ff */
[----:B------:R-:W-:-:S03]  /*24fc0*/  IMAD.HI.U32 R107, R107, 0x7f000001, R128 ;  /* 0x7f0000016b6b7827 */ /* 0x000fc600078e0080 */
[----:B------:R-:W-:Y:S02]  /*24fd0*/  @P2 IADD3 R169, PT, PT, R169, -0x7f000001, RZ ;  /* 0x80ffffffa9a92810 */ /* 0x000fe40007ffe0ff */
[----:B------:R-:W-:Y:S01]  /*24fe0*/  @P3 IADD3 R244, PT, PT, R244, -0x7f000001, RZ ;  /* 0x80fffffff4f43810 */ /* 0x000fe20007ffe0ff */
[----:B------:R-:W-:Y:S02]  /*24ff0*/  IMAD R101, R242, 0x7effffff, RZ ;  /* 0x7efffffff2657824 */ /* 0x000fe400078e02ff */
[----:B------:R-:W-:Y:S01]  /*25000*/  IMAD.WIDE.U32 R128, R16, R238, RZ ;  /* 0x000000ee10807225 */ /* 0x000fe200078e00ff */
[----:B------:R-:W-:Y:S02]  /*25010*/  @P1 IADD3 R212, PT, PT, R212, -0x7f000001, RZ ;  /* 0x80ffffffd4d41810 */ /* 0x000fe40007ffe0ff */
[----:B------:R-:W-:Y:S02]  /*25020*/  @P0 IADD3 R91, PT, PT, R91, -0x7f000001, RZ ;  /* 0x80ffffff5b5b0810 */ /* 0x000fe40007ffe0ff */
[----:B------:R-:W-:Y:S01]  /*25030*/  IADD3 R244, PT, PT, R169, R244, RZ ;  /* 0x000000f4a9f47210 */ /* 0x000fe20007ffe0ff */
[----:B------:R-:W-:-:S04]  /*25040*/  IMAD.HI.U32 R101, R101, 0x7f000001, R242 ;  /* 0x7f00000165657827 */ /* 0x000fc800078e00f2 */
[----:B------:R-:W-:Y:S01]  /*25050*/  IMAD R235, R128, 0x7effffff, RZ ;  /* 0x7effffff80eb7824 */ /* 0x000fe200078e02ff */
[----:B------:R-:W-:Y:S01]  /*25060*/  ISETP.GE.U32.AND P4, PT, R101, 0x7f000001, PT ;  /* 0x7f0000016500780c */ /* 0x000fe20003f86070 */
[----:B------:R-:W-:Y:S02]  /*25070*/  ISETP.GE.U32.AND P3, PT, R244, 0x7f000001, PT ;  /* 0x7f000001f400780c */ /* 0x000fe40003f66070 */
[----:B------:R-:W-:Y:S01]  /*25080*/  IMAD.HI.U32 R128, R235, 0x7f000001, R128 ;  /* 0x7f000001eb807827 */ /* 0x000fe200078e0080 */
[----:B------:R-:W-:Y:S01]  /*25090*/  IADD3 R129, PT, PT, R91, R212, RZ ;  /* 0x000000d45b817210 */ /* 0x000fe20007ffe0ff */
[----:B------:R-:W-:-:S04]  /*250a0*/  ISETP.GE.U32.AND P2, PT, R118, 0x7f000001, PT ;  /* 0x7f0000017600780c */ /* 0x000fc80003f46070 */
[----:B------:R-:W-:Y:S01]  /*250b0*/  ISETP.GE.U32.AND P1, PT, R129, 0x7f000001, PT ;  /* 0x7f0000018100780c */ /* 0x000fe20003f26070 */
[----:B------:R-:W-:Y:S01]  /*250c0*/  IMAD.WIDE.U32 R242, R19, R238, RZ ;  /* 0x000000ee13f27225 */ /* 0x000fe200078e00ff */
[----:B------:R-:W-:-:S03]  /*250d0*/  ISETP.GE.U32.AND P0, PT, R205, 0x7f000001, PT ;  /* 0x7f000001cd00780c */ /* 0x000fc60003f06070 */
[----:B------:R-:W-:Y:S01]  /*250e0*/  IMAD.WIDE.U32 R18, R18, R238, RZ ;  /* 0x000000ee12127225 */ /* 0x000fe200078e00ff */
[----:B------:R-:W-:Y:S02]  /*250f0*/  @P4 IADD3 R101, PT, PT, R101, -0x7f000001, RZ ;  /* 0x80ffffff65654810 */ /* 0x000fe40007ffe0ff */
[----:B------:R-:W-:Y:S01]  /*25100*/  @P3 IADD3 R244, PT, PT, R244, -0x7f000001, RZ ;  /* 0x80fffffff4f43810 */ /* 0x000fe20007ffe0ff */
[----:B------:R-:W-:Y:S01]  /*25110*/  IMAD R91, R18, 0x7effffff, RZ ;  /* 0x7effffff125b7824 */ /* 0x000fe200078e02ff */
[----:B------:R-:W-:-:S03]  /*25120*/  @P2 IADD3 R118, PT, PT, R118, -0x7f000001, RZ ;  /* 0x80ffffff76762810 */ /* 0x000fc60007ffe0ff */
[----:B------:R-:W-:Y:S01]  /*25130*/  IMAD.HI.U32 R16, R91, 0x7f000001, R18 ;  /* 0x7f0000015b107827 */ /* 0x000fe200078e0012 */
[----:B------:R-:W-:Y:S02]  /*25140*/  IADD3 R91, PT, PT, R244, R101, RZ ;  /* 0x00000065f45b7210 */ /* 0x000fe40007ffe0ff */
[----:B------:R-:W-:Y:S02]  /*25150*/  @P1 IADD3 R129, PT, PT, R129, -0x7f000001, RZ ;  /* 0x80ffffff81811810 */ /* 0x000fe40007ffe0ff */
[----:B------:R-:W-:Y:S01]  /*25160*/  @P0 IADD3 R205, PT, PT, R205, -0x7f000001, RZ ;  /* 0x80ffffffcdcd0810 */ /* 0x000fe20007ffe0ff */
[----:B------:R-:W-:Y:S01]  /*25170*/  ISETP.GE.U32.AND P0, PT, R91, 0x7f000001, PT ;  /* 0x7f0000015b00780c */ /* 0x000fe20003f06070 */
[----:B------:R-:W-:Y:S01]  /*25180*/  IADD3 R118, PT, PT, R129, R118, RZ ;  /* 0x0000007681767210 */ /* 0x000fe20007ffe0ff */
[----:B------:R-:W-:-:S04]  /*25190*/  ISETP.GE.U32.AND P2, PT, R93, 0x7f000001, PT ;  /* 0x7f0000015d00780c */ /* 0x000fc80003f46070 */
[----:B------:R-:W-:-:S07]  /*251a0*/  ISETP.GE.U32.AND P1, PT, R118, 0x7f000001, PT ;  /* 0x7f0000017600780c */ /* 0x000fce0003f26070 */
[----:B------:R-:W-:Y:S01]  /*251b0*/  @P0 IADD3 R91, PT, PT, R91, -0x7f000001, RZ ;  /* 0x80ffffff5b5b0810 */ /* 0x000fe20007ffe0ff */
[----:B------:R-:W-:Y:S01]  /*251c0*/  ISETP.GE.U32.AND P0, PT, R206, 0x7f000001, PT ;  /* 0x7f000001ce00780c */ /* 0x000fe20003f06070 */
[----:B------:R-:W-:-:S04]  /*251d0*/  @P2 IADD3 R93, PT, PT, R93, -0x7f000001, RZ ;  /* 0x80ffffff5d5d2810 */ /* 0x000fc80007ffe0ff */
[----:B------:R-:W-:-:S04]  /*251e0*/  @P1 IADD3 R118, PT, PT, R118, -0x7f000001, RZ ;  /* 0x80ffffff76761810 */ /* 0x000fc80007ffe0ff */
[----:B------:R-:W-:-:S04]  /*251f0*/  IADD3 R93, PT, PT, R118, R93, RZ ;  /* 0x0000005d765d7210 */ /* 0x000fc80007ffe0ff */
[----:B------:R-:W-:Y:S01]  /*25200*/  @P0 IADD3 R206, PT, PT, R206, -0x7f000001, RZ ;  /* 0x80ffffffcece0810 */ /* 0x000fe20007ffe0ff */
[----:B------:R-:W-:Y:S01]  /*25210*/  ISETP.GE.U32.AND P0, PT, R93, 0x7f000001, PT ;  /* 0x7f0000015d00780c */ /* 0x000fe20003f06070 */
[----:B------:R-:W-:Y:S01]  /*25220*/  ISETP.GE.U32.AND P1, PT, R128, 0x7f000001, PT ;  /* 0x7f0000018000780c */ /* 0x000fe20003f26070 */
[----:B------:R-:W-:-:S04]  /*25230*/  IMAD.WIDE.U32 R18, R90, R205, RZ ;  /* 0x000000cd5a127225 */ /* 0x000fc800078e00ff */
[----:B------:R-:W-:-:S07]  /*25240*/  IMAD R101, R18, 0x7effffff, RZ ;  /* 0x7effffff12657824 */ /* 0x000fce00078e02ff */
[----:B------:R-:W-:Y:S01]  /*25250*/  @P0 IADD3 R93, PT, PT, R93, -0x7f000001, RZ ;  /* 0x80ffffff5d5d0810 */ /* 0x000fe20007ffe0ff */
[----:B------:R-:W-:Y:S01]  /*25260*/  ISETP.GE.U32.AND P0, PT, R240, 0x7f000001, PT ;  /* 0x7f000001f000780c */ /* 0x000fe20003f06070 */
[----:B------:R-:W-:Y:S01]  /*25270*/  @P1 IADD3 R128, PT, PT, R128, -0x7f000001, RZ ;  /* 0x80ffffff80801810 */ /* 0x000fe20007ffe0ff */
[----:B------:R-:W-:-:S03]  /*25280*/  IMAD.HI.U32 R106, R101, 0x7f000001, R18 ;  /* 0x7f000001656a7827 */ /* 0x000fc600078e0012 */
[----:B------:R-:W-:Y:S01]  /*25290*/  IADD3 R93, PT, PT, R93, R128, RZ ;  /* 0x000000805d5d7210 */ /* 0x000fe20007ffe0ff */
[----:B------:R-:W-:-:S04]  /*252a0*/  IMAD.WIDE.U32 R18, R90, R91, RZ ;  /* 0x0000005b5a127225 */ /* 0x000fc800078e00ff */
[----:B------:R-:W-:Y:S01]  /*252b0*/  IMAD R101, R18, 0x7effffff, RZ ;  /* 0x7effffff12657824 */ /* 0x000fe200078e02ff */
[----:B------:R-:W-:Y:S02]  /*252c0*/  ISETP.GE.U32.AND P1, PT, R93, 0x7f000001, PT ;  /* 0x7f0000015d00780c */ /* 0x000fe40003f26070 */
[----:B------:R-:W-:Y:S01]  /*252d0*/  @P0 IADD3 R240, PT, PT, R240, -0x7f000001, RZ ;  /* 0x80fffffff0f00810 */ /* 0x000fe20007ffe0ff */
[----:B------:R-:W-:-:S04]  /*252e0*/  IMAD.HI.U32 R101, R101, 0x7f000001, R18 ;  /* 0x7f00000165657827 */ /* 0x000fc800078e0012 */
[----:B------:R-:W-:Y:S01]  /*252f0*/  IMAD.WIDE.U32 R18, R237, R206, RZ ;  /* 0x000000ceed127225 */ /* 0x000fe200078e00ff */
[----:B------:R-:W-:-:S03]  /*25300*/  IADD3 R240, PT, PT, R103, R240, RZ ;  /* 0x000000f067f07210 */ /* 0x000fc60007ffe0ff */
[----:B------:R-:W-:Y:S01]  /*25310*/  IMAD R129, R18, 0x7effffff, RZ ;  /* 0x7effffff12817824 */ /* 0x000fe200078e02ff */
[----:B------:R-:W-:Y:S01]  /*25320*/  ISETP.GE.U32.AND P3, PT, R213, 0x7f000001, PT ;  /* 0x7f000001d500780c */ /* 0x000fe20003f66070 */
[----:B------:R-:W-:Y:S01]  /*25330*/  ISETP.GE.U32.AND P2, PT, R240, 0x7f000001, PT ;  /* 0x7f000001f000780c */ /* 0x000fe20003f46070 */
[----:B------:R-:W-:Y:S01]  /*25340*/  @P1 IADD3 R93, PT, PT, R93, -0x7f000001, RZ ;  /* 0x80ffffff5d5d1810 */ /* 0x000fe20007ffe0ff */
[----:B------:R-:W-:Y:S01]  /*25350*/  IMAD.HI.U32 R129, R129, 0x7f000001, R18 ;  /* 0x7f00000181817827 */ /* 0x000fe200078e0012 */
[----:B------:R-:W-:Y:S01]  /*25360*/  ISETP.GE.U32.AND P1, PT, R247, 0x7f000001, PT ;  /* 0x7f000001f700780c */ /* 0x000fe20003f26070 */
[----:B------:R-:W-:Y:S02]  /*25370*/  ISETP.GE.U32.AND P0, PT, R236, 0x7f000001, PT ;  /* 0x7f000001ec00780c */ /* 0x000fe40003f06070 */
[----:B------:R-:W-:-:S04]  /*25380*/  IMAD.WIDE.U32 R18, R237, R205, RZ ;  /* 0x000000cded127225 */ /* 0x000fc800078e00ff */
[----:B------:R-:W-:-:S04]  /*25390*/  IMAD R169, R18, 0x7effffff, RZ ;  /* 0x7effffff12a97824 */ /* 0x000fc800078e02ff */
[----:B------:R-:W-:Y:S01]  /*253a0*/  IMAD.HI.U32 R118, R169, 0x7f000001, R18 ;  /* 0x7f000001a9767827 */ /* 0x000fe200078e0012 */
[----:B------:R-:W-:Y:S02]  /*253b0*/  @P3 IADD3 R213, PT, PT, R213, -0x7f000001, RZ ;  /* 0x80ffffffd5d53810 */ /* 0x000fe40007ffe0ff */
[----:B------:R-:W-:Y:S01]  /*253c0*/  @P2 IADD3 R240, PT, PT, R240, -0x7f000001, RZ ;  /* 0x80fffffff0f02810 */ /* 0x000fe20007ffe0ff */
[----:B------:R-:W-:Y:S01]  /*253d0*/  IMAD.WIDE.U32 R18, R90, R206, RZ ;  /* 0x000000ce5a127225 */ /* 0x000fe200078e00ff */
[----:B------:R-:W-:Y:S02]  /*253e0*/  @P1 IADD3 R247, PT, PT, R247, -0x7f000001, RZ ;  /* 0x80fffffff7f71810 */ /* 0x000fe40007ffe0ff */
[----:B------:R-:W-:Y:S01]  /*253f0*/  @P0 IADD3 R236, PT, PT, R236, -0x7f000001, RZ ;  /* 0x80ffffffecec0810 */ /* 0x000fe20007ffe0ff */
[----:B------:R-:W-:Y:S01]  /*25400*/  IMAD R169, R18, 0x7effffff, RZ ;  /* 0x7effffff12a97824 */ /* 0x000fe200078e02ff */
[----:B------:R-:W-:Y:S02]  /*25410*/  IADD3 R240, PT, PT, R240, R213, RZ ;  /* 0x000000d5f0f07210 */ /* 0x000fe40007ffe0ff */
[----:B------:R-:W-:Y:S01]  /*25420*/  IADD3 R236, PT, PT, R236, R247, RZ ;  /* 0x000000f7ecec7210 */ /* 0x000fe20007ffe0ff */
[----:B------:R-:W-:Y:S01]  /*25430*/  IMAD.HI.U32 R128, R169, 0x7f000001, R18 ;  /* 0x7f000001a9807827 */ /* 0x000fe200078e0012 */
[----:B------:R-:W-:-:S03]  /*25440*/  ISETP.GE.U32.AND P2, PT, R111, 0x7f000001, PT ;  /* 0x7f0000016f00780c */ /* 0x000fc60003f46070 */
[----:B------:R-:W-:Y:S01]  /*25450*/  IMAD.WIDE.U32 R18, R90, R93, RZ ;  /* 0x0000005d5a127225 */ /* 0x000fe200078e00ff */
[----:B------:R-:W-:Y:S01]  /*25460*/  ISETP.GE.U32.AND P1, PT, R240, 0x7f000001, PT ;  /* 0x7f000001f000780c */ /* 0x000fe20003f26070 */
[----:B------:R-:W-:Y:S02]  /*25470*/  ISETP.GE.U32.AND P0, PT, R236, 0x7f000001, PT ;  /* 0x7f000001ec00780c */ /* 0x000fe40003f06070 */
[----:B------:R-:W-:-:S04]  /*25480*/  IMAD R103, R18, 0x7effffff, RZ ;  /* 0x7effffff12677824 */ /* 0x000fc800078e02ff */
[----:B------:R-:W-:-:S04]  /*25490*/  IMAD.HI.U32 R103, R103, 0x7f000001, R18 ;  /* 0x7f00000167677827 */ /* 0x000fc800078e0012 */
[----:B------:R-:W-:Y:S01]  /*254a0*/  IMAD.WIDE.U32 R18, R237, R91, RZ ;  /* 0x0000005bed127225 */ /* 0x000fe200078e00ff */
[----:B------:R-:W-:-:S03]  /*254b0*/  @P2 IADD3 R111, PT, PT, R111, -0x7f000001, RZ ;  /* 0x80ffffff6f6f2810 */ /* 0x000fc60007ffe0ff */
[----:B------:R-:W-:Y:S02]  /*254c0*/  IMAD R169, R18, 0x7effffff, RZ ;  /* 0x7effffff12a97824 */ /* 0x000fe400078e02ff */
[----:B------:R-:W-:Y:S01]  /*254d0*/  IMAD.WIDE.U32 R212, R237, R93, RZ ;  /* 0x0000005dedd47225 */ /* 0x000fe200078e00ff */
[----:B------:R-:W-:Y:S02]  /*254e0*/  @P1 IADD3 R240, PT, PT, R240, -0x7f000001, RZ ;  /* 0x80fffffff0f01810 */ /* 0x000fe40007ffe0ff */
[----:B------:R-:W-:Y:S01]  /*254f0*/  @P0 IADD3 R236, PT, PT, R236, -0x7f000001, RZ ;  /* 0x80ffffffecec0810 */ /* 0x000fe20007ffe0ff */
[----:B------:R-:W-:-:S04]  /*25500*/  IMAD.HI.U32 R169, R169, 0x7f000001, R18 ;  /* 0x7f000001a9a97827 */ /* 0x000fc800078e0012 */
        /* <DEDUP_REMOVED lines=11> */
[----:B------:R-:W-:Y:S01]  /*255c0*/  @P0 IADD3 R239, PT, PT, R239, -0x7f000001, RZ ;  /* 0x80ffffffefef0810 */ /* 0x000fe20007ffe0ff */
[----:B------:R-:W-:Y:S02]  /*255d0*/  ISETP.GE.U32.AND P0, PT, R172, 0x7f000001, PT ;  /* 0x7f000001ac00780c */ /* 0x000fe40003f06070 */
[----:B------:R-:W-:-:S04]  /*255e0*/  IMAD.HI.U32 R111, R111, 0x7f000001, R18 ;  /* 0x7f0000016f6f7827 */ /* 0x000fc800078e0012 */
[----:B------:R-:W-:Y:S01]  /*255f0*/  IMAD.WIDE.U32 R18, R237, R236, RZ ;  /* 0x000000eced127225 */ /* 0x000fe200078e00ff */
[----:B------:R-:W-:-:S03]  /*25600*/  IADD3 R240, PT, PT, R239, R170, RZ ;  /* 0x000000aaeff07210 */ /* 0x000fc60007ffe0ff */
[----:B------:R-:W-:Y:S02]  /*25610*/  IMAD R239, R18, 0x7effffff, RZ ;  /* 0x7effffff12ef7824 */ /* 0x000fe400078e02ff */
[----:B------:R-:W-:Y:S01]  /*25620*/  IMAD R235, R242, 0x7effffff, RZ ;  /* 0x7efffffff2eb7824 */ /* 0x000fe200078e02ff */
[----:B------:R-:W-:Y:S01]  /*25630*/  ISETP.GE.U32.AND P1, PT, R240, 0x7f000001, PT ;  /* 0x7f000001f000780c */ /* 0x000fe20003f26070 */
[----:B------:R-:W-:-:S04]  /*25640*/  IMAD.HI.U32 R170, R239, 0x7f000001, R18 ;  /* 0x7f000001efaa7827 */ /* 0x000fc800078e0012 */
[----:B------:R-:W-:Y:S01]  /*25650*/  IMAD.WIDE.U32 R238, R85, R205, RZ ;  /* 0x000000cd55ee7225 */ /* 0x000fe200078e00ff */
[----:B------:R-:W-:-:S03]  /*25660*/  @P0 IADD3 R172, PT, PT, R172, -0x7f000001, RZ ;  /* 0x80ffffffacac0810 */ /* 0x000fc60007ffe0ff */
[----:B------:R-:W-:-:S04]  /*25670*/  IMAD.HI.U32 R235, R235, 0x7f000001, R242 ;  /* 0x7f000001ebeb7827 */ /* 0x000fc800078e00f2 */
[----:B------:R-:W-:Y:S01]  /*25680*/  IMAD R19, R238, 0x7effffff, RZ ;  /* 0x7effffffee137824 */ /* 0x000fe200078e02ff */
[----:B------:R-:W-:-:S03]  /*25690*/  ISETP.GE.U32.AND P2, PT, R235, 0x7f000001, PT ;  /* 0x7f000001eb00780c */ /* 0x000fc60003f46070 */
[----:B------:R-:W-:Y:S01]  /*256a0*/  IMAD.HI.U32 R238, R19, 0x7f000001, R238 ;  /* 0x7f00000113ee7827 */ /* 0x000fe200078e00ee */
[----:B------:R-:W-:Y:S02]  /*256b0*/  IADD3 R239, PT, PT, R156, R172, RZ ;  /* 0x000000ac9cef7210 */ /* 0x000fe40007ffe0ff */
[----:B------:R-:W-:Y:S01]  /*256c0*/  @P1 IADD3 R240, PT, PT, R240, -0x7f000001, RZ ;  /* 0x80fffffff0f01810 */ /* 0x000fe20007ffe0ff */
[----:B------:R-:W-:Y:S02]  /*256d0*/  ISETP.GE.U32.AND P1, PT, R200, 0x7f000001, PT ;  /* 0x7f000001c800780c */ /* 0x000fe40003f26070 */
[----:B------:R-:W-:-:S04]  /*256e0*/  ISETP.GE.U32.AND P0, PT, R239, 0x7f000001, PT ;  /* 0x7f000001ef00780c */ /* 0x000fc80003f06070 */
[----:B------:R-:W-:-:S04]  /*256f0*/  @P2 IADD3 R235, PT, PT, R235, -0x7f000001, RZ ;  /* 0x80ffffffebeb2810 */ /* 0x000fc80007ffe0ff */
[----:B------:R-:W-:-:S03]  /*25700*/  IADD3 R235, PT, PT, R240, R235, RZ ;  /* 0x000000ebf0eb7210 */ /* 0x000fc60007ffe0ff */
[----:B------:R-:W-:Y:S02]  /*25710*/  @P1 IADD3 R200, PT, PT, R200, -0x7f000001, RZ ;  /* 0x80ffffffc8c81810 */ /* 0x000fe40007ffe0ff */
[----:B------:R-:W-:Y:S01]  /*25720*/  @P0 IADD3 R239, PT, PT, R239, -0x7f000001, RZ ;  /* 0x80ffffffefef0810 */ /* 0x000fe20007ffe0ff */
[----:B------:R-:W-:-:S03]  /*25730*/  ISETP.GE.U32.AND P2, PT, R235, 0x7f000001, PT ;  /* 0x7f000001eb00780c */ /* 0x000fc60003f46070 */
[----:B------:R-:W-:Y:S01]  /*25740*/  IADD3 R240, PT, PT, R239, R200, RZ ;  /* 0x000000c8eff07210 */ /* 0x000fe20007ffe0ff */
[----:B------:R-:W-:Y:S01]  /*25750*/  ISETP.GE.U32.AND P1, PT, R215, 0x7f000001, PT ;  /* 0x7f000001d700780c */ /* 0x000fe20003f26070 */
[----:B------:R-:W-:-:S03]  /*25760*/  IMAD.WIDE.U32 R18, R85, R206, RZ ;  /* 0x000000ce55127225 */ /* 0x000fc600078e00ff */
[----:B------:R-:W-:Y:S01]  /*25770*/  ISETP.GE.U32.AND P0, PT, R240, 0x7f000001, PT ;  /* 0x7f000001f000780c */ /* 0x000fe20003f06070 */
[----:B------:R-:W-:-:S04]  /*25780*/  IMAD R241, R18, 0x7effffff, RZ ;  /* 0x7effffff12f17824 */ /* 0x000fc800078e02ff */
[----:B------:R-:W-:Y:S01]  /*25790*/  @P2 IADD3 R235, PT, PT, R235, -0x7f000001, RZ ;  /* 0x80ffffffebeb2810 */ /* 0x000fe20007ffe0ff */
[----:B------:R-:W-:-:S04]  /*257a0*/  IMAD.HI.U32 R172, R241, 0x7f000001, R18 ;  /* 0x7f000001f1ac7827 */ /* 0x000fc800078e0012 */
[----:B------:R-:W-:Y:S01]  /*257b0*/  IMAD.WIDE.U32 R18, R90, R235, RZ ;  /* 0x000000eb5a127225 */ /* 0x000fe200078e00ff */
[----:B------:R-:W-:Y:S02]  /*257c0*/  @P1 IADD3 R215, PT, PT, R215, -0x7f000001, RZ ;  /* 0x80ffffffd7d71810 */ /* 0x000fe40007ffe0ff */
[----:B------:R-:W-:Y:S01]  /*257d0*/  @P0 IADD3 R240, PT, PT, R240, -0x7f000001, RZ ;  /* 0x80fffffff0f00810 */ /* 0x000fe20007ffe0ff */
[----:B------:R-:W-:-:S04]  /*257e0*/  IMAD R239, R18, 0x7effffff, RZ ;  /* 0x7effffff12ef7824 */ /* 0x000fc800078e02ff */
[----:B------:R-:W-:Y:S01]  /*257f0*/  IMAD.HI.U32 R200, R239, 0x7f000001, R18 ;  /* 0x7f000001efc87827 */ /* 0x000fe200078e0012 */
[----:B------:R-:W-:-:S03]  /*25800*/  IADD3 R241, PT, PT, R240, R215, RZ ;  /* 0x000000d7f0f17210 */ /* 0x000fc60007ffe0ff */
        /* <DEDUP_REMOVED lines=17> */
[----:B------:R-:W-:Y:S01]  /*25920*/  @P2 IADD3 R202, PT, PT, R202, -0x7f000001, RZ ;  /* 0x80ffffffcaca2810 */ /* 0x000fe20007ffe0ff */
[----:B------:R-:W-:Y:S02]  /*25930*/  ISETP.GE.U32.AND P1, PT, R214, 0x7f000001, PT ;  /* 0x7f000001d600780c */ /* 0x000fe40003f26070 */
[----:B------:R-:W-:-:S04]  /*25940*/  IMAD R243, R18, 0x7effffff, RZ ;  /* 0x7effffff12f37824 */ /* 0x000fc800078e02ff */
[----:B------:R-:W-:Y:S01]  /*25950*/  IMAD.HI.U32 R168, R243, 0x7f000001, R18 ;  /* 0x7f000001f3a87827 */ /* 0x000fe200078e0012 */
[----:B------:R-:W-:Y:S02]  /*25960*/  IADD3 R243, PT, PT, R156, R202, RZ ;  /* 0x000000ca9cf37210 */ /* 0x000fe40007ffe0ff */
[----:B------:R-:W-:-:S03]  /*25970*/  @P0 IADD3 R241, PT, PT, R241, -0x7f000001, RZ ;  /* 0x80fffffff1f10810 */ /* 0x000fc60007ffe0ff */
[----:B------:R-:W-:Y:S01]  /*25980*/  ISETP.GE.U32.AND P0, PT, R243, 0x7f000001, PT ;  /* 0x7f000001f300780c */ /* 0x000fe20003f06070 */
[----:B------:R-:W-:Y:S01]  /*25990*/  @P1 IADD3 R214, PT, PT, R214, -0x7f000001, RZ ;  /* 0x80ffffffd6d61810 */ /* 0x000fe20007ffe0ff */
[----:B------:R-:W-:-:S03]  /*259a0*/  ISETP.GE.U32.AND P1, PT, R20, 0x7f000001, PT ;  /* 0x7f0000011400780c */ /* 0x000fc60003f26070 */
[----:B------:R-:W-:-:S08]  /*259b0*/  IADD3 R214, PT, PT, R241, R214, RZ ;  /* 0x000000d6f1d67210 */ /* 0x000fd00007ffe0ff */
[----:B------:R-:W-:Y:S01]  /*259c0*/  @P0 IADD3 R243, PT, PT, R243, -0x7f000001, RZ ;  /* 0x80fffffff3f30810 */ /* 0x000fe20007ffe0ff */
[----:B------:R-:W-:Y:S01]  /*259d0*/  ISETP.GE.U32.AND P0, PT, R214, 0x7f000001, PT ;  /* 0x7f000001d600780c */ /* 0x000fe20003f06070 */
[----:B------:R-:W-:Y:S01]  /*259e0*/  @P1 IADD3 R20, PT, PT, R20, -0x7f000001, RZ ;  /* 0x80ffffff14141810 */ /* 0x000fe20007ffe0ff */
[----:B------:R-:W-:-:S03]  /*259f0*/  ISETP.GE.U32.AND P2, PT, R213, 0x7f000001, PT ;  /* 0x7f000001d500780c */ /* 0x000fc60003f46070 */
[----:B------:R-:W-:Y:S01]  /*25a00*/  IADD3 R242, PT, PT, R243, R20, RZ ;  /* 0x00000014f3f27210 */ /* 0x000fe20007ffe0ff */
[----:B------:R-:W-:-:S07]  /*25a10*/  ISETP.GE.U32.AND P1, PT, R157, 0x7f000001, PT ;  /* 0x7f0000019d00780c */ /* 0x000fce0003f26070 */
[----:B------:R-:W-:Y:S01]  /*25a20*/  @P0 IADD3 R214, PT, PT, R214, -0x7f000001, RZ ;  /* 0x80ffffffd6d60810 */ /* 0x000fe20007ffe0ff */
[----:B------:R-:W-:Y:S01]  /*25a30*/  ISETP.GE.U32.AND P0, PT, R242, 0x7f000001, PT ;  /* 0x7f000001f200780c */ /* 0x000fe20003f06070 */
[----:B------:R-:W-:Y:S01]  /*25a40*/  @P2 IADD3 R213, PT, PT, R213, -0x7f000001, RZ ;  /* 0x80ffffffd5d52810 */ /* 0x000fe20007ffe0ff */
[----:B------:R-:W-:-:S03]  /*25a50*/  ISETP.GE.U32.AND P2, PT, R240, 0x7f000001, PT ;  /* 0x7f000001f000780c */ /* 0x000fc60003f46070 */
[----:B------:R-:W-:Y:S01]  /*25a60*/  @P1 IADD3 R157, PT, PT, R157, -0x7f000001, RZ ;  /* 0x80ffffff9d9d1810 */ /* 0x000fe20007ffe0ff */
[----:B------:R-:W-:-:S07]  /*25a70*/  IMAD.WIDE.U32 R18, R213, 0x5fffffa, RZ ;  /* 0x05fffffad5127825 */ /* 0x000fce00078e00ff */
[----:B------:R-:W-:Y:S01]  /*25a80*/  @P0 IADD3 R242, PT, PT, R242, -0x7f000001, RZ ;  /* 0x80fffffff2f20810 */ /* 0x000fe20007ffe0ff */
[----:B------:R-:W-:Y:S01]  /*25a90*/  IMAD R213, R213, 0x6, RZ ;  /* 0x00000006d5d57824 */ /* 0x000fe200078e02ff */
[----:B------:R-:W-:Y:S02]  /*25aa0*/  @P2 IADD3 R240, PT, PT, R240, -0x7f000001, RZ ;  /* 0x80fffffff0f02810 */ /* 0x000fe40007ffe0ff */
[----:B------:R-:W-:Y:S01]  /*25ab0*/  IADD3 R242, PT, PT, R242, R157, RZ ;  /* 0x0000009df2f27210 */ /* 0x000fe20007ffe0ff */
[----:B------:R-:W-:Y:S01]  /*25ac0*/  IMAD.HI.U32 R156, R213, 0x7f000001, R18 ;  /* 0x7f000001d59c7827 */ /* 0x000fe200078e0012 */
[----:B------:R-:W-:-:S03]  /*25ad0*/  ISETP.GE.U32.AND P1, PT, R107, 0x7f000001, PT ;  /* 0x7f0000016b00780c */ /* 0x000fc60003f26070 */
[----:B------:R-:W-:Y:S01]  /*25ae0*/  ISETP.GE.U32.AND P0, PT, R242, 0x7f000001, PT ;  /* 0x7f000001f200780c */ /* 0x000fe20003f06070 */
[----:B------:R-:W-:-:S04]  /*25af0*/  IMAD.WIDE.U32 R18, R240, 0x5fffffa, RZ ;  /* 0x05fffffaf0127825 */ /* 0x000fc800078e00ff */
        /* <DEDUP_REMOVED lines=22> */
[----:B------:R-:W-:-:S03]  /*25c60*/  ISETP.GE.U32.AND P0, PT, R16, 0x7f000001, PT ;  /* 0x7f0000011000780c */ /* 0x000fc60003f06070 */
[----:B------:R-:W-:-:S04]  /*25c70*/  IMAD.WIDE.U32 R18, R85, R214, RZ ;  /* 0x000000d655127225 */ /* 0x000fc800078e00ff */
[----:B------:R-:W-:-:S04]  /*25c80*/  IMAD R241, R18, 0x7effffff, RZ ;  /* 0x7effffff12f17824 */ /* 0x000fc800078e02ff */
[----:B------:R-:W-:-:S04]  /*25c90*/  IMAD.HI.U32 R206, R241, 0x7f000001, R18 ;  /* 0x7f000001f1ce7827 */ /* 0x000fc800078e0012 */
        /* <DEDUP_REMOVED lines=8> */
[----:B------:R-:W-:-:S03]  /*25d20*/  @P0 IADD3 R202, PT, PT, R202, -0x7f000001, RZ ;  /* 0x80ffffffcaca0810 */ /* 0x000fc60007ffe0ff */
[----:B------:R-:W-:Y:S01]  /*25d30*/  IMAD.WIDE.U32 R18, R90, R16, RZ ;  /* 0x000000105a127225 */ /* 0x000fe200078e00ff */
[----:B------:R-:W-:-:S03]  /*25d40*/  ISETP.GE.U32.AND P0, PT, R206, 0x7f000001, PT ;  /* 0x7f000001ce00780c */ /* 0x000fc60003f06070 */
[----:B------:R-:W-:-:S04]  /*25d50*/  IMAD R241, R18, 0x7effffff, RZ ;  /* 0x7effffff12f17824 */ /* 0x000fc800078e02ff */
[----:B------:R-:W-:-:S04]  /*25d60*/  IMAD.HI.U32 R90, R241, 0x7f000001, R18 ;  /* 0x7f000001f15a7827 */ /* 0x000fc800078e0012 */
[----:B------:R-:W-:Y:S01]  /*25d70*/  IMAD.WIDE.U32 R18, R237, R16, RZ ;  /* 0x00000010ed127225 */ /* 0x000fe200078e00ff */
[----:B------:R-:W-:-:S03]  /*25d80*/  ISETP.GE.U32.AND P1, PT, R107, 0x7f000001, PT ;  /* 0x7f0000016b00780c */ /* 0x000fc60003f26070 */
[----:B------:R-:W-:Y:S01]  /*25d90*/  IMAD R237, R18, 0x7effffff, RZ ;  /* 0x7effffff12ed7824 */ /* 0x000fe200078e02ff */
[----:B------:R-:W-:Y:S01]  /*25da0*/  @P0 IADD3 R206, PT, PT, R206, -0x7f000001, RZ ;  /* 0x80ffffffcece0810 */ /* 0x000fe20007ffe0ff */
[----:B------:R-:W-:Y:S02]  /*25db0*/  ISETP.GE.U32.AND P0, PT, R214, 0x7f000001, PT ;  /* 0x7f000001d600780c */ /* 0x000fe40003f06070 */
[----:B------:R-:W-:-:S04]  /*25dc0*/  IMAD.HI.U32 R236, R237, 0x7f000001, R18 ;  /* 0x7f000001edec7827 */ /* 0x000fc800078e0012 */
[----:B------:R-:W-:-:S04]  /*25dd0*/  IMAD.WIDE.U32 R18, R85, R16, RZ ;  /* 0x0000001055127225 */ /* 0x000fc800078e00ff */
[----:B------:R-:W-:Y:S01]  /*25de0*/  IMAD R85, R18, 0x7effffff, RZ ;  /* 0x7effffff12557824 */ /* 0x000fe200078e02ff */
[----:B------:R-:W-:-:S03]  /*25df0*/  @P1 IADD3 R107, PT, PT, R107, -0x7f000001, RZ ;  /* 0x80ffffff6b6b1810 */ /* 0x000fc60007ffe0ff */
[----:B------:R-:W-:Y:S01]  /*25e00*/  IMAD.HI.U32 R85, R85, 0x7f000001, R18 ;  /* 0x7f00000155557827 */ /* 0x000fe200078e0012 */
[----:B------:R-:W-:Y:S01]  /*25e10*/  ISETP.GE.U32.AND P1, PT, R213, 0x7f000001, PT ;  /* 0x7f000001d500780c */ /* 0x000fe20003f26070 */
[----:B------:R-:W-:-:S03]  /*25e20*/  @P0 IADD3 R214, PT, PT, R214, -0x7f000001, RZ ;  /* 0x80ffffffd6d60810 */ /* 0x000fc60007ffe0ff */
[----:B------:R-:W-:Y:S01]  /*25e30*/  ISETP.GE.U32.AND P0, PT, R85, 0x7f000001, PT ;  /* 0x7f0000015500780c */ /* 0x000fe20003f06070 */
[----:B------:R-:W-:-:S04]  /*25e40*/  IMAD.WIDE.U32 R18, R89, R93, RZ ;  /* 0x0000005d59127225 */ /* 0x000fc800078e00ff */
[----:B------:R-:W-:-:S04]  /*25e50*/  IMAD R237, R18, 0x7effffff, RZ ;  /* 0x7effffff12ed7824 */ /* 0x000fc800078e02ff */
[----:B------:R-:W-:Y:S01]  /*25e60*/  @P1 IADD3 R213, PT, PT, R213, -0x7f000001, RZ ;  /* 0x80ffffffd5d51810 */ /* 0x000fe20007ffe0ff */
[----:B------:R-:W-:-:S03]  /*25e70*/  ISETP.GE.U32.AND P1, PT, R236, 0x7f000001, PT ;  /* 0x7f000001ec00780c */ /* 0x000fc60003f26070 */
[----:B------:R-:W-:Y:S01]  /*25e80*/  @P0 IADD3 R85, PT, PT, R85, -0x7f000001, RZ ;  /* 0x80ffffff55550810 */ /* 0x000fe20007ffe0ff */
[----:B------:R-:W-:Y:S01]  /*25e90*/  ISETP.GE.U32.AND P0, PT, R111, 0x7f000001, PT ;  /* 0x7f0000016f00780c */ /* 0x000fe20003f06070 */
[----:B------:R-:W-:-:S04]  /*25ea0*/  IMAD.HI.U32 R237, R237, 0x7f000001, R18 ;  /* 0x7f000001eded7827 */ /* 0x000fc800078e0012 */
[----:B------:R-:W-:-:S04]  /*25eb0*/  IMAD.WIDE.U32 R18, R89, R235, RZ ;  /* 0x000000eb59127225 */ /* 0x000fc800078e00ff */
[----:B------:R-:W-:Y:S01]  /*25ec0*/  IMAD R241, R18, 0x7effffff, RZ ;  /* 0x7effffff12f17824 */ /* 0x000fe200078e02ff */
[----:B------:R-:W-:Y:S01]  /*25ed0*/  @P1 IADD3 R236, PT, PT, R236, -0x7f000001, RZ ;  /* 0x80ffffffecec1810 */ /* 0x000fe20007ffe0ff */
[----:B------:R-:W-:Y:S02]  /*25ee0*/  ISETP.GE.U32.AND P1, PT, R237, 0x7f000001, PT ;  /* 0x7f000001ed00780c */ /* 0x000fe40003f26070 */
[----:B------:R-:W-:Y:S01]  /*25ef0*/  IMAD.HI.U32 R240, R241, 0x7f000001, R18 ;  /* 0x7f000001f1f07827 */ /* 0x000fe200078e0012 */
[----:B------:R-:W-:-:S03]  /*25f00*/  @P0 IADD3 R111, PT, PT, R111, -0x7f000001, RZ ;  /* 0x80ffffff6f6f0810 */ /* 0x000fc60007ffe0ff */
[----:B------:R-:W-:Y:S02]  /*25f10*/  IMAD.WIDE.U32 R18, R89, R91, RZ ;  /* 0x0000005b59127225 */ /* 0x000fe400078e00ff */
[----:B------:R-:W-:Y:S02]  /*25f20*/  ISETP.GE.U32.AND P3, PT, R111, 0x7f000001, PT ;  /* 0x7f0000016f00780c */ /* 0x000fe40003f66070 */
[----:B------:R-:W-:-:S04]  /*25f30*/  IMAD R241, R18, 0x7effffff, RZ ;  /* 0x7effffff12f17824 */ /* 0x000fc800078e02ff */
[----:B------:R-:W-:Y:S01]  /*25f40*/  IMAD.HI.U32 R241, R241, 0x7f000001, R18 ;  /* 0x7f000001f1f17827 */ /* 0x000fe200078e0012 */
[----:B------:R-:W-:-:S03]  /*25f50*/  @P1 IADD3 R237, PT, PT, R237, -0x7f000001, RZ ;  /* 0x80ffffffeded1810 */ /* 0x000fc60007ffe0ff */
[----:B------:R-:W-:Y:S01]  /*25f60*/  IMAD.WIDE.U32 R18, R89, R16, RZ ;  /* 0x0000001059127225 */ /* 0x000fe200078e00ff */
[----:B------:R-:W-:-:S03]  /*25f70*/  ISETP.GE.U32.AND P1, PT, R200, 0x7f000001, PT ;  /* 0x7f000001c800780c */ /* 0x000fc60003f26070 */
[----:B------:R-:W-:Y:S01]  /*25f80*/  IMAD R89, R18, 0x7effffff, RZ ;  /* 0x7effffff12597824 */ /* 0x000fe200078e02ff */
[----:B------:R-:W-:Y:S01]  /*25f90*/  @P3 IADD3 R111, PT, PT, R111, -0x7f000001, RZ ;  /* 0x80ffffff6f6f3810 */ /* 0x000fe20007ffe0ff */
[----:B------:R-:W-:Y:S02]  /*25fa0*/  ISETP.GE.U32.AND P3, PT, R169, 0x7f000001, PT ;  /* 0x7f000001a900780c */ /* 0x000fe40003f66070 */
[----:B------:R-:W-:-:S04]  /*25fb0*/  IMAD.HI.U32 R89, R89, 0x7f000001, R18 ;  /* 0x7f00000159597827 */ /* 0x000fc800078e0012 */
        /* <DEDUP_REMOVED lines=8> */
[----:B------:R-:W-:Y:S01]  /*26040*/  @P3 IADD3 R169, PT, PT, R169, -0x7f000001, RZ ;  /* 0x80ffffffa9a93810 */ /* 0x000fe20007ffe0ff */
[----:B------:R-:W-:Y:S02]  /*26050*/  ISETP.GE.U32.AND P3, PT, R90, 0x7f000001, PT ;  /* 0x7f0000015a00780c */ /* 0x000fe40003f66070 */
[----:B------:R-:W-:Y:S01]  /*26060*/  IMAD.HI.U32 R107, R107, 0x7f000001, R18 ;  /* 0x7f0000016b6b7827 */ /* 0x000fe200078e0012 */
[----:B------:R-:W-:-:S03]  /*26070*/  @P0 IADD3 R212, PT, PT, R212, -0x7f000001, RZ ;  /* 0x80ffffffd4d40810 */ /* 0x000fc60007ffe0ff */
[----:B------:R-:W-:Y:S01]  /*26080*/  IMAD.WIDE.U32 R18, R206, 0x5fffffa, RZ ;  /* 0x05ffffface127825 */ /* 0x000fe200078e00ff */
[----:B------:R-:W-:-:S03]  /*26090*/  ISETP.GE.U32.AND P0, PT, R170, 0x7f000001, PT ;  /* 0x7f000001aa00780c */ /* 0x000fc60003f06070 */
[----:B------:R-:W-:Y:S01]  /*260a0*/  IMAD R243, R206, 0x6, RZ ;  /* 0x00000006cef37824 */ /* 0x000fe200078e02ff */
[----:B------:R-:W-:Y:S01]  /*260b0*/  ISETP.GE.U32.AND P2, PT, R240, 0x7f000001, PT ;  /* 0x7f000001f000780c */ /* 0x000fe20003f46070 */
[----:B------:R-:W-:Y:S02]  /*260c0*/  @P1 IADD3 R128, PT, PT, R128, -0x7f000001, RZ ;  /* 0x80ffffff80801810 */ /* 0x000fe40007ffe0ff */
[----:B------:R-:W-:Y:S01]  /*260d0*/  IMAD.HI.U32 R206, R243, 0x7f000001, R18 ;  /* 0x7f000001f3ce7827 */ /* 0x000fe200078e0012 */
[----:B------:R-:W-:Y:S01]  /*260e0*/  ISETP.GE.U32.AND P5, PT, R103, 0x7f000001, PT ;  /* 0x7f0000016700780c */ /* 0x000fe20003fa6070 */
[----:B------:R-:W-:Y:S02]  /*260f0*/  ISETP.GE.U32.AND P1, PT, R157, 0x7f000001, PT ;  /* 0x7f0000019d00780c */ /* 0x000fe40003f26070 */
[----:B------:R-:W-:-:S04]  /*26100*/  IMAD.WIDE.U32 R18, R213, 0x5fffffa, RZ ;  /* 0x05fffffad5127825 */ /* 0x000fc800078e00ff */
        /* <DEDUP_REMOVED lines=8> */
[----:B------:R-:W-:Y:S01]  /*26190*/  @P2 IADD3 R240, PT, PT, R240, -0x7f000001, RZ ;  /* 0x80fffffff0f02810 */ /* 0x000fe20007ffe0ff */
[----:B------:R-:W-:Y:S02]  /*261a0*/  ISETP.GE.U32.AND P2, PT, R89, 0x7f000001, PT ;  /* 0x7f0000015900780c */ /* 0x000fe40003f46070 */
[----:B------:R-:W-:Y:S01]  /*261b0*/  IMAD.HI.U32 R214, R243, 0x7f000001, R18 ;  /* 0x7f000001f3d67827 */ /* 0x000fe200078e0012 */
[----:B------:R-:W-:Y:S02]  /*261c0*/  @P5 IADD3 R103, PT, PT, R103, -0x7f000001, RZ ;  /* 0x80ffffff67675810 */ /* 0x000fe40007ffe0ff */
[----:B------:R-:W-:Y:S01]  /*261d0*/  @P1 IADD3 R157, PT, PT, R157, -0x7f000001, RZ ;  /* 0x80ffffff9d9d1810 */ /* 0x000fe20007ffe0ff */
[----:B------:R-:W-:Y:S01]  /*261e0*/  IMAD.WIDE.U32 R18, R236, 0x5fffffa, RZ ;  /* 0x05fffffaec127825 */ /* 0x000fe200078e00ff */
[----:B------:R-:W-:-:S03]  /*261f0*/  ISETP.GE.U32.AND P1, PT, R215, 0x7f000001, PT ;  /* 0x7f000001d700780c */ /* 0x000fc60003f26070 */
[----:B------:R-:W-:Y:S01]  /*26200*/  IMAD R243, R236, 0x6, RZ ;  /* 0x00000006ecf37824 */ /* 0x000fe200078e02ff */
[----:B------:R-:W-:-:S03]  /*26210*/  ISETP.GE.U32.AND P6, PT, R103, 0x7f000001, PT ;  /* 0x7f0000016700780c */ /* 0x000fc60003fc6070 */
[----:B------:R-:W-:Y:S01]  /*26220*/  IMAD.HI.U32 R236, R243, 0x7f000001, R18 ;  /* 0x7f000001f3ec7827 */ /* 0x000fe200078e0012 */
[----:B------:R-:W-:Y:S02]  /*26230*/  @P4 IADD3 R129, PT, PT, R129, -0x7f000001, RZ ;  /* 0x80ffffff81814810 */ /* 0x000fe40007ffe0ff */
[----:B------:R-:W-:Y:S02]  /*26240*/  @P0 IADD3 R90, PT, PT, R90, -0x7f000001, RZ ;  /* 0x80ffffff5a5a0810 */ /* 0x000fe40007ffe0ff */
[----:B------:R-:W-:Y:S01]  /*26250*/  ISETP.GE.U32.AND P0, PT, R236, 0x7f000001, PT ;  /* 0x7f000001ec00780c */ /* 0x000fe20003f06070 */
[----:B------:R-:W-:Y:S01]  /*26260*/  @P2 IADD3 R89, PT, PT, R89, -0x7f000001, RZ ;  /* 0x80ffffff59592810 */ /* 0x000fe20007ffe0ff */
[----:B------:R-:W-:Y:S01]  /*26270*/  ISETP.GE.U32.AND P2, PT, R200, 0x7f000001, PT ;  /* 0x7f000001c800780c */ /* 0x000fe20003f46070 */
[----:B------:R-:W-:Y:S02]  /*26280*/  IADD3 R111, PT, PT, R111, R129, RZ ;  /* 0x000000816f6f7210 */ /* 0x000fe40007ffe0ff */
[----:B------:R-:W-:Y:S01]  /*26290*/  @P1 IADD3 R215, PT, PT, R215, -0x7f000001, RZ ;  /* 0x80ffffffd7d71810 */ /* 0x000fe20007ffe0ff */
[----:B------:R-:W-:Y:S01]  /*262a0*/  ISETP.GE.U32.AND P1, PT, R106, 0x7f000001, PT ;  /* 0x7f0000016a00780c */ /* 0x000fe20003f26070 */
[----:B------:R-:W-:Y:S01]  /*262b0*/  @P6 IADD3 R103, PT, PT, R103, -0x7f000001, RZ ;  /* 0x80ffffff67676810 */ /* 0x000fe20007ffe0ff */
[----:B------:R-:W-:-:S05]  /*262c0*/  ISETP.GE.U32.AND P6, PT, R111, 0x7f000001, PT ;  /* 0x7f0000016f00780c */ /* 0x000fca0003fc6070 */
[----:B------:R-:W-:Y:S01]  /*262d0*/  @P0 IADD3 R236, PT, PT, R236, -0x7f000001, RZ ;  /* 0x80ffffffecec0810 */ /* 0x000fe20007ffe0ff */
[----:B------:R-:W-:Y:S01]  /*262e0*/  ISETP.GE.U32.AND P0, PT, R194, 0x7f000001, PT ;  /* 0x7f000001c200780c */ /* 0x000fe20003f06070 */
[----:B------:R-:W-:Y:S01]  /*262f0*/  @P2 IADD3 R200, PT, PT, R200, -0x7f000001, RZ ;  /* 0x80ffffffc8c82810 */ /* 0x000fe20007ffe0ff */
[----:B------:R-:W-:-:S03]  /*26300*/  ISETP.GE.U32.AND P2, PT, R238, 0x7f000001, PT ;  /* 0x7f000001ee00780c */ /* 0x000fc60003f46070 */
[----:B------:R-:W-:Y:S02]  /*26310*/  @P1 IADD3 R106, PT, PT, R106, -0x7f000001, RZ ;  /* 0x80ffffff6a6a1810 */ /* 0x000fe40007ffe0ff */
[----:B------:R-:W-:-:S03]  /*26320*/  @P6 IADD3 R111, PT, PT, R111, -0x7f000001, RZ ;  /* 0x80ffffff6f6f6810 */ /* 0x000fc60007ffe0ff */
[----:B------:R-:W-:-:S03]  /*26330*/  ISETP.GE.U32.AND P6, PT, R106, 0x7f000001, PT ;  /* 0x7f0000016a00780c */ /* 0x000fc60003fc6070 */
[----:B------:R-:W-:Y:S01]  /*26340*/  @P0 IADD3 R194, PT, PT, R194, -0x7f000001, RZ ;  /* 0x80ffffffc2c20810 */ /* 0x000fe20007ffe0ff */
[----:B------:R-:W-:Y:S01]  /*26350*/  ISETP.GE.U32.AND P0, PT, R228, 0x7f000001, PT ;  /* 0x7f000001e400780c */ /* 0x000fe20003f06070 */
[----:B------:R-:W-:Y:S01]  /*26360*/  @P2 IADD3 R238, PT, PT, R238, -0x7f000001, RZ ;  /* 0x80ffffffeeee2810 */ /* 0x000fe20007ffe0ff */
[----:B------:R-:W-:Y:S01]  /*26370*/  ISETP.GE.U32.AND P2, PT, R101, 0x7f000001, PT ;  /* 0x7f0000016500780c */ /* 0x000fe20003f46070 */
[----:B------:R-:W-:-:S06]  /*26380*/  ISETP.GE.U32.AND P5, PT, R128, 0x7f000001, PT ;  /* 0x7f0000018000780c */ /* 0x000fcc0003fa6070 */
[----:B------:R-:W-:Y:S01]  /*26390*/  @P6 IADD3 R106, PT, PT, R106, -0x7f000001, RZ ;  /* 0x80ffffff6a6a6810 */ /* 0x000fe20007ffe0ff */
[----:B------:R-:W-:-:S03]  /*263a0*/  ISETP.GE.U32.AND P6, PT, R195, 0x7f000001, PT ;  /* 0x7f000001c300780c */ /* 0x000fc60003fc6070 */
[----:B------:R-:W-:Y:S01]  /*263b0*/  @P0 IADD3 R228, PT, PT, R228, -0x7f000001, RZ ;  /* 0x80ffffffe4e40810 */ /* 0x000fe20007ffe0ff */
[----:B------:R-:W-:Y:S01]  /*263c0*/  ISETP.GE.U32.AND P0, PT, R185, 0x7f000001, PT ;  /* 0x7f000001b900780c */ /* 0x000fe20003f06070 */
[----:B------:R-:W-:Y:S01]  /*263d0*/  @P2 IADD3 R101, PT, PT, R101, -0x7f000001, RZ ;  /* 0x80ffffff65652810 */ /* 0x000fe20007ffe0ff */
[----:B------:R-:W-:Y:S01]  /*263e0*/  ISETP.GE.U32.AND P2, PT, R202, 0x7f000001, PT ;  /* 0x7f000001ca00780c */ /* 0x000fe20003f46070 */
[----:B------:R-:W-:Y:S01]  /*263f0*/  ISETP.GE.U32.AND P4, PT, R118, 0x7f000001, PT ;  /* 0x7f0000017600780c */ /* 0x000fe20003f86070 */
[----:B------:R-:W-:Y:S02]  /*26400*/  IADD3 R200, PT, PT, R200, R212, RZ ;  /* 0x000000d4c8c87210 */ /* 0x000fe40007ffe0ff */
[----:B------:R-:W-:-:S03]  /*26410*/  @P5 IADD3 R128, PT, PT, R128, -0x7f000001, RZ ;  /* 0x80ffffff80805810 */ /* 0x000fc60007ffe0ff */
[----:B------:R-:W-:Y:S01]  /*26420*/  @P6 IADD3 R195, PT, PT, R195, -0x7f000001, RZ ;  /* 0x80ffffffc3c36810 */ /* 0x000fe20007ffe0ff */
[----:B------:R-:W-:Y:S01]  /*26430*/  ISETP.GE.U32.AND P6, PT, R193, 0x7f000001, PT ;  /* 0x7f000001c100780c */ /* 0x000fe20003fc6070 */
[----:B------:R-:W-:Y:S02]  /*26440*/  ISETP.GE.U32.AND P5, PT, R200, 0x7f000001, PT ;  /* 0x7f000001c800780c */ /* 0x000fe40003fa6070 */
[----:B------:R-:W-:Y:S01]  /*26450*/  @P0 IADD3 R185, PT, PT, R185, -0x7f000001, RZ ;  /* 0x80ffffffb9b90810 */ /* 0x000fe20007ffe0ff */
[----:B------:R-:W-:Y:S01]  /*26460*/  ISETP.GE.U32.AND P0, PT, R158, 0x7f000001, PT ;  /* 0x7f0000019e00780c */ /* 0x000fe20003f06070 */
[----:B------:R-:W-:Y:S02]  /*26470*/  @P2 IADD3 R202, PT, PT, R202, -0x7f000001, RZ ;  /* 0x80ffffffcaca2810 */ /* 0x000fe40007ffe0ff */
[----:B------:R-:W-:Y:S01]  /*26480*/  @P4 IADD3 R118, PT, PT, R118, -0x7f000001, RZ ;  /* 0x80ffffff76764810 */ /* 0x000fe20007ffe0ff */
[----:B------:R-:W-:Y:S01]  /*26490*/  ISETP.GE.U32.AND P2, PT, R232, 0x7f000001, PT ;  /* 0x7f000001e800780c */ /* 0x000fe20003f46070 */
[----:B------:R-:W-:-:S04]  /*264a0*/  ISETP.GE.U32.AND P4, PT, R157, 0x7f000001, PT ;  /* 0x7f0000019d00780c */ /* 0x000fc80003f86070 */
[----:B------:R-:W-:Y:S01]  /*264b0*/  @P6 IADD3 R193, PT, PT, R193, -0x7f000001, RZ ;  /* 0x80ffffffc1c16810 */ /* 0x000fe20007ffe0ff */
[----:B------:R-:W-:Y:S01]  /*264c0*/  ISETP.GE.U32.AND P6, PT, R188, 0x7f000001, PT ;  /* 0x7f000001bc00780c */ /* 0x000fe20003fc6070 */
[----:B------:R-:W-:Y:S01]  /*264d0*/  @P5 IADD3 R200, PT, PT, R200, -0x7f000001, RZ ;  /* 0x80ffffffc8c85810 */ /* 0x000fe20007ffe0ff */
[----:B------:R-:W-:Y:S01]  /*264e0*/  ISETP.GE.U32.AND P5, PT, R239, 0x7f000001, PT ;  /* 0x7f000001ef00780c */ /* 0x000fe20003fa6070 */
[----:B------:R-:W-:Y:S01]  /*264f0*/  ISETP.GE.U32.AND P1, PT, R101, 0x7f000001, PT ;  /* 0x7f0000016500780c */ /* 0x000fe20003f26070 */
[----:B------:R-:W-:Y:S01]  /*26500*/  @P0 IADD3 R158, PT, PT, R158, -0x7f000001, RZ ;  /* 0x80ffffff9e9e0810 */ /* 0x000fe20007ffe0ff */
[----:B------:R-:W-:Y:S02]  /*26510*/  ISETP.GE.U32.AND P0, PT, R176, 0x7f000001, PT ;  /* 0x7f000001b000780c */ /* 0x000fe40003f06070 */
[----:B------:R-:W-:Y:S02]  /*26520*/  @P2 IADD3 R232, PT, PT, R232, -0x7f000001, RZ ;  /* 0x80ffffffe8e82810 */ /* 0x000fe40007ffe0ff */
[----:B------:R-:W-:Y:S01]  /*26530*/  @P4 IADD3 R157, PT, PT, R157, -0x7f000001, RZ ;  /* 0x80ffffff9d9d4810 */ /* 0x000fe20007ffe0ff */
[----:B------:R-:W-:Y:S01]  /*26540*/  ISETP.GE.U32.AND P2, PT, R229, 0x7f000001, PT ;  /* 0x7f000001e500780c */ /* 0x000fe20003f46070 */
[----:B------:R-:W-:-:S02]  /*26550*/  ISETP.GE.U32.AND P3, PT, R199, 0x7f000001, PT ;  /* 0x7f000001c700780c */ /* 0x000fc40003f66070 */
[----:B------:R-:W-:Y:S02]  /*26560*/  @P6 IADD3 R188, PT, PT, R188, -0x7f000001, RZ ;  /* 0x80ffffffbcbc6810 */ /* 0x000fe40007ffe0ff */
[----:B------:R-:W-:Y:S01]  /*26570*/  IADD3 R157, PT, PT, R157, R170, RZ ;  /* 0x000000aa9d9d7210 */ /* 0x000fe20007ffe0ff */
[----:B------:R-:W-:Y:S01]  /*26580*/  ISETP.GE.U32.AND P6, PT, R182, 0x7f000001, PT ;  /* 0x7f000001b600780c */ /* 0x000fe20003fc6070 */
[----:B------:R-:W-:Y:S01]  /*26590*/  @P5 IADD3 R239, PT, PT, R239, -0x7f000001, RZ ;  /* 0x80ffffffefef5810 */ /* 0x000fe20007ffe0ff */
[----:B------:R-:W-:Y:S01]  /*265a0*/  ISETP.GE.U32.AND P5, PT, R233, 0x7f000001, PT ;  /* 0x7f000001e900780c */ /* 0x000fe20003fa6070 */
[----:B------:R-:W-:Y:S02]  /*265b0*/  @P1 IADD3 R101, PT, PT, R101, -0x7f000001, RZ ;  /* 0x80ffffff65651810 */ /* 0x000fe40007ffe0ff */
[----:B------:R-:W-:Y:S01]  /*265c0*/  @P0 IADD3 R176, PT, PT, R176, -0x7f000001, RZ ;  /* 0x80ffffffb0b00810 */ /* 0x000fe20007ffe0ff */
[----:B------:R-:W-:Y:S01]  /*265d0*/  ISETP.GE.U32.AND P1, PT, R231, 0x7f000001, PT ;  /* 0x7f000001e700780c */ /* 0x000fe20003f26070 */
[----:B------:R-:W-:Y:S01]  /*265e0*/  ISETP.GE.U32.AND P0, PT, R157, 0x7f000001, PT ;  /* 0x7f0000019d00780c */ /* 0x000fe20003f06070 */
[----:B------:R-:W-:Y:S01]  /*265f0*/  @P2 IADD3 R229, PT, PT, R229, -0x7f000001, RZ ;  /* 0x80ffffffe5e52810 */ /* 0x000fe20007ffe0ff */
[----:B------:R-:W-:Y:S01]  /*26600*/  ISETP.GE.U32.AND P2, PT, R203, 0x7f000001, PT ;  /* 0x7f000001cb00780c */ /* 0x000fe20003f46070 */
[----:B------:R-:W-:Y:S01]  /*26610*/  @P3 IADD3 R199, PT, PT, R199, -0x7f000001, RZ ;  /* 0x80ffffffc7c73810 */ /* 0x000fe20007ffe0ff */
[----:B------:R-:W-:Y:S01]  /*26620*/  ISETP.GE.U32.AND P3, PT, R197, 0x7f000001, PT ;  /* 0x7f000001c500780c */ /* 0x000fe20003f66070 */
[----:B------:R-:W-:-:S02]  /*26630*/  IADD3 R103, PT, PT, R103, R169, RZ ;  /* 0x000000a967677210 */ /* 0x000fc40007ffe0ff */
[----:B------:R-:W-:Y:S01]  /*26640*/  @P6 IADD3 R182, PT, PT, R182, -0x7f000001, RZ ;  /* 0x80ffffffb6b66810 */ /* 0x000fe20007ffe0ff */
[----:B------:R-:W-:Y:S01]  /*26650*/  ISETP.GE.U32.AND P6, PT, R220, 0x7f000001, PT ;  /* 0x7f000001dc00780c */ /* 0x000fe20003fc6070 */
[----:B------:R-:W-:Y:S01]  /*26660*/  @P5 IADD3 R233, PT, PT, R233, -0x7f000001, RZ ;  /* 0x80ffffffe9e95810 */ /* 0x000fe20007ffe0ff */
[----:B------:R-:W-:Y:S02]  /*26670*/  ISETP.GE.U32.AND P5, PT, R189, 0x7f000001, PT ;  /* 0x7f000001bd00780c */ /* 0x000fe40003fa6070 */
        /* <DEDUP_REMOVED lines=8> */
[----:B------:R-:W-:Y:S01]  /*26700*/  @P6 IADD3 R220, PT, PT, R220, -0x7f000001, RZ ;  /* 0x80ffffffdcdc6810 */ /* 0x000fe20007ffe0ff */
[----:B------:R-:W-:Y:S01]  /*26710*/  ISETP.GE.U32.AND P6, PT, R209, 0x7f000001, PT ;  /* 0x7f000001d100780c */ /* 0x000fe20003fc6070 */
[----:B------:R-:W-:Y:S01]  /*26720*/  @P5 IADD3 R189, PT, PT, R189, -0x7f000001, RZ ;  /* 0x80ffffffbdbd5810 */ /* 0x000fe20007ffe0ff */
[----:B------:R-:W-:Y:S01]  /*26730*/  ISETP.GE.U32.AND P4, PT, R201, 0x7f000001, PT ;  /* 0x7f000001c900780c */ /* 0x000fe20003f86070 */
[----:B------:R-:W-:Y:S01]  /*26740*/  ISETP.GE.U32.AND P5, PT, R181, 0x7f000001, PT ;  /* 0x7f000001b500780c */ /* 0x000fe20003fa6070 */
[----:B------:R-:W-:-:S02]  /*26750*/  IMAD.WIDE.U32 R18, R85, 0x5fffffa, RZ ;  /* 0x05fffffa55127825 */ /* 0x000fc400078e00ff */
[----:B------:R-:W-:Y:S02]  /*26760*/  @P1 IADD3 R92, PT, PT, R92, -0x7f000001, RZ ;  /* 0x80ffffff5c5c1810 */ /* 0x000fe40007ffe0ff */
[----:B------:R-:W-:Y:S01]  /*26770*/  @P0 IADD3 R103, PT, PT, R103, -0x7f000001, RZ ;  /* 0x80ffffff67670810 */ /* 0x000fe20007ffe0ff */
[----:B------:R-:W-:Y:S01]  /*26780*/  ISETP.GE.U32.AND P1, PT, R184, 0x7f000001, PT ;  /* 0x7f000001b800780c */ /* 0x000fe20003f26070 */
[----:B------:R-:W-:Y:S01]  /*26790*/  ISETP.GE.U32.AND P0, PT, R210, 0x7f000001, PT ;  /* 0x7f000001d200780c */ /* 0x000fe20003f06070 */
[----:B------:R-:W-:Y:S01]  /*267a0*/  IMAD R85, R85, 0x6, RZ ;  /* 0x0000000655557824 */ /* 0x000fe200078e02ff */
[----:B------:R-:W-:Y:S02]  /*267b0*/  @P2 IADD3 R87, PT, PT, R87, -0x7f000001, RZ ;  /* 0x80ffffff57572810 */ /* 0x000fe40007ffe0ff */
[----:B------:R-:W-:Y:S01]  /*267c0*/  IADD3 R239, PT, PT, R90, R239, RZ ;  /* 0x000000ef5aef7210 */ /* 0x000fe20007ffe0ff */
[----:B------:R-:W-:Y:S01]  /*267d0*/  ISETP.GE.U32.AND P2, PT, R97, 0x7f000001, PT ;  /* 0x7f0000016100780c */ /* 0x000fe20003f46070 */
[----:B------:R-:W-:Y:S01]  /*267e0*/  IMAD.HI.U32 R242, R85, 0x7f000001, R18 ;  /* 0x7f00000155f27827 */ /* 0x000fe200078e0012 */
[----:B------:R-:W-:Y:S01]  /*267f0*/  @P3 IADD3 R230, PT, PT, R230, -0x7f000001, RZ ;  /* 0x80ffffffe6e63810 */ /* 0x000fe20007ffe0ff */
[----:B------:R-:W-:-:S02]  /*26800*/  ISETP.GE.U32.AND P3, PT, R226, 0x7f000001, PT ;  /* 0x7f000001e200780c */ /* 0x000fc40003f66070 */
[----:B------:R-:W-:Y:S01]  /*26810*/  IMAD.WIDE.U32 R18, R237, 0x5fffffa, RZ ;  /* 0x05fffffaed127825 */ /* 0x000fe200078e00ff */
[----:B------:R-:W-:Y:S01]  /*26820*/  @P6 IADD3 R209, PT, PT, R209, -0x7f000001, RZ ;  /* 0x80ffffffd1d16810 */ /* 0x000fe20007ffe0ff */
[----:B------:R-:W-:Y:S02]  /*26830*/  ISETP.GE.U32.AND P6, PT, R239, 0x7f000001, PT ;  /* 0x7f000001ef00780c */ /* 0x000fe40003fc6070 */
[----:B------:R-:W-:Y:S01]  /*26840*/  IMAD R85, R237, 0x6, RZ ;  /* 0x00000006ed557824 */ /* 0x000fe200078e02ff */
[----:B------:R-:W-:Y:S02]  /*26850*/  @P4 IADD3 R201, PT, PT, R201, -0x7f000001, RZ ;  /* 0x80ffffffc9c94810 */ /* 0x000fe40007ffe0ff */
[----:B------:R-:W-:Y:S01]  /*26860*/  @P5 IADD3 R181, PT, PT, R181, -0x7f000001, RZ ;  /* 0x80ffffffb5b55810 */ /* 0x000fe20007ffe0ff */
[----:B------:R-:W-:Y:S01]  /*26870*/  ISETP.GE.U32.AND P4, PT, R234, 0x7f000001, PT ;  /* 0x7f000001ea00780c */ /* 0x000fe20003f86070 */
[----:B------:R-:W-:Y:S01]  /*26880*/  ISETP.GE.U32.AND P5, PT, R179, 0x7f000001, PT ;  /* 0x7f000001b300780c */ /* 0x000fe20003fa6070 */
[----:B------:R-:W-:Y:S01]  /*26890*/  IMAD.HI.U32 R85, R85, 0x7f000001, R18 ;  /* 0x7f00000155557827 */ /* 0x000fe200078e0012 */
[----:B------:R-:W-:-:S02]  /*268a0*/  @P1 IADD3 R184, PT, PT, R184, -0x7f000001, RZ ;  /* 0x80ffffffb8b81810 */ /* 0x000fc40007ffe0ff */
[----:B------:R-:W-:Y:S01]  /*268b0*/  @P0 IADD3 R210, PT, PT, R210, -0x7f000001, RZ ;  /* 0x80ffffffd2d20810 */ /* 0x000fe20007ffe0ff */
[----:B------:R-:W-:Y:S01]  /*268c0*/  ISETP.GE.U32.AND P1, PT, R178, 0x7f000001, PT ;  /* 0x7f000001b200780c */ /* 0x000fe20003f26070 */
[C---:B------:R-:W-:Y:S01]  /*268d0*/  IMAD.WIDE.U32 R18, R240.reuse, 0x5fffffa, RZ ;  /* 0x05fffffaf0127825 */ /* 0x040fe200078e00ff */
[----:B------:R-:W-:Y:S01]  /*268e0*/  ISETP.GE.U32.AND P0, PT, R17, 0x7f000001, PT ;  /* 0x7f0000011100780c */ /* 0x000fe20003f06070 */
[----:B------:R-:W-:Y:S02]  /*268f0*/  @P2 IADD3 R97, PT, PT, R97, -0x7f000001, RZ ;  /* 0x80ffffff61612810 */ /* 0x000fe40007ffe0ff */
[----:B------:R-:W-:Y:S01]  /*26900*/  IMAD R237, R240, 0x6, RZ ;  /* 0x00000006f0ed7824 */ /* 0x000fe200078e02ff */
[----:B------:R-:W-:Y:S01]  /*26910*/  ISETP.GE.U32.AND P2, PT, R208, 0x7f000001, PT ;  /* 0x7f000001d000780c */ /* 0x000fe20003f46070 */
[----:B------:R-:W-:Y:S02]  /*26920*/  @P3 IADD3 R226, PT, PT, R226, -0x7f000001, RZ ;  /* 0x80ffffffe2e23810 */ /* 0x000fe40007ffe0ff */
[----:B------:R-:W-:Y:S01]  /*26930*/  IMAD.HI.U32 R237, R237, 0x7f000001, R18 ;  /* 0x7f000001eded7827 */ /* 0x000fe200078e0012 */
[----:B------:R-:W-:Y:S01]  /*26940*/  ISETP.GE.U32.AND P3, PT, R222, 0x7f000001, PT ;  /* 0x7f000001de00780c */ /* 0x000fe20003f66070 */
[----:B------:R-:W-:-:S02]  /*26950*/  @P6 IADD3 R239, PT, PT, R239, -0x7f000001, RZ ;  /* 0x80ffffffefef6810 */ /* 0x000fc40007ffe0ff */
[----:B------:R-:W-:Y:S01]  /*26960*/  IMAD.WIDE.U32 R18, R89, 0x5fffffa, RZ ;  /* 0x05fffffa59127825 */ /* 0x000fe200078e00ff */
[----:B------:R-:W-:Y:S01]  /*26970*/  ISETP.GE.U32.AND P6, PT, R211, 0x7f000001, PT ;  /* 0x7f000001d300780c */ /* 0x000fe20003fc6070 */
[----:B------:R-:W-:Y:S02]  /*26980*/  @P4 IADD3 R234, PT, PT, R234, -0x7f000001, RZ ;  /* 0x80ffffffeaea4810 */ /* 0x000fe40007ffe0ff */
[----:B------:R-:W-:Y:S01]  /*26990*/  IMAD R89, R89, 0x6, RZ ;  /* 0x0000000659597824 */ /* 0x000fe200078e02ff */
[----:B------:R-:W-:Y:S01]  /*269a0*/  @P5 IADD3 R179, PT, PT, R179, -0x7f000001, RZ ;  /* 0x80ffffffb3b35810 */ /* 0x000fe20007ffe0ff */
[----:B------:R-:W-:Y:S01]  /*269b0*/  ISETP.GE.U32.AND P4, PT, R191, 0x7f000001, PT ;  /* 0x7f000001bf00780c */ /* 0x000fe20003f86070 */
[----:B------:R-:W-:Y:S01]  /*269c0*/  ISETP.GE.U32.AND P5, PT, R217, 0x7f000001, PT ;  /* 0x7f000001d900780c */ /* 0x000fe20003fa6070 */
[----:B------:R-:W-:Y:S01]  /*269d0*/  IMAD.HI.U32 R89, R89, 0x7f000001, R18 ;  /* 0x7f00000159597827 */ /* 0x000fe200078e0012 */
[----:B------:R-:W-:Y:S02]  /*269e0*/  IADD3 R19, PT, PT, R128, R118, RZ ;  /* 0x0000007680137210 */ /* 0x000fe40007ffe0ff */
[----:B------:R-:W-:-:S02]  /*269f0*/  @P1 IADD3 R178, PT, PT, R178, -0x7f000001, RZ ;  /* 0x80ffffffb2b21810 */ /* 0x000fc40007ffe0ff */
[----:B------:R-:W-:Y:S01]  /*26a00*/  @P0 IADD3 R17, PT, PT, R17, -0x7f000001, RZ ;  /* 0x80ffffff11110810 */ /* 0x000fe20007ffe0ff */
[----:B------:R-:W-:Y:S01]  /*26a10*/  ISETP.GE.U32.AND P1, PT, R218, 0x7f000001, PT ;  /* 0x7f000001da00780c */ /* 0x000fe20003f26070 */
[----:B------:R-:W-:Y:S01]  /*26a20*/  ISETP.GE.U32.AND P0, PT, R66, 0x7f000001, PT ;  /* 0x7f0000014200780c */ /* 0x000fe20003f06070 */
[----:B------:R-:W-:Y:S01]  /*26a30*/  @P2 IADD3 R208, PT, PT, R208, -0x7f000001, RZ ;  /* 0x80ffffffd0d02810 */ /* 0x000fe20007ffe0ff */
[----:B------:R-:W-:Y:S01]  /*26a40*/  ISETP.GE.U32.AND P2, PT, R19, 0x7f000001, PT ;  /* 0x7f0000011300780c */ /* 0x000fe20003f46070 */
[----:B------:R-:W-:Y:S01]  /*26a50*/  @P3 IADD3 R222, PT, PT, R222, -0x7f000001, RZ ;  /* 0x80ffffffdede3810 */ /* 0x000fe20007ffe0ff */
[----:B------:R-:W-:Y:S01]  /*26a60*/  ISETP.GE.U32.AND P3, PT, R172, 0x7f000001, PT ;  /* 0x7f000001ac00780c */ /* 0x000fe20003f66070 */
        /* <DEDUP_REMOVED lines=16> */
[----:B------:R-:W-:-:S02]  /*26b70*/  @P6 IADD3 R7, PT, PT, R7, -0x7f000001, RZ ;  /* 0x80ffffff07076810 */ /* 0x000fc40007ffe0ff */
[----:B------:R-:W-:Y:S01]  /*26b80*/  IADD3 R234, PT, PT, R234, R201, RZ ;  /* 0x000000c9eaea7210 */ /* 0x000fe20007ffe0ff */
[----:B------:R-:W-:Y:S01]  /*26b90*/  ISETP.GE.U32.AND P6, PT, R110, 0x7f000001, PT ;  /* 0x7f0000016e00780c */ /* 0x000fe20003fc6070 */
[----:B------:R-:W-:Y:S02]  /*26ba0*/  @P4 IADD3 R187, PT, PT, R187, -0x7f000001, RZ ;  /* 0x80ffffffbbbb4810 */ /* 0x000fe40007ffe0ff */
        /* <DEDUP_REMOVED lines=46> */
[----:B------:R-:W-:Y:S02]  /*26e90*/  IADD3 R197, PT, PT, R232, R197, RZ ;  /* 0x000000c5e8c57210 */ /* 0x000fe40007ffe0ff */
[----:B------:R-:W-:Y:S02]  /*26ea0*/  @P1 IADD3 R204, PT, PT, R204, -0x7f000001, RZ ;  /* 0x80ffffffcccc1810 */ /* 0x000fe40007ffe0ff */
[----:B------:R-:W-:Y:S01]  /*26eb0*/  @P0 IADD3 R15, PT, PT, R15, -0x7f000001, RZ ;  /* 0x80ffffff0f0f0810 */ /* 0x000fe20007ffe0ff */
[----:B------:R-:W-:Y:S01]  /*26ec0*/  ISETP.GE.U32.AND P1, PT, R101, 0x7f000001, PT ;  /* 0x7f0000016500780c */ /* 0x000fe20003f26070 */
[----:B------:R-:W-:Y:S01]  /*26ed0*/  ISETP.GE.U32.AND P0, PT, R136, 0x7f000001, PT ;  /* 0x7f0000018800780c */ /* 0x000fe20003f06070 */
[----:B------:R-:W-:-:S02]  /*26ee0*/  @P2 IADD3 R198, PT, PT, R198, -0x7f000001, RZ ;  /* 0x80ffffffc6c62810 */ /* 0x000fc40007ffe0ff */
[----:B------:R-:W-:Y:S01]  /*26ef0*/  IADD3 R129, PT, PT, R228, R191, RZ ;  /* 0x000000bfe4817210 */ /* 0x000fe20007ffe0ff */
[----:B------:R-:W-:Y:S01]  /*26f00*/  ISETP.GE.U32.AND P2, PT, R197, 0x7f000001, PT ;  /* 0x7f000001c500780c */ /* 0x000fe20003f46070 */
[----:B------:R-:W-:Y:S01]  /*26f10*/  @P3 IADD3 R156, PT, PT, R156, -0x7f000001, RZ ;  /* 0x80ffffff9c9c3810 */ /* 0x000fe20007ffe0ff */
[----:B------:R-:W-:Y:S01]  /*26f20*/  ISETP.GE.U32.AND P3, PT, R151, 0x7f000001, PT ;  /* 0x7f0000019700780c */ /* 0x000fe20003f66070 */
[----:B------:R-:W-:Y:S01]  /*26f30*/  @P6 IADD3 R192, PT, PT, R192, -0x7f000001, RZ ;  /* 0x80ffffffc0c06810 */ /* 0x000fe20007ffe0ff */
[----:B------:R-:W-:Y:S01]  /*26f40*/  ISETP.GE.U32.AND P6, PT, R129, 0x7f000001, PT ;  /* 0x7f0000018100780c */ /* 0x000fe20003fc6070 */
[----:B------:R-:W-:Y:S02]  /*26f50*/  @P4 IADD3 R167, PT, PT, R167, -0x7f000001, RZ ;  /* 0x80ffffffa7a74810 */ /* 0x000fe40007ffe0ff */
[----:B------:R-:W-:Y:S01]  /*26f60*/  @P5 IADD3 R84, PT, PT, R84, -0x7f000001, RZ ;  /* 0x80ffffff54545810 */ /* 0x000fe20007ffe0ff */
[----:B------:R-:W-:Y:S01]  /*26f70*/  ISETP.GE.U32.AND P4, PT, R163, 0x7f000001, PT ;  /* 0x7f000001a300780c */ /* 0x000fe20003f86070 */
[----:B------:R-:W-:Y:S01]  /*26f80*/  ISETP.GE.U32.AND P5, PT, R10, 0x7f000001, PT ;  /* 0x7f0000010a00780c */ /* 0x000fe20003fa6070 */
        /* <DEDUP_REMOVED lines=21> */
[----:B------:R-:W-:-:S02]  /*270e0*/  IADD3 R169, PT, PT, R230, R194, RZ ;  /* 0x000000c2e6a97210 */ /* 0x000fc40007ffe0ff */
[----:B------:R-:W-:Y:S01]  /*270f0*/  @P2 IADD3 R98, PT, PT, R98, -0x7f000001, RZ ;  /* 0x80ffffff62622810 */ /* 0x000fe20007ffe0ff */
[----:B------:R-:W-:Y:S01]  /*27100*/  ISETP.GE.U32.AND P2, PT, R189, 0x7f000001, PT ;  /* 0x7f000001bd00780c */ /* 0x000fe20003f46070 */
[----:B------:R-:W-:Y:S02]  /*27110*/  IADD3 R191, PT, PT, R226, R188, RZ ;  /* 0x000000bce2bf7210 */ /* 0x000fe40007ffe0ff */
[----:B------:R-:W-:Y:S01]  /*27120*/  @P3 IADD3 R196, PT, PT, R196, -0x7f000001, RZ ;  /* 0x80ffffffc4c43810 */ /* 0x000fe20007ffe0ff */
[----:B------:R-:W-:Y:S01]  /*27130*/  ISETP.GE.U32.AND P3, PT, R169, 0x7f000001, PT ;  /* 0x7f000001a900780c */ /* 0x000fe20003f66070 */
        /* <DEDUP_REMOVED lines=28> */
[----:B------:R-:W-:-:S02]  /*27300*/  IADD3 R199, PT, PT, R233, R199, RZ ;  /* 0x000000c7e9c77210 */ /* 0x000fc40007ffe0ff */
[----:B------:R-:W-:Y:S02]  /*27310*/  IADD3 R182, PT, PT, R222, R182, RZ ;  /* 0x000000b6deb67210 */ /* 0x000fe40007ffe0ff */
[----:B------:R-:W-:Y:S01]  /*27320*/  @P3 IADD3 R122, PT, PT, R122, -0x7f000001, RZ ;  /* 0x80ffffff7a7a3810 */ /* 0x000fe20007ffe0ff */
[----:B------:R-:W-:Y:S01]  /*27330*/  ISETP.GE.U32.AND P3, PT, R13, 0x7f000001, PT ;  /* 0x7f0000010d00780c */ /* 0x000fe20003f66070 */
[----:B------:R-:W-:Y:S02]  /*27340*/  @P6 IADD3 R180, PT, PT, R180, -0x7f000001, RZ ;  /* 0x80ffffffb4b46810 */ /* 0x000fe40007ffe0ff */
[----:B------:R-:W-:Y:S02]  /*27350*/  IADD3 R90, PT, PT, R203, R187, RZ ;  /* 0x000000bbcb5a7210 */ /* 0x000fe40007ffe0ff */
        /* <DEDUP_REMOVED lines=17> */
[----:B------:R-:W-:Y:S01]  /*27470*/  IADD3 R172, PT, PT, R157, R172, RZ ;  /* 0x000000ac9dac7210 */ /* 0x000fe20007ffe0ff */
        /* <DEDUP_REMOVED lines=11> */
[----:B------:R-:W-:Y:S02]  /*27530*/  IADD3 R18, PT, PT, R229, R193, RZ ;  /* 0x000000c1e5127210 */ /* 0x000fe40007ffe0ff */
[----:B------:R-:W-:Y:S02]  /*27540*/  IADD3 R176, PT, PT, R218, R176, RZ ;  /* 0x000000b0dab07210 */ /* 0x000fe40007ffe0ff */
        /* <DEDUP_REMOVED lines=50> */
[----:B------:R-:W-:Y:S02]  /*27870*/  @P6 IADD3 R138, PT, PT, R138, -0x7f000001, RZ ;  /* 0x80ffffff8a8a6810 */ /* 0x000fe40007ffe0ff */
[----:B------:R-:W-:Y:S02]  /*27880*/  IADD3 R106, PT, PT, R211, R167, RZ ;  /* 0x000000a7d36a7210 */ /* 0x000fe40007ffe0ff */
        /* <DEDUP_REMOVED lines=10> */
[----:B------:R-:W-:Y:S02]  /*27930*/  @P2 IADD3 R141, PT, PT, R141, -0x7f000001, RZ ;  /* 0x80ffffff8d8d2810 */ /* 0x000fe40007ffe0ff */
[----:B------:R-:W-:Y:S01]  /*27940*/  IADD3 R196, PT, PT, R196, R84, RZ ;  /* 0x00000054c4c47210 */ /* 0x000fe20007ffe0ff */
[----:B------:R-:W-:Y:S01]  /*27950*/  ISETP.GE.U32.AND P2, PT, R107, 0x7f000001, PT ;  /* 0x7f0000016b00780c */ /* 0x000fe20003f46070 */
[----:B------:R-:W-:Y:S02]  /*27960*/  IADD3 R7, PT, PT, R7, R164, RZ ;  /* 0x000000a407077210 */ /* 0x000fe40007ffe0ff */
[----:B------:R-:W-:Y:S01]  /*27970*/  @P3 IADD3 R99, PT, PT, R99, -0x7f000001, RZ ;  /* 0x80ffffff63633810 */ /* 0x000fe20007ffe0ff */
[----:B------:R-:W-:Y:S01]  /*27980*/  ISETP.GE.U32.AND P3, PT, R135, 0x7f000001, PT ;  /* 0x7f0000018700780c */ /* 0x000fe20003f66070 */
[----:B------:R-:W-:-:S02]  /*27990*/  IADD3 R156, PT, PT, R111, R156, RZ ;  /* 0x0000009c6f9c7210 */ /* 0x000fc40007ffe0ff */
[----:B------:R-:W-:Y:S02]  /*279a0*/  @P6 IADD3 R131, PT, PT, R131, -0x7f000001, RZ ;  /* 0x80ffffff83836810 */ /* 0x000fe40007ffe0ff */
[----:B------:R-:W-:Y:S01]  /*279b0*/  IADD3 R111, PT, PT, R198, R151, RZ ;  /* 0x00000097c66f7210 */ /* 0x000fe20007ffe0ff */
        /* <DEDUP_REMOVED lines=14> */
[----:B------:R-:W-:Y:S01]  /*27aa0*/  @P6 IADD3 R196, PT, PT, R196, -0x7f000001, RZ ;  /* 0x80ffffffc4c46810 */ /* 0x000fe20007ffe0ff */
[----:B------:R-:W-:Y:S01]  /*27ab0*/  ISETP.GE.U32.AND P3, PT, R204, 0x7f000001, PT ;  /* 0x7f000001cc00780c */ /* 0x000fe20003f66070 */
[----:B------:R-:W-:-:S02]  /*27ac0*/  IADD3 R84, PT, PT, R197, R88, RZ ;  /* 0x00000058c5547210 */ /* 0x000fc40007ffe0ff */
[----:B------:R-:W-:Y:S02]  /*27ad0*/  @P4 IADD3 R175, PT, PT, R175, -0x7f000001, RZ ;  /* 0x80ffffffafaf4810 */ /* 0x000fe40007ffe0ff */
[----:B------:R-:W-:Y:S02]  /*27ae0*/  @P5 IADD3 R7, PT, PT, R7, -0x7f000001, RZ ;  /* 0x80ffffff07075810 */ /* 0x000fe40007ffe0ff */
[----:B------:R-:W-:Y:S02]  /*27af0*/  IADD3 R157, PT, PT, R190, R12, RZ ;  /* 0x0000000cbe9d7210 */ /* 0x000fe40007ffe0ff */
[----:B------:R-:W-:Y:S01]  /*27b00*/  IADD3 R88, PT, PT, R224, R13, RZ ;  /* 0x0000000de0587210 */ /* 0x000fe20007ffe0ff */
[----:B------:R-:W-:Y:S01]  /*27b10*/  ISETP.GE.U32.AND P4, PT, R213, 0x7f000001, PT ;  /* 0x7f000001d500780c */ /* 0x000fe20003f86070 */
[----:B------:R-:W-:Y:S01]  /*27b20*/  IADD3 R159, PT, PT, R18, R15, RZ ;  /* 0x0000000f129f7210 */ /* 0x000fe20007ffe0ff */
[----:B------:R-:W-:Y:S01]  /*27b30*/  IMAD.WIDE.U32 R12, R155, R14, RZ ;  /* 0x0000000e9b0c7225 */ /* 0x000fe200078e00ff */
[----:B------:R-:W-:-:S02]  /*27b40*/  IADD3 R103, PT, PT, R134, R105, RZ ;  /* 0x0000006986677210 */ /* 0x000fc40007ffe0ff */
[----:B------:R-:W-:Y:S02]  /*27b50*/  @P1 IADD3 R142, PT, PT, R142, -0x7f000001, RZ ;  /* 0x80ffffff8e8e1810 */ /* 0x000fe40007ffe0ff */
[----:B------:R-:W-:Y:S01]  /*27b60*/  @P0 IADD3 R111, PT, PT, R111, -0x7f000001, RZ ;  /* 0x80ffffff6f6f0810 */ /* 0x000fe20007ffe0ff */
[----:B------:R-:W-:Y:S01]  /*27b70*/  IMAD.WIDE.U32 R14, R155, R196, RZ ;  /* 0x000000c49b0e7225 */ /* 0x000fe200078e00ff */
[----:B------:R-:W-:Y:S01]  /*27b80*/  ISETP.GE.U32.AND P1, PT, R223, 0x7f000001, PT ;  /* 0x7f000001df00780c */ /* 0x000fe20003f26070 */
[----:B------:R-:W-:Y:S02]  /*27b90*/  IADD3 R105, PT, PT, R7, R138, RZ ;  /* 0x0000008a07697210 */ /* 0x000fe40007ffe0ff */
[----:B------:R-:W-:Y:S01]  /*27ba0*/  IADD3 R128, PT, PT, R17, R163, RZ ;  /* 0x000000a311807210 */ /* 0x000fe20007ffe0ff */
[----:B------:R-:W-:Y:S01]  /*27bb0*/  IMAD R7, R12, 0x7effffff, RZ ;  /* 0x7effffff0c077824 */ /* 0x000fe200078e02ff */
[----:B------:R-:W-:Y:S01]  /*27bc0*/  IADD3 R151, PT, PT, R19, R8, RZ ;  /* 0x0000000813977210 */ /* 0x000fe20007ffe0ff */
[----:B------:R-:W-:Y:S01]  /*27bd0*/  IMAD R17, R14, 0x7effffff, RZ ;  /* 0x7effffff0e117824 */ /* 0x000fe200078e02ff */
[----:B------:R-:W-:Y:S01]  /*27be0*/  @P2 IADD3 R137, PT, PT, R137, -0x7f000001, RZ ;  /* 0x80ffffff89892810 */ /* 0x000fe20007ffe0ff */
[----:B------:R-:W-:Y:S01]  /*27bf0*/  ISETP.GE.U32.AND P0, PT, R103, 0x7f000001, PT ;  /* 0x7f0000016700780c */ /* 0x000fe20003f06070 */
[----:B------:R-:W-:Y:S01]  /*27c00*/  IMAD.WIDE.U32 R18, R111, R150, RZ ;  /* 0x000000966f127225 */ /* 0x000fe200078e00ff */
[----:B------:R-:W-:-:S02]  /*27c10*/  IADD3 R87, PT, PT, R101, R20, RZ ;  /* 0x0000001465577210 */ /* 0x000fc40007ffe0ff */
[----:B------:R-:W-:Y:S02]  /*27c20*/  @P3 IADD3 R204, PT, PT, R204, -0x7f000001, RZ ;  /* 0x80ffffffcccc3810 */ /* 0x000fe40007ffe0ff */
[----:B------:R-:W-:Y:S01]  /*27c30*/  IADD3 R20, PT, PT, R195, R96, RZ ;  /* 0x00000060c3147210 */ /* 0x000fe20007ffe0ff */
[----:B------:R-:W-:Y:S01]  /*27c40*/  IMAD.HI.U32 R12, R7, 0x7f000001, R12 ;  /* 0x7f000001070c7827 */ /* 0x000fe200078e000c */
[----:B------:R-:W-:Y:S02]  /*27c50*/  IADD3 R94, PT, PT, R97, R94, RZ ;  /* 0x0000005e615e7210 */ /* 0x000fe40007ffe0ff */
[----:B------:R-:W-:Y:S01]  /*27c60*/  IADD3 R101, PT, PT, R106, R83, RZ ;  /* 0x000000536a657210 */ /* 0x000fe20007ffe0ff */
[----:B------:R-:W-:Y:S01]  /*27c70*/  IMAD.HI.U32 R7, R17, 0x7f000001, R14 ;  /* 0x7f00000111077827 */ /* 0x000fe200078e000e */
[----:B------:R-:W-:-:S03]  /*27c80*/  @P4 IADD3 R213, PT, PT, R213, -0x7f000001, RZ ;  /* 0x80ffffffd5d54810 */ /* 0x000fc60007ffe0ff */
[----:B------:R-:W-:Y:S01]  /*27c90*/  IMAD.WIDE.U32 R96, R137, R121, RZ ;  /* 0x0000007989607225 */ /* 0x000fe200078e00ff */
[----:B------:R-:W-:-:S03]  /*27ca0*/  IADD3 R86, PT, PT, R185, R86, RZ ;  /* 0x00000056b9567210 */ /* 0x000fc60007ffe0ff */
[----:B------:R-:W-:Y:S01]  /*27cb0*/  IMAD.WIDE.U32 R14, R137, R108, RZ ;  /* 0x0000006c890e7225 */ /* 0x000fe200078e00ff */
[----:B------:R-:W-:-:S03]  /*27cc0*/  IADD3 R131, PT, PT, R204, R131, RZ ;  /* 0x00000083cc837210 */ /* 0x000fc60007ffe0ff */
[----:B------:R-:W-:Y:S01]  /*27cd0*/  IMAD R83, R18, 0x7effffff, RZ ;  /* 0x7effffff12537824 */ /* 0x000fe200078e02ff */
[----:B------:R-:W-:Y:S01]  /*27ce0*/  @P1 IADD3 R223, PT, PT, R223, -0x7f000001, RZ ;  /* 0x80ffffffdfdf1810 */ /* 0x000fe20007ffe0ff */
[----:B------:R-:W-:Y:S02]  /*27cf0*/  IMAD R13, R96, 0x7effffff, RZ ;  /* 0x7effffff600d7824 */ /* 0x000fe400078e02ff */
[----:B------:R-:W-:Y:S02]  /*27d00*/  IMAD R185, R14, 0x7effffff, RZ ;  /* 0x7effffff0eb97824 */ /* 0x000fe400078e02ff */
[----:B------:R-:W-:Y:S01]  /*27d10*/  IMAD.HI.U32 R204, R83, 0x7f000001, R18 ;  /* 0x7f00000153cc7827 */ /* 0x000fe200078e0012 */
[----:B------:R-:W-:Y:S01]  /*27d20*/  ISETP.GE.U32.AND P1, PT, R84, 0x7f000001, PT ;  /* 0x7f0000015400780c */ /* 0x000fe20003f26070 */
[----:B------:R-:W-:Y:S02]  /*27d30*/  IADD3 R213, PT, PT, R206, R213, RZ ;  /* 0x000000d5ced57210 */ /* 0x000fe40007ffe0ff */
[----:B------:R-:W-:Y:S01]  /*27d40*/  IMAD.WIDE.U32 R18, R137, R150, RZ ;  /* 0x0000009689127225 */ /* 0x000fe200078e00ff */
[----:B------:R-:W-:Y:S01]  /*27d50*/  ISETP.GE.U32.AND P4, PT, R237, 0x7f000001, PT ;  /* 0x7f000001ed00780c */ /* 0x000fe20003f86070 */
[----:B------:R-:W-:-:S02]  /*27d60*/  @P0 IADD3 R103, PT, PT, R103, -0x7f000001, RZ ;  /* 0x80ffffff67670810 */ /* 0x000fc40007ffe0ff */
[----:B------:R-:W-:-:S04]  /*27d70*/  IMAD.HI.U32 R206, R13, 0x7f000001, R96 ;  /* 0x7f0000010dce7827 */ /* 0x000fc800078e0060 */
[----:B------:R-:W-:-:S04]  /*27d80*/  IMAD.HI.U32 R185, R185, 0x7f000001, R14 ;  /* 0x7f000001b9b97827 */ /* 0x000fc800078e000e */
[----:B------:R-:W-:-:S04]  /*27d90*/  IMAD.WIDE.U32 R14, R111, R108, RZ ;  /* 0x0000006c6f0e7225 */ /* 0x000fc800078e00ff */
[----:B------:R-:W-:Y:S01]  /*27da0*/  IMAD R13, R18, 0x7effffff, RZ ;  /* 0x7effffff120d7824 */ /* 0x000fe200078e02ff */
[----:B------:R-:W-:Y:S01]  /*27db0*/  IADD3 R130, PT, PT, R183, R130, RZ ;  /* 0x00000082b7827210 */ /* 0x000fe20007ffe0ff */
[----:B------:R-:W-:Y:S01]  /*27dc0*/  IMAD R181, R14, 0x7effffff, RZ ;  /* 0x7effffff0eb57824 */ /* 0x000fe200078e02ff */
[----:B------:R-:W-:Y:S01]  /*27dd0*/  IADD3 R123, PT, PT, R182, R123, RZ ;  /* 0x0000007bb67b7210 */ /* 0x000fe20007ffe0ff */
[----:B------:R-:W-:-:S04]  /*27de0*/  IMAD.HI.U32 R184, R13, 0x7f000001, R18 ;  /* 0x7f0000010db87827 */ /* 0x000fc800078e0012 */
[----:B------:R-:W-:-:S04]  /*27df0*/  IMAD.WIDE.U32 R18, R103, R108, RZ ;  /* 0x0000006c67127225 */ /* 0x000fc800078e00ff */
[----:B------:R-:W-:Y:S01]  /*27e00*/  IMAD.WIDE.U32 R182, R111, R109, RZ ;  /* 0x0000006d6fb67225 */ /* 0x000fe200078e00ff */
[----:B------:R-:W-:-:S03]  /*27e10*/  @P1 IADD3 R84, PT, PT, R84, -0x7f000001, RZ ;  /* 0x80ffffff54541810 */ /* 0x000fc60007ffe0ff */
[----:B------:R-:W-:Y:S01]  /*27e20*/  IMAD.HI.U32 R181, R181, 0x7f000001, R14 ;  /* 0x7f000001b5b57827 */ /* 0x000fe200078e000e */
[----:B------:R-:W-:-:S03]  /*27e30*/  ISETP.GE.U32.AND P1, PT, R159, 0x7f000001, PT ;  /* 0x7f0000019f00780c */ /* 0x000fc60003f26070 */
[----:B------:R-:W-:Y:S01]  /*27e40*/  IMAD.WIDE.U32 R14, R111, R121, RZ ;  /* 0x000000796f0e7225 */ /* 0x000fe200078e00ff */
[----:B------:R-:W-:-:S03]  /*27e50*/  @P4 IADD3 R237, PT, PT, R237, -0x7f000001, RZ ;  /* 0x80ffffffeded4810 */ /* 0x000fc60007ffe0ff */
[----:B------:R-:W-:Y:S02]  /*27e60*/  IMAD R203, R18, 0x7effffff, RZ ;  /* 0x7effffff12cb7824 */ /* 0x000fe400078e02ff */
[----:B------:R-:W-:Y:S02]  /*27e70*/  IMAD R83, R182, 0x7effffff, RZ ;  /* 0x7effffffb6537824 */ /* 0x000fe400078e02ff */
[----:B------:R-:W-:Y:S01]  /*27e80*/  IMAD.WIDE.U32 R96, R137, R109, RZ ;  /* 0x0000006d89607225 */ /* 0x000fe200078e00ff */
[----:B------:R-:W-:Y:S01]  /*27e90*/  ISETP.GE.U32.AND P4, PT, R128, 0x7f000001, PT ;  /* 0x7f0000018000780c */ /* 0x000fe20003f86070 */
[----:B------:R-:W-:Y:S02]  /*27ea0*/  IADD3 R160, PT, PT, R66, R160, RZ ;  /* 0x000000a042a07210 */ /* 0x000fe40007ffe0ff */
[----:B------:R-:W-:Y:S01]  /*27eb0*/  IADD3 R129, PT, PT, R129, R98, RZ ;  /* 0x0000006281817210 */ /* 0x000fe20007ffe0ff */
[----:B------:R-:W-:Y:S02]  /*27ec0*/  IMAD R13, R14, 0x7effffff, RZ ;  /* 0x7effffff0e0d7824 */ /* 0x000fe400078e02ff */
[----:B------:R-:W-:Y:S01]  /*27ed0*/  IMAD.HI.U32 R203, R203, 0x7f000001, R18 ;  /* 0x7f000001cbcb7827 */ /* 0x000fe200078e0012 */
[----:B------:R-:W-:-:S03]  /*27ee0*/  IADD3 R66, PT, PT, R169, R102, RZ ;  /* 0x00000066a9427210 */ /* 0x000fc60007ffe0ff */
[----:B------:R-:W-:Y:S01]  /*27ef0*/  IMAD.HI.U32 R182, R83, 0x7f000001, R182 ;  /* 0x7f00000153b67827 */ /* 0x000fe200078e00b6 */
[----:B------:R-:W-:-:S03]  /*27f00*/  IADD3 R147, PT, PT, R90, R147, RZ ;  /* 0x000000935a937210 */ /* 0x000fc60007ffe0ff */
[----:B------:R-:W-:Y:S01]  /*27f10*/  IMAD.WIDE.U32 R18, R103, R121, RZ ;  /* 0x0000007967127225 */ /* 0x000fe200078e00ff */
[----:B------:R-:W-:-:S03]  /*27f20*/  IADD3 R124, PT, PT, R179, R124, RZ ;  /* 0x0000007cb37c7210 */ /* 0x000fc60007ffe0ff */
[----:B------:R-:W-:Y:S01]  /*27f30*/  IMAD R183, R96, 0x7effffff, RZ ;  /* 0x7effffff60b77824 */ /* 0x000fe200078e02ff */
[----:B------:R-:W-:Y:S01]  /*27f40*/  IADD3 R90, PT, PT, R118, R99, RZ ;  /* 0x00000063765a7210 */ /* 0x000fe20007ffe0ff */
[----:B------:R-:W-:Y:S01]  /*27f50*/  IMAD.HI.U32 R202, R13, 0x7f000001, R14 ;  /* 0x7f0000010dca7827 */ /* 0x000fe200078e000e */
[----:B------:R-:W-:Y:S01]  /*27f60*/  ISETP.GE.U32.AND P2, PT, R129, 0x7f000001, PT ;  /* 0x7f0000018100780c */ /* 0x000fe20003f46070 */
[----:B------:R-:W-:Y:S02]  /*27f70*/  ISETP.GE.U32.AND P0, PT, R66, 0x7f000001, PT ;  /* 0x7f0000014200780c */ /* 0x000fe40003f06070 */
[----:B------:R-:W-:Y:S02]  /*27f80*/  IMAD R13, R18, 0x7effffff, RZ ;  /* 0x7effffff120d7824 */ /* 0x000fe400078e02ff */
[----:B------:R-:W-:Y:S01]  /*27f90*/  IMAD.WIDE.U32 R98, R155, R84, RZ ;  /* 0x000000549b627225 */ /* 0x000fe200078e00ff */
[----:B------:R-:W-:-:S03]  /*27fa0*/  IADD3 R215, PT, PT, R200, R215, RZ ;  /* 0x000000d7c8d77210 */ /* 0x000fc60007ffe0ff */
[----:B------:R-:W-:Y:S01]  /*27fb0*/  IMAD.WIDE.U32 R178, R103, R109, RZ ;  /* 0x0000006d67b27225 */ /* 0x000fe200078e00ff */
[----:B------:R-:W-:-:S03]  /*27fc0*/  ISETP.GE.U32.AND P3, PT, R157, 0x7f000001, PT ;  /* 0x7f0000019d00780c */ /* 0x000fc60003f66070 */
[----:B------:R-:W-:-:S04]  /*27fd0*/  IMAD.HI.U32 R183, R183, 0x7f000001, R96 ;  /* 0x7f000001b7b77827 */ /* 0x000fc800078e0060 */
[----:B------:R-:W-:Y:S01]  /*27fe0*/  IMAD.WIDE.U32 R96, R103, R150, RZ ;  /* 0x0000009667607225 */ /* 0x000fe200078e00ff */
[----:B------:R-:W-:Y:S02]  /*27ff0*/  IADD3 R10, PT, PT, R192, R10, RZ ;  /* 0x0000000ac00a7210 */ /* 0x000fe40007ffe0ff */
[----:B------:R-:W-:Y:S01]  /*28000*/  @P1 IADD3 R159, PT, PT, R159, -0x7f000001, RZ ;  /* 0x80ffffff9f9f1810 */ /* 0x000fe20007ffe0ff */
[----:B------:R-:W-:Y:S01]  /*28010*/  IMAD.HI.U32 R200, R13, 0x7f000001, R18 ;  /* 0x7f0000010dc87827 */ /* 0x000fe200078e0012 */
[----:B------:R-:W-:-:S03]  /*28020*/  @P4 IADD3 R128, PT, PT, R128, -0x7f000001, RZ ;  /* 0x80ffffff80804810 */ /* 0x000fc60007ffe0ff */
[----:B------:R-:W-:Y:S02]  /*28030*/  IMAD R17, R98, 0x7effffff, RZ ;  /* 0x7effffff62117824 */ /* 0x000fe400078e02ff */
[----:B------:R-:W-:Y:S02]  /*28040*/  IMAD R83, R178, 0x7effffff, RZ ;  /* 0x7effffffb2537824 */ /* 0x000fe400078e02ff */
[----:B------:R-:W-:Y:S01]  /*28050*/  IMAD.WIDE.U32 R18, R152, R111, RZ ;  /* 0x0000006f98127225 */ /* 0x000fe200078e00ff */
[----:B------:R-:W-:-:S03]  /*28060*/  ISETP.GE.U32.AND P4, PT, R160, 0x7f000001, PT ;  /* 0x7f000001a000780c */ /* 0x000fc60003f86070 */
[----:B------:R-:W-:Y:S02]  /*28070*/  IMAD R201, R96, 0x7effffff, RZ ;  /* 0x7effffff60c97824 */ /* 0x000fe400078e02ff */
[----:B------:R-:W-:Y:S01]  /*28080*/  IMAD.WIDE.U32 R14, R152, R137, RZ ;  /* 0x00000089980e7225 */ /* 0x000fe200078e00ff */
[----:B------:R-:W-:-:S03]  /*28090*/  ISETP.GE.U32.AND P1, PT, R10, 0x7f000001, PT ;  /* 0x7f0000010a00780c */ /* 0x000fc60003f26070 */
[----:B------:R-:W-:-:S04]  /*280a0*/  IMAD.HI.U32 R17, R17, 0x7f000001, R98 ;  /* 0x7f00000111117827 */ /* 0x000fc800078e0062 */
[----:B------:R-:W-:-:S04]  /*280b0*/  IMAD.HI.U32 R178, R83, 0x7f000001, R178 ;  /* 0x7f00000153b27827 */ /* 0x000fc800078e00b2 */
[----:B------:R-:W-:Y:S02]  /*280c0*/  IMAD R13, R18, 0x7effffff, RZ ;  /* 0x7effffff120d7824 */ /* 0x000fe400078e02ff */
[----:B------:R-:W-:-:S04]  /*280d0*/  IMAD.HI.U32 R201, R201, 0x7f000001, R96 ;  /* 0x7f000001c9c97827 */ /* 0x000fc800078e0060 */
[----:B------:R-:W-:Y:S02]  /*280e0*/  IMAD R83, R14, 0x7effffff, RZ ;  /* 0x7effffff0e537824 */ /* 0x000fe400078e02ff */
[----:B------:R-:W-:Y:S01]  /*280f0*/  IMAD.WIDE.U32 R98, R152, R103, RZ ;  /* 0x0000006798627225 */ /* 0x000fe200078e00ff */
[----:B------:R-:W-:-:S03]  /*28100*/  @P2 IADD3 R129, PT, PT, R129, -0x7f000001, RZ ;  /* 0x80ffffff81812810 */ /* 0x000fc60007ffe0ff */
[----:B------:R-:W-:Y:S01]  /*28110*/  IMAD.WIDE.U32 R96, R104, R159, RZ ;  /* 0x0000009f68607225 */ /* 0x000fe200078e00ff */
[----:B------:R-:W-:-:S03]  /*28120*/  @P0 IADD3 R66, PT, PT, R66, -0x7f000001, RZ ;  /* 0x80ffffff42420810 */ /* 0x000fc60007ffe0ff */
[----:B------:R-:W-:Y:S01]  /*28130*/  IMAD.HI.U32 R19, R13, 0x7f000001, R18 ;  /* 0x7f0000010d137827 */ /* 0x000fe200078e0012 */
[----:B------:R-:W-:-:S03]  /*28140*/  IADD3 R110, PT, PT, R110, R161, RZ ;  /* 0x000000a16e6e7210 */ /* 0x000fc60007ffe0ff */
[----:B------:R-:W-:Y:S01]  /*28150*/  IMAD.HI.U32 R15, R83, 0x7f000001, R14 ;  /* 0x7f000001530f7827 */ /* 0x000fe200078e000e */
[----:B------:R-:W-:-:S03]  /*28160*/  @P3 IADD3 R157, PT, PT, R157, -0x7f000001, RZ ;  /* 0x80ffffff9d9d3810 */ /* 0x000fc60007ffe0ff */
[----:B------:R-:W-:Y:S02]  /*28170*/  IMAD R13, R98, 0x7effffff, RZ ;  /* 0x7effffff620d7824 */ /* 0x000fe400078e02ff */
[----:B------:R-:W-:Y:S01]  /*28180*/  IMAD R83, R96, 0x7effffff, RZ ;  /* 0x7effffff60537824 */ /* 0x000fe200078e02ff */
[----:B------:R-:W-:Y:S01]  /*28190*/  ISETP.GE.U32.AND P0, PT, R20, 0x7f000001, PT ;  /* 0x7f0000011400780c */ /* 0x000fe20003f06070 */
[----:B------:R-:W-:Y:S01]  /*281a0*/  IMAD.HI.U32 R18, R13, 0x7f000001, R98 ;  /* 0x7f0000010d127827 */ /* 0x000fe200078e0062 */
[----:B------:R-:W-:-:S03]  /*281b0*/  ISETP.GE.U32.AND P5, PT, R110, 0x7f000001, PT ;  /* 0x7f0000016e00780c */ /* 0x000fc60003fa6070 */
[----:B------:R-:W-:Y:S01]  /*281c0*/  IMAD.HI.U32 R14, R83, 0x7f000001, R96 ;  /* 0x7f000001530e7827 */ /* 0x000fe200078e0060 */
[----:B------:R-:W-:-:S03]  /*281d0*/  @P4 IADD3 R160, PT, PT, R160, -0x7f000001, RZ ;  /* 0x80ffffffa0a04810 */ /* 0x000fc60007ffe0ff */
[----:B------:R-:W-:Y:S01]  /*281e0*/  IMAD.WIDE.U32 R98, R104, R129, RZ ;  /* 0x0000008168627225 */ /* 0x000fe200078e00ff */
[----:B------:R-:W-:-:S03]  /*281f0*/  ISETP.GE.U32.AND P4, PT, R156, 0x7f000001, PT ;  /* 0x7f0000019c00780c */ /* 0x000fc60003f86070 */
[----:B------:R-:W-:Y:S01]  /*28200*/  IMAD.WIDE.U32 R96, R66, R115, RZ ;  /* 0x0000007342607225 */ /* 0x000fe200078e00ff */
[----:B------:R-:W-:-:S03]  /*28210*/  @P1 IADD3 R10, PT, PT, R10, -0x7f000001, RZ ;  /* 0x80ffffff0a0a1810 */ /* 0x000fc60007ffe0ff */
[----:B------:R-:W-:-:S04]  /*28220*/  IMAD.WIDE.U32 R102, R104, R157, RZ ;  /* 0x0000009d68667225 */ /* 0x000fc800078e00ff */
[----:B------:R-:W-:Y:S02]  /*28230*/  IMAD R157, R98, 0x7effffff, RZ ;  /* 0x7effffff629d7824 */ /* 0x000fe400078e02ff */
[----:B------:R-:W-:Y:S02]  /*28240*/  IMAD R199, R96, 0x7effffff, RZ ;  /* 0x7effffff60c77824 */ /* 0x000fe400078e02ff */
[----:B------:R-:W-:Y:S02]  /*28250*/  IMAD R137, R102, 0x7effffff, RZ ;  /* 0x7effffff66897824 */ /* 0x000fe400078e02ff */
[----:B------:R-:W-:-:S04]  /*28260*/  IMAD.HI.U32 R157, R157, 0x7f000001, R98 ;  /* 0x7f0000019d9d7827 */ /* 0x000fc800078e0062 */
[----:B------:R-:W-:-:S04]  /*28270*/  IMAD.HI.U32 R199, R199, 0x7f000001, R96 ;  /* 0x7f000001c7c77827 */ /* 0x000fc800078e0060 */
[----:B------:R-:W-:Y:S01]  /*28280*/  IMAD.WIDE.U32 R98, R66, R116, RZ ;  /* 0x0000007442627225 */ /* 0x000fe200078e00ff */
[----:B------:R-:W-:-:S03]  /*28290*/  IADD3 R119, PT, PT, R177, R119, RZ ;  /* 0x00000077b1777210 */ /* 0x000fc60007ffe0ff */
[----:B------:R-:W-:Y:S01]  /*282a0*/  IMAD.WIDE.U32 R96, R10, R145, RZ ;  /* 0x000000910a607225 */ /* 0x000fe200078e00ff */
[----:B------:R-:W-:-:S03]  /*282b0*/  @P0 IADD3 R20, PT, PT, R20, -0x7f000001, RZ ;  /* 0x80ffffff14140810 */ /* 0x000fc60007ffe0ff */
[----:B------:R-:W-:Y:S01]  /*282c0*/  IMAD.HI.U32 R137, R137, 0x7f000001, R102 ;  /* 0x7f00000189897827 */ /* 0x000fe200078e0066 */
[----:B------:R-:W-:-:S03]  /*282d0*/  IADD3 R175, PT, PT, R92, R175, RZ ;  /* 0x000000af5caf7210 */ /* 0x000fc60007ffe0ff */
[----:B------:R-:W-:Y:S01]  /*282e0*/  IMAD.WIDE.U32 R102, R10, R116, RZ ;  /* 0x000000740a667225 */ /* 0x000fe200078e00ff */
[----:B------:R-:W-:-:S03]  /*282f0*/  IADD3 R92, PT, PT, R128, R153, RZ ;  /* 0x00000099805c7210 */ /* 0x000fc60007ffe0ff */
[----:B------:R-:W-:Y:S02]  /*28300*/  IMAD R163, R98, 0x7effffff, RZ ;  /* 0x7effffff62a37824 */ /* 0x000fe400078e02ff */
[----:B------:R-:W-:Y:S01]  /*28310*/  IMAD R177, R96, 0x7effffff, RZ ;  /* 0x7effffff60b17824 */ /* 0x000fe200078e02ff */
[----:B------:R-:W-:Y:S02]  /*28320*/  @P5 IADD3 R110, PT, PT, R110, -0x7f000001, RZ ;  /* 0x80ffffff6e6e5810 */ /* 0x000fe40007ffe0ff */
[----:B------:R-:W-:Y:S01]  /*28330*/  @P4 IADD3 R156, PT, PT, R156, -0x7f000001, RZ ;  /* 0x80ffffff9c9c4810 */ /* 0x000fe20007ffe0ff */
[----:B------:R-:W-:Y:S01]  /*28340*/  IMAD.WIDE.U32 R128, R66, R114, RZ ;  /* 0x0000007242807225 */ /* 0x000fe200078e00ff */
[----:B------:R-:W-:-:S03]  /*28350*/  IADD3 R162, PT, PT, R227, R225, RZ ;  /* 0x000000e1e3a27210 */ /* 0x000fc60007ffe0ff */
[----:B------:R-:W-:Y:S02]  /*28360*/  IMAD R83, R102, 0x7effffff, RZ ;  /* 0x7effffff66537824 */ /* 0x000fe400078e02ff */
[----:B------:R-:W-:Y:S01]  /*28370*/  IMAD.HI.U32 R163, R163, 0x7f000001, R98 ;  /* 0x7f000001a3a37827 */ /* 0x000fe200078e0062 */
[----:B------:R-:W-:-:S03]  /*28380*/  IADD3 R136, PT, PT, R191, R136, RZ ;  /* 0x00000088bf887210 */ /* 0x000fc60007ffe0ff */
[----:B------:R-:W-:Y:S01]  /*28390*/  IMAD.HI.U32 R177, R177, 0x7f000001, R96 ;  /* 0x7f000001b1b17827 */ /* 0x000fe200078e0060 */
[----:B------:R-:W-:-:S03]  /*283a0*/  IADD3 R141, PT, PT, R110, R141, RZ ;  /* 0x0000008d6e8d7210 */ /* 0x000fc60007ffe0ff */
[----:B------:R-:W-:Y:S01]  /*283b0*/  IMAD.WIDE.U32 R98, R20, R145, RZ ;  /* 0x0000009114627225 */ /* 0x000fe200078e00ff */
[----:B------:R-:W-:-:S03]  /*283c0*/  IADD3 R110, PT, PT, R156, R107, RZ ;  /* 0x0000006b9c6e7210 */ /* 0x000fc60007ffe0ff */
[----:B------:R-:W-:-:S04]  /*283d0*/  IMAD.WIDE.U32 R96, R20, R114, RZ ;  /* 0x0000007214607225 */ /* 0x000fc800078e00ff */
[----:B------:R-:W-:Y:S02]  /*283e0*/  IMAD R13, R128, 0x7effffff, RZ ;  /* 0x7effffff800d7824 */ /* 0x000fe400078e02ff */
[----:B------:R-:W-:Y:S01]  /*283f0*/  IMAD.HI.U32 R198, R83, 0x7f000001, R102 ;  /* 0x7f00000153c67827 */ /* 0x000fe200078e0066 */
[----:B------:R-:W-:-:S03]  /*28400*/  ISETP.GE.U32.AND P5, PT, R162, 0x7f000001, PT ;  /* 0x7f000001a200780c */ /* 0x000fc60003fa6070 */
[----:B------:R-:W-:-:S04]  /*28410*/  IMAD.WIDE.U32 R102, R66, R145, RZ ;  /* 0x0000009142667225 */ /* 0x000fc800078e00ff */
[----:B------:R-:W-:Y:S02]  /*28420*/  IMAD R111, R98, 0x7effffff, RZ ;  /* 0x7effffff626f7824 */ /* 0x000fe400078e02ff */
[----:B------:R-:W-:Y:S01]  /*28430*/  IMAD.WIDE.U32 R106, R10, R114, RZ ;  /* 0x000000720a6a7225 */ /* 0x000fe200078e00ff */
[----:B------:R-:W-:-:S03]  /*28440*/  ISETP.GE.U32.AND P0, PT, R136, 0x7f000001, PT ;  /* 0x7f0000018800780c */ /* 0x000fc60003f06070 */
[----:B------:R-:W-:Y:S02]  /*28450*/  IMAD R197, R96, 0x7effffff, RZ ;  /* 0x7effffff60c57824 */ /* 0x000fe400078e02ff */
[----:B------:R-:W-:Y:S01]  /*28460*/  IMAD.HI.U32 R128, R13, 0x7f000001, R128 ;  /* 0x7f0000010d807827 */ /* 0x000fe200078e0080 */
[----:B------:R-:W-:-:S03]  /*28470*/  IADD3 R120, PT, PT, R186, R120, RZ ;  /* 0x00000078ba787210 */ /* 0x000fc60007ffe0ff */
[----:B------:R-:W-:Y:S02]  /*28480*/  IMAD R13, R102, 0x7effffff, RZ ;  /* 0x7effffff660d7824 */ /* 0x000fe400078e02ff */
[----:B------:R-:W-:-:S04]  /*28490*/  IMAD.HI.U32 R8, R111, 0x7f000001, R98 ;  /* 0x7f0000016f087827 */ /* 0x000fc800078e0062 */
[----:B------:R-:W-:Y:S02]  /*284a0*/  IMAD R83, R106, 0x7effffff, RZ ;  /* 0x7effffff6a537824 */ /* 0x000fe400078e02ff */
[----:B------:R-:W-:-:S04]  /*284b0*/  IMAD.HI.U32 R197, R197, 0x7f000001, R96 ;  /* 0x7f000001c5c57827 */ /* 0x000fc800078e0060 */
[----:B------:R-:W-:-:S04]  /*284c0*/  IMAD.WIDE.U32 R98, R20, R116, RZ ;  /* 0x0000007414627225 */ /* 0x000fc800078e00ff */
[----:B------:R-:W-:Y:S01]  /*284d0*/  IMAD.WIDE.U32 R96, R20, R115, RZ ;  /* 0x0000007314607225 */ /* 0x000fe200078e00ff */
[----:B------:R-:W-:-:S03]  /*284e0*/  ISETP.GE.U32.AND P1, PT, R120, 0x7f000001, PT ;  /* 0x7f0000017800780c */ /* 0x000fc60003f26070 */
[----:B------:R-:W-:-:S04]  /*284f0*/  IMAD.HI.U32 R118, R13, 0x7f000001, R102 ;  /* 0x7f0000010d767827 */ /* 0x000fc800078e0066 */
[----:B------:R-:W-:-:S04]  /*28500*/  IMAD.HI.U32 R156, R83, 0x7f000001, R106 ;  /* 0x7f000001539c7827 */ /* 0x000fc800078e006a */
[----:B------:R-:W-:-:S04]  /*28510*/  IMAD.WIDE.U32 R102, R10, R115, RZ ;  /* 0x000000730a667225 */ /* 0x000fc800078e00ff */
[----:B------:R-:W-:Y:S02]  /*28520*/  IMAD R195, R98, 0x7effffff, RZ ;  /* 0x7effffff62c37824 */ /* 0x000fe400078e02ff */
[----:B------:R-:W-:Y:S01]  /*28530*/  IMAD R83, R96, 0x7effffff, RZ ;  /* 0x7effffff60537824 */ /* 0x000fe200078e02ff */
[----:B------:R-:W-:Y:S01]  /*28540*/  IADD3 R122, PT, PT, R189, R122, RZ ;  /* 0x0000007abd7a7210 */ /* 0x000fe20007ffe0ff */
[----:B------:R-:W-:Y:S02]  /*28550*/  IMAD R13, R102, 0x7effffff, RZ ;  /* 0x7effffff660d7824 */ /* 0x000fe400078e02ff */
[----:B------:R-:W-:Y:S01]  /*28560*/  IMAD.HI.U32 R195, R195, 0x7f000001, R98 ;  /* 0x7f000001c3c37827 */ /* 0x000fe200078e0062 */
[----:B------:R-:W-:-:S03]  /*28570*/  @P5 IADD3 R162, PT, PT, R162, -0x7f000001, RZ ;  /* 0x80ffffffa2a25810 */ /* 0x000fc60007ffe0ff */
[----:B------:R-:W-:Y:S01]  /*28580*/  IMAD.HI.U32 R194, R83, 0x7f000001, R96 ;  /* 0x7f00000153c27827 */ /* 0x000fe200078e0060 */
[----:B------:R-:W-:-:S03]  /*28590*/  @P0 IADD3 R136, PT, PT, R136, -0x7f000001, RZ ;  /* 0x80ffffff88880810 */ /* 0x000fc60007ffe0ff */
[----:B------:R-:W-:Y:S01]  /*285a0*/  IMAD.WIDE.U32 R98, R113, R10, RZ ;  /* 0x0000000a71627225 */ /* 0x000fe200078e00ff */
[----:B------:R-:W-:-:S03]  /*285b0*/  ISETP.GE.U32.AND P0, PT, R122, 0x7f000001, PT ;  /* 0x7f0000017a00780c */ /* 0x000fc60003f06070 */
[----:B------:R-:W-:-:S04]  /*285c0*/  IMAD.WIDE.U32 R96, R113, R20, RZ ;  /* 0x0000001471607225 */ /* 0x000fc800078e00ff */
[----:B------:R-:W-:Y:S01]  /*285d0*/  IMAD.HI.U32 R196, R13, 0x7f000001, R102 ;  /* 0x7f0000010dc47827 */ /* 0x000fe200078e0066 */
[----:B------:R-:W-:-:S03]  /*285e0*/  IADD3 R223, PT, PT, R162, R223, RZ ;  /* 0x000000dfa2df7210 */ /* 0x000fc60007ffe0ff */
[----:B------:R-:W-:Y:S02]  /*285f0*/  IMAD R13, R98, 0x7effffff, RZ ;  /* 0x7effffff620d7824 */ /* 0x000fe400078e02ff */
[----:B------:R-:W-:-:S04]  /*28600*/  IMAD.WIDE.U32 R102, R113, R66, RZ ;  /* 0x0000004271667225 */ /* 0x000fc800078e00ff */
[----:B------:R-:W-:Y:S01]  /*28610*/  IMAD R83, R96, 0x7effffff, RZ ;  /* 0x7effffff60537824 */ /* 0x000fe200078e02ff */
[----:B------:R-:W-:Y:S01]  /*28620*/  @P1 IADD3 R120, PT, PT, R120, -0x7f000001, RZ ;  /* 0x80ffffff78781810 */ /* 0x000fe20007ffe0ff */
[----:B------:R-:W-:-:S04]  /*28630*/  IMAD.HI.U32 R162, R13, 0x7f000001, R98 ;  /* 0x7f0000010da27827 */ /* 0x000fc800078e0062 */
[----:B------:R-:W-:Y:S02]  /*28640*/  IMAD R111, R102, 0x7effffff, RZ ;  /* 0x7effffff666f7824 */ /* 0x000fe400078e02ff */
[----:B------:R-:W-:-:S04]  /*28650*/  IMAD.HI.U32 R13, R83, 0x7f000001, R96 ;  /* 0x7f000001530d7827 */ /* 0x000fc800078e0060 */
[----:B------:R-:W-:-:S04]  /*28660*/  IMAD.WIDE.U32 R96, R136, R95, RZ ;  /* 0x0000005f88607225 */ /* 0x000fc800078e00ff */
[----:B------:R-:W-:Y:S01]  /*28670*/  IMAD.WIDE.U32 R98, R136, R154, RZ ;  /* 0x0000009a88627225 */ /* 0x000fe200078e00ff */
[----:B------:R-:W-:-:S03]  /*28680*/  IADD3 R135, PT, PT, R160, R135, RZ ;  /* 0x00000087a0877210 */ /* 0x000fc60007ffe0ff */
[----:B------:R-:W-:Y:S01]  /*28690*/  IMAD.HI.U32 R111, R111, 0x7f000001, R102 ;  /* 0x7f0000016f6f7827 */ /* 0x000fe200078e0066 */
[----:B------:R-:W-:-:S03]  /*286a0*/  @P0 IADD3 R122, PT, PT, R122, -0x7f000001, RZ ;  /* 0x80ffffff7a7a0810 */ /* 0x000fc60007ffe0ff */
[----:B------:R-:W-:-:S04]  /*286b0*/  IMAD.WIDE.U32 R102, R120, R95, RZ ;  /* 0x0000005f78667225 */ /* 0x000fc800078e00ff */
[----:B------:R-:W-:Y:S02]  /*286c0*/  IMAD R179, R96, 0x7effffff, RZ ;  /* 0x7effffff60b37824 */ /* 0x000fe400078e02ff */
[----:B------:R-:W-:Y:S02]  /*286d0*/  IMAD R83, R98, 0x7effffff, RZ ;  /* 0x7effffff62537824 */ /* 0x000fe400078e02ff */
[----:B------:R-:W-:Y:S01]  /*286e0*/  IMAD.WIDE.U32 R160, R120, R144, RZ ;  /* 0x0000009078a07225 */ /* 0x000fe200078e00ff */
[----:B------:R-:W-:Y:S01]  /*286f0*/  IADD3 R112, PT, PT, R180, R112, RZ ;  /* 0x00000070b4707210 */ /* 0x000fe20007ffe0ff */
[----:B------:R-:W-:Y:S02]  /*28700*/  ISETP.GE.U32.AND P0, PT, R123, 0x7f000001, PT ;  /* 0x7f0000017b00780c */ /* 0x000fe40003f06070 */
[----:B------:R-:W-:Y:S01]  /*28710*/  IMAD.WIDE.U32 R106, R136, R125, RZ ;  /* 0x0000007d886a7225 */ /* 0x000fe200078e00ff */
[----:B------:R-:W-:-:S03]  /*28720*/  IADD3 R133, PT, PT, R158, R133, RZ ;  /* 0x000000859e857210 */ /* 0x000fc60007ffe0ff */
[----:B------:R-:W-:Y:S02]  /*28730*/  IMAD R129, R102, 0x7effffff, RZ ;  /* 0x7effffff66817824 */ /* 0x000fe400078e02ff */
[----:B------:R-:W-:-:S04]  /*28740*/  IMAD.HI.U32 R179, R179, 0x7f000001, R96 ;  /* 0x7f000001b3b37827 */ /* 0x000fc800078e0060 */
[----:B------:R-:W-:-:S04]  /*28750*/  IMAD.WIDE.U32 R96, R120, R154, RZ ;  /* 0x0000009a78607225 */ /* 0x000fc800078e00ff */
[----:B------:R-:W-:-:S04]  /*28760*/  IMAD.HI.U32 R180, R83, 0x7f000001, R98 ;  /* 0x7f00000153b47827 */ /* 0x000fc800078e0062 */
[----:B------:R-:W-:Y:S02]  /*28770*/  IMAD R83, R160, 0x7effffff, RZ ;  /* 0x7effffffa0537824 */ /* 0x000fe400078e02ff */
[----:B------:R-:W-:Y:S02]  /*28780*/  IMAD R193, R106, 0x7effffff, RZ ;  /* 0x7effffff6ac17824 */ /* 0x000fe400078e02ff */
[----:B------:R-:W-:-:S04]  /*28790*/  IMAD.HI.U32 R192, R129, 0x7f000001, R102 ;  /* 0x7f00000181c07827 */ /* 0x000fc800078e0066 */
[----:B------:R-:W-:Y:S01]  /*287a0*/  IMAD.WIDE.U32 R158, R122, R144, RZ ;  /* 0x000000907a9e7225 */ /* 0x000fe200078e00ff */
[----:B------:R-:W-:-:S03]  /*287b0*/  IADD3 R249, PT, PT, R176, R249, RZ ;  /* 0x000000f9b0f97210 */ /* 0x000fc60007ffe0ff */
[----:B------:R-:W-:Y:S02]  /*287c0*/  IMAD R103, R96, 0x7effffff, RZ ;  /* 0x7effffff60677824 */ /* 0x000fe400078e02ff */
[----:B------:R-:W-:Y:S01]  /*287d0*/  IMAD.WIDE.U32 R98, R136, R144, RZ ;  /* 0x0000009088627225 */ /* 0x000fe200078e00ff */
[----:B------:R-:W-:-:S03]  /*287e0*/  ISETP.GE.U32.AND P1, PT, R112, 0x7f000001, PT ;  /* 0x7f0000017000780c */ /* 0x000fc60003f26070 */
[----:B------:R-:W-:-:S04]  /*287f0*/  IMAD.HI.U32 R160, R83, 0x7f000001, R160 ;  /* 0x7f00000153a07827 */ /* 0x000fc800078e00a0 */
[----:B------:R-:W-:-:S04]  /*28800*/  IMAD.HI.U32 R193, R193, 0x7f000001, R106 ;  /* 0x7f000001c1c17827 */ /* 0x000fc800078e006a */
[----:B------:R-:W-:Y:S02]  /*28810*/  IMAD R83, R158, 0x7effffff, RZ ;  /* 0x7effffff9e537824 */ /* 0x000fe400078e02ff */
[----:B------:R-:W-:-:S04]  /*28820*/  IMAD.HI.U32 R176, R103, 0x7f000001, R96 ;  /* 0x7f00000167b07827 */ /* 0x000fc800078e0060 */
[----:B------:R-:W-:-:S04]  /*28830*/  IMAD.WIDE.U32 R106, R120, R125, RZ ;  /* 0x0000007d786a7225 */ /* 0x000fc800078e00ff */
[----:B------:R-:W-:Y:S02]  /*28840*/  IMAD R161, R98, 0x7effffff, RZ ;  /* 0x7effffff62a17824 */ /* 0x000fe400078e02ff */
[----:B------:R-:W-:Y:S01]  /*28850*/  IMAD.WIDE.U32 R96, R122, R154, RZ ;  /* 0x0000009a7a607225 */ /* 0x000fe200078e00ff */
[----:B------:R-:W-:-:S03]  /*28860*/  @P0 IADD3 R123, PT, PT, R123, -0x7f000001, RZ ;  /* 0x80ffffff7b7b0810 */ /* 0x000fc60007ffe0ff */
[----:B------:R-:W-:Y:S01]  /*28870*/  IMAD.HI.U32 R158, R83, 0x7f000001, R158 ;  /* 0x7f000001539e7827 */ /* 0x000fe200078e009e */
[----:B------:R-:W-:-:S03]  /*28880*/  ISETP.GE.U32.AND P0, PT, R86, 0x7f000001, PT ;  /* 0x7f0000015600780c */ /* 0x000fc60003f06070 */
[----:B------:R-:W-:Y:S02]  /*28890*/  IMAD R83, R106, 0x7effffff, RZ ;  /* 0x7effffff6a537824 */ /* 0x000fe400078e02ff */
[----:B------:R-:W-:-:S04]  /*288a0*/  IMAD.HI.U32 R161, R161, 0x7f000001, R98 ;  /* 0x7f000001a1a17827 */ /* 0x000fc800078e0062 */
[----:B------:R-:W-:Y:S02]  /*288b0*/  IMAD R191, R96, 0x7effffff, RZ ;  /* 0x7effffff60bf7824 */ /* 0x000fe400078e02ff */
[----:B------:R-:W-:-:S04]  /*288c0*/  IMAD.WIDE.U32 R102, R122, R95, RZ ;  /* 0x0000005f7a667225 */ /* 0x000fc800078e00ff */
[----:B------:R-:W-:-:S04]  /*288d0*/  IMAD.WIDE.U32 R98, R122, R125, RZ ;  /* 0x0000007d7a627225 */ /* 0x000fc800078e00ff */
[----:B------:R-:W-:-:S04]  /*288e0*/  IMAD.HI.U32 R190, R83, 0x7f000001, R106 ;  /* 0x7f00000153be7827 */ /* 0x000fc800078e006a */
[----:B------:R-:W-:-:S04]  /*288f0*/  IMAD.HI.U32 R191, R191, 0x7f000001, R96 ;  /* 0x7f000001bfbf7827 */ /* 0x000fc800078e0060 */
[----:B------:R-:W-:Y:S02]  /*28900*/  IMAD R83, R102, 0x7effffff, RZ ;  /* 0x7effffff66537824 */ /* 0x000fe400078e02ff */
[----:B------:R-:W-:-:S04]  /*28910*/  IMAD.WIDE.U32 R96, R123, R146, RZ ;  /* 0x000000927b607225 */ /* 0x000fc800078e00ff */
[----:B------:R-:W-:Y:S01]  /*28920*/  IMAD R107, R98, 0x7effffff, RZ ;  /* 0x7effffff626b7824 */ /* 0x000fe200078e02ff */
[----:B------:R-:W-:Y:S01]  /*28930*/  @P1 IADD3 R112, PT, PT, R112, -0x7f000001, RZ ;  /* 0x80ffffff70701810 */ /* 0x000fe20007ffe0ff */
[----:B------:R-:W-:-:S04]  /*28940*/  IMAD.HI.U32 R84, R83, 0x7f000001, R102 ;  /* 0x7f00000153547827 */ /* 0x000fc800078e0066 */
[----:B------:R-:W-:Y:S02]  /*28950*/  IMAD R129, R96, 0x7effffff, RZ ;  /* 0x7effffff60817824 */ /* 0x000fe400078e02ff */
[----:B------:R-:W-:Y:S01]  /*28960*/  IMAD.HI.U32 R83, R107, 0x7f000001, R98 ;  /* 0x7f0000016b537827 */ /* 0x000fe200078e0062 */
[----:B------:R-:W-:-:S03]  /*28970*/  IADD3 R142, PT, PT, R173, R142, RZ ;  /* 0x0000008ead8e7210 */ /* 0x000fc60007ffe0ff */
[----:B------:R-:W-:-:S04]  /*28980*/  IMAD.WIDE.U32 R102, R123, R132, RZ ;  /* 0x000000847b667225 */ /* 0x000fc800078e00ff */
[----:B------:R-:W-:Y:S01]  /*28990*/  IMAD.WIDE.U32 R98, R123, R117, RZ ;  /* 0x000000757b627225 */ /* 0x000fe200078e00ff */
[----:B------:R-:W-:Y:S02]  /*289a0*/  IADD3 R174, PT, PT, R174, R248, RZ ;  /* 0x000000f8aeae7210 */ /* 0x000fe40007ffe0ff */
[----:B------:R-:W-:Y:S01]  /*289b0*/  @P0 IADD3 R86, PT, PT, R86, -0x7f000001, RZ ;  /* 0x80ffffff56560810 */ /* 0x000fe20007ffe0ff */
[----:B------:R-:W-:Y:S01]  /*289c0*/  IMAD.HI.U32 R66, R129, 0x7f000001, R96 ;  /* 0x7f00000181427827 */ /* 0x000fe200078e0060 */
[----:B------:R-:W-:-:S03]  /*289d0*/  IADD3 R205, PT, PT, R172, R205, RZ ;  /* 0x000000cdaccd7210 */ /* 0x000fc60007ffe0ff */
[----:B------:R-:W-:-:S04]  /*289e0*/  IMAD.WIDE.U32 R96, R112, R140, RZ ;  /* 0x0000008c70607225 */ /* 0x000fc800078e00ff */
[----:B------:R-:W-:Y:S02]  /*289f0*/  IMAD R173, R102, 0x7effffff, RZ ;  /* 0x7effffff66ad7824 */ /* 0x000fe400078e02ff */
[----:B------:R-:W-:Y:S02]  /*28a00*/  IMAD R129, R98, 0x7effffff, RZ ;  /* 0x7effffff62817824 */ /* 0x000fe400078e02ff */
[----:B------:R-:W-:Y:S01]  /*28a10*/  IMAD.WIDE.U32 R164, R112, R132, RZ ;  /* 0x0000008470a47225 */ /* 0x000fe200078e00ff */
[----:B------:R-:W-:Y:S01]  /*28a20*/  ISETP.GE.U32.AND P0, PT, R249, 0x7f000001, PT ;  /* 0x7f000001f900780c */ /* 0x000fe20003f06070 */
[----:B------:R-:W-:Y:S02]  /*28a30*/  ISETP.GE.U32.AND P1, PT, R174, 0x7f000001, PT ;  /* 0x7f000001ae00780c */ /* 0x000fe40003f26070 */
[----:B------:R-:W-:Y:S02]  /*28a40*/  IMAD R167, R96, 0x7effffff, RZ ;  /* 0x7effffff60a77824 */ /* 0x000fe400078e02ff */
[----:B------:R-:W-:-:S04]  /*28a50*/  IMAD.HI.U32 R173, R173, 0x7f000001, R102 ;  /* 0x7f000001adad7827 */ /* 0x000fc800078e0066 */
[----:B------:R-:W-:-:S04]  /*28a60*/  IMAD.HI.U32 R172, R129, 0x7f000001, R98 ;  /* 0x7f00000181ac7827 */ /* 0x000fc800078e0062 */
[----:B------:R-:W-:-:S04]  /*28a70*/  IMAD.WIDE.U32 R170, R123, R140, RZ ;  /* 0x0000008c7baa7225 */ /* 0x000fc800078e00ff */
[----:B------:R-:W-:Y:S02]  /*28a80*/  IMAD R99, R164, 0x7effffff, RZ ;  /* 0x7effffffa4637824 */ /* 0x000fe400078e02ff */
[----:B------:R-:W-:-:S04]  /*28a90*/  IMAD.WIDE.U32 R102, R86, R132, RZ ;  /* 0x0000008456667225 */ /* 0x000fc800078e00ff */
[----:B------:R-:W-:-:S04]  /*28aa0*/  IMAD.HI.U32 R167, R167, 0x7f000001, R96 ;  /* 0x7f000001a7a77827 */ /* 0x000fc800078e0060 */
[----:B------:R-:W-:-:S04]  /*28ab0*/  IMAD.WIDE.U32 R106, R112, R117, RZ ;  /* 0x00000075706a7225 */ /* 0x000fc800078e00ff */
[----:B------:R-:W-:Y:S02]  /*28ac0*/  IMAD R97, R170, 0x7effffff, RZ ;  /* 0x7effffffaa617824 */ /* 0x000fe400078e02ff */
[----:B------:R-:W-:-:S04]  /*28ad0*/  IMAD.HI.U32 R164, R99, 0x7f000001, R164 ;  /* 0x7f00000163a47827 */ /* 0x000fc800078e00a4 */
[----:B------:R-:W-:Y:S02]  /*28ae0*/  IMAD R189, R102, 0x7effffff, RZ ;  /* 0x7effffff66bd7824 */ /* 0x000fe400078e02ff */
[----:B------:R-:W-:-:S04]  /*28af0*/  IMAD.WIDE.U32 R98, R112, R146, RZ ;  /* 0x0000009270627225 */ /* 0x000fc800078e00ff */
[----:B------:R-:W-:Y:S02]  /*28b00*/  IMAD R153, R106, 0x7effffff, RZ ;  /* 0x7effffff6a997824 */ /* 0x000fe400078e02ff */
[----:B------:R-:W-:-:S04]  /*28b10*/  IMAD.HI.U32 R170, R97, 0x7f000001, R170 ;  /* 0x7f00000161aa7827 */ /* 0x000fc800078e00aa */
[----:B------:R-:W-:-:S04]  /*28b20*/  IMAD.HI.U32 R189, R189, 0x7f000001, R102 ;  /* 0x7f000001bdbd7827 */ /* 0x000fc800078e0066 */
[----:B------:R-:W-:-:S04]  /*28b30*/  IMAD.WIDE.U32 R96, R86, R117, RZ ;  /* 0x0000007556607225 */ /* 0x000fc800078e00ff */
[----:B------:R-:W-:Y:S01]  /*28b40*/  IMAD R103, R98, 0x7effffff, RZ ;  /* 0x7effffff62677824 */ /* 0x000fe200078e02ff */
[----:B------:R-:W-:Y:S01]  /*28b50*/  @P0 IADD3 R249, PT, PT, R249, -0x7f000001, RZ ;  /* 0x80fffffff9f90810 */ /* 0x000fe20007ffe0ff */
[----:B------:R-:W-:Y:S01]  /*28b60*/  IMAD.HI.U32 R20, R153, 0x7f000001, R106 ;  /* 0x7f00000199147827 */ /* 0x000fe200078e006a */
[----:B------:R-:W-:Y:S01]  /*28b70*/  @P1 IADD3 R174, PT, PT, R174, -0x7f000001, RZ ;  /* 0x80ffffffaeae1810 */ /* 0x000fe20007ffe0ff */
[----:B------:R-:W-:Y:S02]  /*28b80*/  ISETP.GE.U32.AND P0, PT, R94, 0x7f000001, PT ;  /* 0x7f0000015e00780c */ /* 0x000fe40003f06070 */
        /* <DEDUP_REMOVED lines=10> */
[----:B------:R-:W-:-:S04]  /*28c30*/  IMAD.WIDE.U32 R106, R249, R143, RZ ;  /* 0x0000008ff96a7225 */ /* 0x000fc800078e00ff */
[----:B------:R-:W-:-:S04]  /*28c40*/  IMAD.HI.U32 R186, R153, 0x7f000001, R102 ;  /* 0x7f00000199ba7827 */ /* 0x000fc800078e0066 */
[----:B------:R-:W-:-:S04]  /*28c50*/  IMAD.WIDE.U32 R98, R249, R149, RZ ;  /* 0x00000095f9627225 */ /* 0x000fc800078e00ff */
[----:B------:R-:W-:Y:S01]  /*28c60*/  IMAD.WIDE.U32 R102, R249, R148, RZ ;  /* 0x00000094f9667225 */ /* 0x000fe200078e00ff */
[----:B------:R-:W-:-:S03]  /*28c70*/  @P0 IADD3 R94, PT, PT, R94, -0x7f000001, RZ ;  /* 0x80ffffff5e5e0810 */ /* 0x000fc60007ffe0ff */
[----:B------:R-:W-:-:S04]  /*28c80*/  IMAD.HI.U32 R169, R169, 0x7f000001, R96 ;  /* 0x7f000001a9a97827 */ /* 0x000fc800078e0060 */
[----:B------:R-:W-:Y:S02]  /*28c90*/  IMAD R153, R106, 0x7effffff, RZ ;  /* 0x7effffff6a997824 */ /* 0x000fe400078e02ff */
[----:B------:R-:W-:Y:S02]  /*28ca0*/  IMAD R159, R98, 0x7effffff, RZ ;  /* 0x7effffff629f7824 */ /* 0x000fe400078e02ff */
[----:B------:R-:W-:-:S04]  /*28cb0*/  IMAD.WIDE.U32 R96, R174, R143, RZ ;  /* 0x0000008fae607225 */ /* 0x000fc800078e00ff */
[----:B------:R-:W-:Y:S02]  /*28cc0*/  IMAD R165, R102, 0x7effffff, RZ ;  /* 0x7effffff66a57824 */ /* 0x000fe400078e02ff */
[----:B------:R-:W-:Y:S01]  /*28cd0*/  IMAD.HI.U32 R166, R153, 0x7f000001, R106 ;  /* 0x7f00000199a67827 */ /* 0x000fe200078e006a */
[----:B------:R-:W-:-:S03]  /*28ce0*/  ISETP.GE.U32.AND P0, PT, R213, 0x7f000001, PT ;  /* 0x7f000001d500780c */ /* 0x000fc60003f06070 */
[----:B------:R-:W-:-:S04]  /*28cf0*/  IMAD.HI.U32 R159, R159, 0x7f000001, R98 ;  /* 0x7f0000019f9f7827 */ /* 0x000fc800078e0062 */
[----:B------:R-:W-:Y:S02]  /*28d00*/  IMAD R153, R96, 0x7effffff, RZ ;  /* 0x7effffff60997824 */ /* 0x000fe400078e02ff */
[----:B------:R-:W-:-:S04]  /*28d10*/  IMAD.HI.U32 R165, R165, 0x7f000001, R102 ;  /* 0x7f000001a5a57827 */ /* 0x000fc800078e0066 */
[----:B------:R-:W-:-:S04]  /*28d20*/  IMAD.WIDE.U32 R98, R174, R139, RZ ;  /* 0x0000008bae627225 */ /* 0x000fc800078e00ff */
[----:B------:R-:W-:Y:S01]  /*28d30*/  IMAD.WIDE.U32 R102, R94, R139, RZ ;  /* 0x0000008b5e667225 */ /* 0x000fe200078e00ff */
[----:B------:R-:W-:-:S03]  /*28d40*/  IADD3 R214, PT, PT, R238, R214, RZ ;  /* 0x000000d6eed67210 */ /* 0x000fc60007ffe0ff */
[----:B------:R-:W-:-:S04]  /*28d50*/  IMAD.HI.U32 R10, R153, 0x7f000001, R96 ;  /* 0x7f000001990a7827 */ /* 0x000fc800078e0060 */
[----:B------:R-:W-:Y:S02]  /*28d60*/  IMAD R107, R98, 0x7effffff, RZ ;  /* 0x7effffff626b7824 */ /* 0x000fe400078e02ff */
[----:B------:R-:W-:Y:S02]  /*28d70*/  IMAD R153, R102, 0x7effffff, RZ ;  /* 0x7effffff66997824 */ /* 0x000fe400078e02ff */
[----:B------:R-:W-:Y:S01]  /*28d80*/  IMAD.WIDE.U32 R96, R94, R143, RZ ;  /* 0x0000008f5e607225 */ /* 0x000fe200078e00ff */
[----:B------:R-:W-:-:S03]  /*28d90*/  ISETP.GE.U32.AND P1, PT, R214, 0x7f000001, PT ;  /* 0x7f000001d600780c */ /* 0x000fc60003f26070 */
        /* <DEDUP_REMOVED lines=8> */
[----:B------:R-:W-:-:S03]  /*28e20*/  ISETP.GE.U32.AND P0, PT, R205, 0x7f000001, PT ;  /* 0x7f000001cd00780c */ /* 0x000fc60003f06070 */
[----:B------:R-:W-:Y:S02]  /*28e30*/  IMAD R97, R102, 0x7effffff, RZ ;  /* 0x7effffff66617824 */ /* 0x000fe400078e02ff */
[----:B------:R-:W-:-:S04]  /*28e40*/  IMAD.HI.U32 R171, R171, 0x7f000001, R106 ;  /* 0x7f000001abab7827 */ /* 0x000fc800078e006a */
[----:B------:R-:W-:-:S04]  /*28e50*/  IMAD.WIDE.U32 R106, R94, R149, RZ ;  /* 0x000000955e6a7225 */ /* 0x000fc800078e00ff */
[----:B------:R-:W-:-:S04]  /*28e60*/  IMAD.HI.U32 R210, R97, 0x7f000001, R102 ;  /* 0x7f00000161d27827 */ /* 0x000fc800078e0066 */
[----:B------:R-:W-:Y:S01]  /*28e70*/  IMAD.WIDE.U32 R96, R213, R16, RZ ;  /* 0x00000010d5607225 */ /* 0x000fe200078e00ff */
[----:B------:R-:W-:-:S03]  /*28e80*/  @P1 IADD3 R214, PT, PT, R214, -0x7f000001, RZ ;  /* 0x80ffffffd6d61810 */ /* 0x000fc60007ffe0ff */
[----:B------:R-:W-:Y:S01]  /*28e90*/  IMAD.WIDE.U32 R98, R174, R149, RZ ;  /* 0x00000095ae627225 */ /* 0x000fe200078e00ff */
[----:B------:R-:W-:-:S03]  /*28ea0*/  IADD3 R216, PT, PT, R209, R216, RZ ;  /* 0x000000d8d1d87210 */ /* 0x000fc60007ffe0ff */
[----:B------:R-:W-:Y:S02]  /*28eb0*/  IMAD R211, R106, 0x7effffff, RZ ;  /* 0x7effffff6ad37824 */ /* 0x000fe400078e02ff */
[----:B------:R-:W-:-:S04]  /*28ec0*/  IMAD.WIDE.U32 R102, R213, R93, RZ ;  /* 0x0000005dd5667225 */ /* 0x000fc800078e00ff */
[----:B------:R-:W-:Y:S02]  /*28ed0*/  IMAD R217, R96, 0x7effffff, RZ ;  /* 0x7effffff60d97824 */ /* 0x000fe400078e02ff */
[----:B------:R-:W-:Y:S02]  /*28ee0*/  IMAD R209, R98, 0x7effffff, RZ ;  /* 0x7effffff62d17824 */ /* 0x000fe400078e02ff */
[----:B------:R-:W-:Y:S01]  /*28ef0*/  IMAD.HI.U32 R211, R211, 0x7f000001, R106 ;  /* 0x7f000001d3d37827 */ /* 0x000fe200078e006a */
[----:B------:R-:W-:-:S03]  /*28f00*/  ISETP.GE.U32.AND P1, PT, R151, 0x7f000001, PT ;  /* 0x7f0000019700780c */ /* 0x000fc60003f26070 */
[----:B------:R-:W-:Y:S01]  /*28f10*/  IMAD.WIDE.U32 R106, R213, R235, RZ ;  /* 0x000000ebd56a7225 */ /* 0x000fe200078e00ff */
[----:B------:R-:W-:-:S03]  /*28f20*/  IADD3 R207, PT, PT, R219, R207, RZ ;  /* 0x000000cfdbcf7210 */ /* 0x000fc60007ffe0ff */
[----:B------:R-:W-:Y:S02]  /*28f30*/  IMAD R153, R102, 0x7effffff, RZ ;  /* 0x7effffff66997824 */ /* 0x000fe400078e02ff */
[----:B------:R-:W-:Y:S01]  /*28f40*/  IMAD.HI.U32 R212, R217, 0x7f000001, R96 ;  /* 0x7f000001d9d47827 */ /* 0x000fe200078e0060 */
[----:B------:R-:W-:-:S03]  /*28f50*/  @P0 IADD3 R205, PT, PT, R205, -0x7f000001, RZ ;  /* 0x80ffffffcdcd0810 */ /* 0x000fc60007ffe0ff */
[----:B------:R-:W-:Y:S01]  /*28f60*/  IMAD.WIDE.U32 R96, R214, R91, RZ ;  /* 0x0000005bd6607225 */ /* 0x000fe200078e00ff */
[----:B------:R-:W-:-:S03]  /*28f70*/  ISETP.GE.U32.AND P0, PT, R101, 0x7f000001, PT ;  /* 0x7f0000016500780c */ /* 0x000fc60003f06070 */
[----:B------:R-:W-:-:S04]  /*28f80*/  IMAD.HI.U32 R209, R209, 0x7f000001, R98 ;  /* 0x7f000001d1d17827 */ /* 0x000fc800078e0062 */
[----:B------:R-:W-:-:S04]  /*28f90*/  IMAD.WIDE.U32 R98, R214, R235, RZ ;  /* 0x000000ebd6627225 */ /* 0x000fc800078e00ff */
[----:B------:R-:W-:Y:S02]  /*28fa0*/  IMAD R219, R106, 0x7effffff, RZ ;  /* 0x7effffff6adb7824 */ /* 0x000fe400078e02ff */
[----:B------:R-:W-:-:S04]  /*28fb0*/  IMAD.HI.U32 R218, R153, 0x7f000001, R102 ;  /* 0x7f00000199da7827 */ /* 0x000fc800078e0066 */
[----:B------:R-:W-:-:S04]  /*28fc0*/  IMAD.WIDE.U32 R102, R213, R91, RZ ;  /* 0x0000005bd5667225 */ /* 0x000fc800078e00ff */
[----:B------:R-:W-:Y:S02]  /*28fd0*/  IMAD R153, R96, 0x7effffff, RZ ;  /* 0x7effffff60997824 */ /* 0x000fe400078e02ff */
[----:B------:R-:W-:Y:S02]  /*28fe0*/  IMAD R221, R98, 0x7effffff, RZ ;  /* 0x7effffff62dd7824 */ /* 0x000fe400078e02ff */
[----:B------:R-:W-:-:S04]  /*28ff0*/  IMAD.HI.U32 R219, R219, 0x7f000001, R106 ;  /* 0x7f000001dbdb7827 */ /* 0x000fc800078e006a */
[----:B------:R-:W-:Y:S02]  /*29000*/  IMAD R107, R102, 0x7effffff, RZ ;  /* 0x7effffff666b7824 */ /* 0x000fe400078e02ff */
[----:B------:R-:W-:-:S04]  /*29010*/  IMAD.HI.U32 R220, R153, 0x7f000001, R96 ;  /* 0x7f00000199dc7827 */ /* 0x000fc800078e0060 */
[----:B------:R-:W-:Y:S01]  /*29020*/  IMAD.WIDE.U32 R96, R205, R93, RZ ;  /* 0x0000005dcd607225 */ /* 0x000fe200078e00ff */
[----:B------:R-:W-:-:S03]  /*29030*/  @P1 IADD3 R151, PT, PT, R151, -0x7f000001, RZ ;  /* 0x80ffffff97971810 */ /* 0x000fc60007ffe0ff */
[----:B------:R-:W-:-:S04]  /*29040*/  IMAD.HI.U32 R217, R221, 0x7f000001, R98 ;  /* 0x7f000001ddd97827 */ /* 0x000fc800078e0062 */
[----:B------:R-:W-:-:S04]  /*29050*/  IMAD.WIDE.U32 R98, R214, R93, RZ ;  /* 0x0000005dd6627225 */ /* 0x000fc800078e00ff */
[----:B------:R-:W-:Y:S01]  /*29060*/  IMAD.HI.U32 R222, R107, 0x7f000001, R102 ;  /* 0x7f0000016bde7827 */ /* 0x000fe200078e0066 */
[----:B------:R-:W-:-:S03]  /*29070*/  @P0 IADD3 R101, PT, PT, R101, -0x7f000001, RZ ;  /* 0x80ffffff65650810 */ /* 0x000fc60007ffe0ff */
[----:B------:R-:W-:-:S04]  /*29080*/  IMAD.WIDE.U32 R102, R205, R235, RZ ;  /* 0x000000ebcd667225 */ /* 0x000fc800078e00ff */
[----:B------:R-:W-:Y:S02]  /*29090*/  IMAD R153, R96, 0x7effffff, RZ ;  /* 0x7effffff60997824 */ /* 0x000fe400078e02ff */
[----:B------:R-:W-:Y:S01]  /*290a0*/  IMAD R221, R98, 0x7effffff, RZ ;  /* 0x7effffff62dd7824 */ /* 0x000fe200078e02ff */
[----:B------:R-:W-:Y:S01]  /*290b0*/  ISETP.GE.U32.AND P0, PT, R90, 0x7f000001, PT ;  /* 0x7f0000015a00780c */ /* 0x000fe20003f06070 */
[----:B------:R-:W-:Y:S02]  /*290c0*/  IMAD R227, R102, 0x7effffff, RZ ;  /* 0x7effffff66e37824 */ /* 0x000fe400078e02ff */
[----:B------:R-:W-:-:S04]  /*290d0*/  IMAD.HI.U32 R224, R153, 0x7f000001, R96 ;  /* 0x7f00000199e07827 */ /* 0x000fc800078e0060 */
[----:B------:R-:W-:Y:S01]  /*290e0*/  IMAD.WIDE.U32 R96, R155, R151, RZ ;  /* 0x000000979b607225 */ /* 0x000fe200078e00ff */
[----:B------:R-:W-:-:S03]  /*290f0*/  ISETP.GE.U32.AND P1, PT, R105, 0x7f000001, PT ;  /* 0x7f0000016900780c */ /* 0x000fc60003f26070 */
[----:B------:R-:W-:-:S04]  /*29100*/  IMAD.HI.U32 R221, R221, 0x7f000001, R98 ;  /* 0x7f000001dddd7827 */ /* 0x000fc800078e0062 */
[----:B------:R-:W-:-:S04]  /*29110*/  IMAD.WIDE.U32 R98, R214, R16, RZ ;  /* 0x00000010d6627225 */ /* 0x000fc800078e00ff */
[----:B------:R-:W-:-:S04]  /*29120*/  IMAD.HI.U32 R102, R227, 0x7f000001, R102 ;  /* 0x7f000001e3667827 */ /* 0x000fc800078e0066 */
[----:B------:R-:W-:Y:S02]  /*29130*/  IMAD R103, R96, 0x7effffff, RZ ;  /* 0x7effffff60677824 */ /* 0x000fe400078e02ff */
[----:B------:R-:W-:Y:S02]  /*29140*/  IMAD R225, R98, 0x7effffff, RZ ;  /* 0x7effffff62e17824 */ /* 0x000fe400078e02ff */
[----:B------:R-:W-:-:S04]  /*29150*/  IMAD.WIDE.U32 R106, R205, R16, RZ ;  /* 0x00000010cd6a7225 */ /* 0x000fc800078e00ff */
[----:B------:R-:W-:-:S04]  /*29160*/  IMAD.WIDE.U32 R150, R101, R150, RZ ;  /* 0x0000009665967225 */ /* 0x000fc800078e00ff */
[----:B------:R-:W-:Y:S01]  /*29170*/  IMAD.HI.U32 R103, R103, 0x7f000001, R96 ;  /* 0x7f00000167677827 */ /* 0x000fe200078e0060 */
[----:B------:R-:W-:-:S03]  /*29180*/  @P0 IADD3 R90, PT, PT, R90, -0x7f000001, RZ ;  /* 0x80ffffff5a5a0810 */ /* 0x000fc60007ffe0ff */
[----:B------:R-:W-:Y:S01]  /*29190*/  IMAD.WIDE.U32 R96, R101, R121, RZ ;  /* 0x0000007965607225 */ /* 0x000fe200078e00ff */
[----:B------:R-:W-:-:S03]  /*291a0*/  ISETP.GE.U32.AND P0, PT, R92, 0x7f000001, PT ;  /* 0x7f0000015c00780c */ /* 0x000fc60003f06070 */
[----:B------:R-:W-:-:S04]  /*291b0*/  IMAD.HI.U32 R225, R225, 0x7f000001, R98 ;  /* 0x7f000001e1e17827 */ /* 0x000fc800078e0062 */
[----:B------:R-:W-:Y:S02]  /*291c0*/  IMAD R99, R106, 0x7effffff, RZ ;  /* 0x7effffff6a637824 */ /* 0x000fe400078e02ff */
[----:B------:R-:W-:Y:S02]  /*291d0*/  IMAD R121, R150, 0x7effffff, RZ ;  /* 0x7effffff96797824 */ /* 0x000fe400078e02ff */
[----:B------:R-:W-:Y:S02]  /*291e0*/  IMAD R153, R96, 0x7effffff, RZ ;  /* 0x7effffff60997824 */ /* 0x000fe400078e02ff */
[----:B------:R-:W-:Y:S01]  /*291f0*/  IMAD.HI.U32 R106, R99, 0x7f000001, R106 ;  /* 0x7f000001636a7827 */ /* 0x000fe200078e006a */
[----:B------:R-:W-:-:S03]  /*29200*/  @P1 IADD3 R105, PT, PT, R105, -0x7f000001, RZ ;  /* 0x80ffffff69691810 */ /* 0x000fc60007ffe0ff */
[----:B------:R-:W-:-:S04]  /*29210*/  IMAD.WIDE.U32 R98, R101, R109, RZ ;  /* 0x0000006d65627225 */ /* 0x000fc800078e00ff */
[----:B------:R-:W-:-:S04]  /*29220*/  IMAD.HI.U32 R150, R121, 0x7f000001, R150 ;  /* 0x7f00000179967827 */ /* 0x000fc800078e0096 */
[----:B------:R-:W-:-:S04]  /*29230*/  IMAD.WIDE.U32 R108, R101, R108, RZ ;  /* 0x0000006c656c7225 */ /* 0x000fc800078e00ff */
[----:B------:R-:W-:-:S04]  /*29240*/  IMAD.HI.U32 R121, R153, 0x7f000001, R96 ;  /* 0x7f00000199797827 */ /* 0x000fc800078e0060 */
[----:B------:R-:W-:-:S04]  /*29250*/  IMAD.WIDE.U32 R96, R90, R145, RZ ;  /* 0x000000915a607225 */ /* 0x000fc800078e00ff */
[----:B------:R-:W-:Y:S02]  /*29260*/  IMAD R107, R98, 0x7effffff, RZ ;  /* 0x7effffff626b7824 */ /* 0x000fe400078e02ff */
[----:B------:R-:W-:-:S04]  /*29270*/  IMAD.WIDE.U32 R152, R152, R101, RZ ;  /* 0x0000006598987225 */ /* 0x000fc800078e00ff */
        /* <DEDUP_REMOVED lines=8> */
[----:B------:R-:W-:-:S04]  /*29300*/  IMAD.WIDE.U32 R98, R90, R116, RZ ;  /* 0x000000745a627225 */ /* 0x000fc800078e00ff */
[----:B------:R-:W-:Y:S02]  /*29310*/  IMAD R109, R104, 0x7effffff, RZ ;  /* 0x7effffff686d7824 */ /* 0x000fe400078e02ff */
[----:B------:R-:W-:-:S04]  /*29320*/  IMAD.HI.U32 R116, R145, 0x7f000001, R96 ;  /* 0x7f00000191747827 */ /* 0x000fc800078e0060 */
[----:B------:R-:W-:-:S04]  /*29330*/  IMAD.WIDE.U32 R96, R90, R115, RZ ;  /* 0x000000735a607225 */ /* 0x000fc800078e00ff */
[----:B------:R-:W-:-:S04]  /*29340*/  IMAD.HI.U32 R152, R101, 0x7f000001, R152 ;  /* 0x7f00000165987827 */ /* 0x000fc800078e0098 */
[----:B------:R-:W-:Y:S02]  /*29350*/  IMAD R153, R98, 0x7effffff, RZ ;  /* 0x7effffff62997824 */ /* 0x000fe400078e02ff */
[----:B------:R-:W-:-:S04]  /*29360*/  IMAD.HI.U32 R101, R109, 0x7f000001, R104 ;  /* 0x7f0000016d657827 */ /* 0x000fc800078e0068 */
[----:B------:R-:W-:Y:S02]  /*29370*/  IMAD R105, R96, 0x7effffff, RZ ;  /* 0x7effffff60697824 */ /* 0x000fe400078e02ff */
[----:B------:R-:W-:-:S04]  /*29380*/  IMAD.WIDE.U32 R144, R92, R144, RZ ;  /* 0x000000905c907225 */ /* 0x000fc800078e00ff */
[----:B------:R-:W-:-:S04]  /*29390*/  IMAD.HI.U32 R153, R153, 0x7f000001, R98 ;  /* 0x7f00000199997827 */ /* 0x000fc800078e0062 */
[----:B------:R-:W-:-:S04]  /*293a0*/  IMAD.WIDE.U32 R114, R90, R114, RZ ;  /* 0x000000725a727225 */ /* 0x000fc800078e00ff */
[----:B------:R-:W-:-:S04]  /*293b0*/  IMAD.WIDE.U32 R98, R113, R90, RZ ;  /* 0x0000005a71627225 */ /* 0x000fc800078e00ff */
[----:B------:R-:W-:-:S04]  /*293c0*/  IMAD.HI.U32 R90, R105, 0x7f000001, R96 ;  /* 0x7f000001695a7827 */ /* 0x000fc800078e0060 */
[----:B------:R-:W-:Y:S02]  /*293d0*/  IMAD R113, R144, 0x7effffff, RZ ;  /* 0x7effffff90717824 */ /* 0x000fe400078e02ff */
[----:B------:R-:W-:Y:S01]  /*293e0*/  IMAD.WIDE.U32 R96, R92, R95, RZ ;  /* 0x0000005f5c607225 */ /* 0x000fe200078e00ff */
[----:B------:R-:W-:-:S03]  /*293f0*/  @P0 IADD3 R141, PT, PT, R141, -0x7f000001, RZ ;  /* 0x80ffffff8d8d0810 */ /* 0x000fc60007ffe0ff */
[----:B------:R-:W-:Y:S02]  /*29400*/  IMAD R109, R98, 0x7effffff, RZ ;  /* 0x7effffff626d7824 */ /* 0x000fe400078e02ff */
[----:B------:R-:W-:Y:S01]  /*29410*/  IMAD.HI.U32 R144, R113, 0x7f000001, R144 ;  /* 0x7f00000171907827 */ /* 0x000fe200078e0090 */
[----:B------:R-:W-:-:S03]  /*29420*/  ISETP.GE.U32.AND P0, PT, R131, 0x7f000001, PT ;  /* 0x7f0000018300780c */ /* 0x000fc60003f06070 */
[----:B------:R-:W-:Y:S02]  /*29430*/  IMAD R113, R96, 0x7effffff, RZ ;  /* 0x7effffff60717824 */ /* 0x000fe400078e02ff */
[----:B------:R-:W-:Y:S02]  /*29440*/  IMAD R105, R114, 0x7effffff, RZ ;  /* 0x7effffff72697824 */ /* 0x000fe400078e02ff */
[----:B------:R-:W-:-:S04]  /*29450*/  IMAD.HI.U32 R95, R109, 0x7f000001, R98 ;  /* 0x7f0000016d5f7827 */ /* 0x000fc800078e0062 */
[----:B------:R-:W-:Y:S01]  /*29460*/  IMAD.WIDE.U32 R154, R92, R154, RZ ;  /* 0x0000009a5c9a7225 */ /* 0x000fe200078e00ff */
[----:B------:R-:W-:-:S03]  /*29470*/  ISETP.GE.U32.AND P1, PT, R110, 0x7f000001, PT ;  /* 0x7f0000016e00780c */ /* 0x000fc60003f26070 */
[----:B------:R-:W-:-:S04]  /*29480*/  IMAD.WIDE.U32 R98, R92, R125, RZ ;  /* 0x0000007d5c627225 */ /* 0x000fc800078e00ff */
[----:B------:R-:W-:-:S04]  /*29490*/  IMAD.HI.U32 R113, R113, 0x7f000001, R96 ;  /* 0x7f00000171717827 */ /* 0x000fc800078e0060 */
[----:B------:R-:W-:-:S04]  /*294a0*/  IMAD.HI.U32 R114, R105, 0x7f000001, R114 ;  /* 0x7f00000169727827 */ /* 0x000fc800078e0072 */
[----:B------:R-:W-:-:S04]  /*294b0*/  IMAD.WIDE.U32 R96, R141, R140, RZ ;  /* 0x0000008c8d607225 */ /* 0x000fc800078e00ff */
[----:B------:R-:W-:Y:S02]  /*294c0*/  IMAD R105, R154, 0x7effffff, RZ ;  /* 0x7effffff9a697824 */ /* 0x000fe400078e02ff */
[----:B------:R-:W-:Y:S02]  /*294d0*/  IMAD R115, R98, 0x7effffff, RZ ;  /* 0x7effffff62737824 */ /* 0x000fe400078e02ff */
[----:B------:R-:W-:Y:S02]  /*294e0*/  IMAD R125, R96, 0x7effffff, RZ ;  /* 0x7effffff607d7824 */ /* 0x000fe400078e02ff */
[----:B------:R-:W-:Y:S01]  /*294f0*/  IMAD.HI.U32 R154, R105, 0x7f000001, R154 ;  /* 0x7f000001699a7827 */ /* 0x000fe200078e009a */
[----:B------:R-:W-:-:S03]  /*29500*/  ISETP.GE.U32.AND P5, PT, R206, 0x7f000001, PT ;  /* 0x7f000001ce00780c */ /* 0x000fc60003fa6070 */
[----:B------:R-:W-:Y:S01]  /*29510*/  IMAD.WIDE.U32 R108, R141, R132, RZ ;  /* 0x000000848d6c7225 */ /* 0x000fe200078e00ff */
[----:B------:R-:W-:-:S03]  /*29520*/  @P0 IADD3 R131, PT, PT, R131, -0x7f000001, RZ ;  /* 0x80ffffff83830810 */ /* 0x000fc60007ffe0ff */
[----:B------:R-:W-:-:S04]  /*29530*/  IMAD.HI.U32 R115, R115, 0x7f000001, R98 ;  /* 0x7f00000173737827 */ /* 0x000fc800078e0062 */
[----:B------:R-:W-:-:S04]  /*29540*/  IMAD.WIDE.U32 R104, R141, R146, RZ ;  /* 0x000000928d687225 */ /* 0x000fc800078e00ff */
[----:B------:R-:W-:-:S04]  /*29550*/  IMAD.WIDE.U32 R98, R141, R117, RZ ;  /* 0x000000758d627225 */ /* 0x000fc800078e00ff */
[----:B------:R-:W-:-:S04]  /*29560*/  IMAD.HI.U32 R117, R125, 0x7f000001, R96 ;  /* 0x7f0000017d757827 */ /* 0x000fc800078e0060 */
[----:B------:R-:W-:Y:S02]  /*29570*/  IMAD R97, R108, 0x7effffff, RZ ;  /* 0x7effffff6c617824 */ /* 0x000fe400078e02ff */
[----:B------:R-:W-:Y:S02]  /*29580*/  IMAD R145, R104, 0x7effffff, RZ ;  /* 0x7effffff68917824 */ /* 0x000fe400078e02ff */
[----:B------:R-:W-:Y:S01]  /*29590*/  IMAD R125, R98, 0x7effffff, RZ ;  /* 0x7effffff627d7824 */ /* 0x000fe200078e02ff */
[----:B------:R-:W-:Y:S01]  /*295a0*/  @P1 IADD3 R110, PT, PT, R110, -0x7f000001, RZ ;  /* 0x80ffffff6e6e1810 */ /* 0x000fe20007ffe0ff */
[----:B------:R-:W-:Y:S01]  /*295b0*/  IMAD.HI.U32 R140, R97, 0x7f000001, R108 ;  /* 0x7f000001618c7827 */ /* 0x000fe200078e006c */
[----:B------:R-:W-:Y:S01]  /*295c0*/  ISETP.GE.U32.AND P1, PT, R204, 0x7f000001, PT ;  /* 0x7f000001cc00780c */ /* 0x000fe20003f26070 */
[----:B------:R-:W-:Y:S02]  /*295d0*/  ISETP.GE.U32.AND P6, PT, R202, 0x7f000001, PT ;  /* 0x7f000001ca00780c */ /* 0x000fe40003fc6070 */
[----:B------:R-:W-:Y:S01]  /*295e0*/  IMAD.HI.U32 R132, R145, 0x7f000001, R104 ;  /* 0x7f00000191847827 */ /* 0x000fe200078e0068 */
[----:B------:R-:W-:-:S03]  /*295f0*/  ISETP.GE.U32.AND P2, PT, R203, 0x7f000001, PT ;  /* 0x7f000001cb00780c */ /* 0x000fc60003f46070 */
[----:B------:R-:W-:-:S04]  /*29600*/  IMAD.WIDE.U32 R108, R131, R143, RZ ;  /* 0x0000008f836c7225 */ /* 0x000fc800078e00ff */
[----:B------:R-:W-:-:S04]  /*29610*/  IMAD.HI.U32 R125, R125, 0x7f000001, R98 ;  /* 0x7f0000017d7d7827 */ /* 0x000fc800078e0062 */
[----:B------:R-:W-:-:S04]  /*29620*/  IMAD.WIDE.U32 R96, R131, R139, RZ ;  /* 0x0000008b83607225 */ /* 0x000fc800078e00ff */
[----:B------:R-:W-:-:S04]  /*29630*/  IMAD.WIDE.U32 R104, R131, R149, RZ ;  /* 0x0000009583687225 */ /* 0x000fc800078e00ff */
[----:B------:R-:W-:Y:S01]  /*29640*/  IMAD.WIDE.U32 R98, R131, R148, RZ ;  /* 0x0000009483627225 */ /* 0x000fe200078e00ff */
[----:B------:R-:W-:-:S03]  /*29650*/  ISETP.GE.U32.AND P4, PT, R201, 0x7f000001, PT ;  /* 0x7f000001c900780c */ /* 0x000fc60003f86070 */
[----:B------:R-:W-:Y:S02]  /*29660*/  IMAD R149, R108, 0x7effffff, RZ ;  /* 0x7effffff6c957824 */ /* 0x000fe400078e02ff */
[----:B------:R-:W-:Y:S02]  /*29670*/  IMAD R139, R96, 0x7effffff, RZ ;  /* 0x7effffff608b7824 */ /* 0x000fe400078e02ff */
[----:B------:R-:W-:Y:S01]  /*29680*/  IMAD R145, R104, 0x7effffff, RZ ;  /* 0x7effffff68917824 */ /* 0x000fe200078e02ff */
[----:B------:R-:W-:Y:S01]  /*29690*/  @P5 IADD3 R206, PT, PT, R206, -0x7f000001, RZ ;  /* 0x80ffffffcece5810 */ /* 0x000fe20007ffe0ff */
[----:B------:R-:W-:Y:S01]  /*296a0*/  IMAD R143, R98, 0x7effffff, RZ ;  /* 0x7effffff628f7824 */ /* 0x000fe200078e02ff */
[----:B------:R-:W-:Y:S01]  /*296b0*/  ISETP.GE.U32.AND P0, PT, R200, 0x7f000001, PT ;  /* 0x7f000001c800780c */ /* 0x000fe20003f06070 */
[----:B------:R-:W-:Y:S01]  /*296c0*/  IMAD.HI.U32 R146, R149, 0x7f000001, R108 ;  /* 0x7f00000195927827 */ /* 0x000fe200078e006c */
[----:B------:R-:W-:-:S03]  /*296d0*/  ISETP.GE.U32.AND P5, PT, R198, 0x7f000001, PT ;  /* 0x7f000001c600780c */ /* 0x000fc60003fa6070 */
[----:B------:R-:W-:-:S04]  /*296e0*/  IMAD.HI.U32 R139, R139, 0x7f000001, R96 ;  /* 0x7f0000018b8b7827 */ /* 0x000fc800078e0060 */
[----:B------:R-:W-:-:S04]  /*296f0*/  IMAD.HI.U32 R145, R145, 0x7f000001, R104 ;  /* 0x7f00000191917827 */ /* 0x000fc800078e0068 */
[----:B------:R-:W-:-:S04]  /*29700*/  IMAD.WIDE.U32 R108, R110, R91, RZ ;  /* 0x0000005b6e6c7225 */ /* 0x000fc800078e00ff */
[----:B------:R-:W-:-:S04]  /*29710*/  IMAD.HI.U32 R143, R143, 0x7f000001, R98 ;  /* 0x7f0000018f8f7827 */ /* 0x000fc800078e0062 */
[----:B------:R-:W-:-:S04]  /*29720*/  IMAD.WIDE.U32 R96, R110, R235, RZ ;  /* 0x000000eb6e607225 */ /* 0x000fc800078e00ff */
[----:B------:R-:W-:Y:S01]  /*29730*/  IMAD.WIDE.U32 R104, R110, R93, RZ ;  /* 0x0000005d6e687225 */ /* 0x000fe200078e00ff */
[----:B------:R-:W-:-:S03]  /*29740*/  @P1 IADD3 R204, PT, PT, R204, -0x7f000001, RZ ;  /* 0x80ffffffcccc1810 */ /* 0x000fc60007ffe0ff */
[----:B------:R-:W-:Y:S01]  /*29750*/  IMAD.WIDE.U32 R98, R110, R16, RZ ;  /* 0x000000106e627225 */ /* 0x000fe200078e00ff */
[----:B------:R-:W-:Y:S02]  /*29760*/  @P6 IADD3 R202, PT, PT, R202, -0x7f000001, RZ ;  /* 0x80ffffffcaca6810 */ /* 0x000fe40007ffe0ff */
[----:B------:R-:W-:Y:S01]  /*29770*/  @P2 IADD3 R203, PT, PT, R203, -0x7f000001, RZ ;  /* 0x80ffffffcbcb2810 */ /* 0x000fe20007ffe0ff */
[----:B------:R-:W-:Y:S01]  /*29780*/  IMAD R93, R108, 0x7effffff, RZ ;  /* 0x7effffff6c5d7824 */ /* 0x000fe200078e02ff */
[----:B------:R-:W-:Y:S01]  /*29790*/  ISETP.GE.U32.AND P6, PT, R197, 0x7f000001, PT ;  /* 0x7f000001c500780c */ /* 0x000fe20003fc6070 */
[----:B------:R-:W-:Y:S02]  /*297a0*/  IMAD R155, R96, 0x7effffff, RZ ;  /* 0x7effffff609b7824 */ /* 0x000fe400078e02ff */
[----:B------:R-:W-:Y:S01]  /*297b0*/  IMAD R149, R104, 0x7effffff, RZ ;  /* 0x7effffff68957824 */ /* 0x000fe200078e02ff */
[----:B------:R-:W-:Y:S01]  /*297c0*/  ISETP.GE.U32.AND P1, PT, R196, 0x7f000001, PT ;  /* 0x7f000001c400780c */ /* 0x000fe20003f26070 */
[----:B------:R-:W-:-:S02]  /*297d0*/  IMAD R227, R98, 0x7effffff, RZ ;  /* 0x7effffff62e37824 */ /* 0x000fc400078e02ff */
[----:B------:R-:W-:Y:S01]  /*297e0*/  IMAD.HI.U32 R16, R93, 0x7f000001, R108 ;  /* 0x7f0000015d107827 */ /* 0x000fe200078e006c */
[----:B------:R-:W-:Y:S01]  /*297f0*/  @P4 IADD3 R201, PT, PT, R201, -0x7f000001, RZ ;  /* 0x80ffffffc9c94810 */ /* 0x000fe20007ffe0ff */
[----:B------:R-:W-:Y:S02]  /*29800*/  ISETP.GE.U32.AND P4, PT, R194, 0x7f000001, PT ;  /* 0x7f000001c200780c */ /* 0x000fe40003f86070 */
[----:B------:R-:W-:Y:S01]  /*29810*/  IMAD.HI.U32 R93, R155, 0x7f000001, R96 ;  /* 0x7f0000019b5d7827 */ /* 0x000fe200078e0060 */
[----:B------:R-:W-:-:S03]  /*29820*/  @P0 IADD3 R200, PT, PT, R200, -0x7f000001, RZ ;  /* 0x80ffffffc8c80810 */ /* 0x000fc60007ffe0ff */
[----:B------:R-:W-:Y:S01]  /*29830*/  IMAD.HI.U32 R149, R149, 0x7f000001, R104 ;  /* 0x7f00000195957827 */ /* 0x000fe200078e0068 */
[----:B------:R-:W-:-:S03]  /*29840*/  @P5 IADD3 R198, PT, PT, R198, -0x7f000001, RZ ;  /* 0x80ffffffc6c65810 */ /* 0x000fc60007ffe0ff */
[----:B------:R-:W-:Y:S01]  /*29850*/  IMAD.HI.U32 R148, R227, 0x7f000001, R98 ;  /* 0x7f000001e3947827 */ /* 0x000fe200078e0062 */
[----:B------:R-:W-:-:S03]  /*29860*/  ISETP.GE.U32.AND P5, PT, R193, 0x7f000001, PT ;  /* 0x7f000001c100780c */ /* 0x000fc60003fa6070 */
[----:B------:R-:W-:-:S04]  /*29870*/  IMAD.WIDE.U32 R96, R206, 0x5fffffa, RZ ;  /* 0x05ffffface607825 */ /* 0x000fc800078e00ff */
[----:B------:R-:W-:-:S04]  /*29880*/  IMAD.WIDE.U32 R108, R204, 0x5fffffa, RZ ;  /* 0x05fffffacc6c7825 */ /* 0x000fc800078e00ff */
[----:B------:R-:W-:-:S04]  /*29890*/  IMAD.WIDE.U32 R104, R202, 0x5fffffa, RZ ;  /* 0x05fffffaca687825 */ /* 0x000fc800078e00ff */
[----:B------:R-:W-:-:S04]  /*298a0*/  IMAD.WIDE.U32 R98, R203, 0x5fffffa, RZ ;  /* 0x05fffffacb627825 */ /* 0x000fc800078e00ff */
[----:B------:R-:W-:Y:S02]  /*298b0*/  IMAD R229, R203, 0x6, RZ ;  /* 0x00000006cbe57824 */ /* 0x000fe400078e02ff */
[----:B------:R-:W-:Y:S02]  /*298c0*/  IMAD R155, R206, 0x6, RZ ;  /* 0x00000006ce9b7824 */ /* 0x000fe400078e02ff */
[----:B------:R-:W-:Y:S02]  /*298d0*/  IMAD R227, R204, 0x6, RZ ;  /* 0x00000006cce37824 */ /* 0x000fe400078e02ff */
[----:B------:R-:W-:Y:S02]  /*298e0*/  IMAD R203, R202, 0x6, RZ ;  /* 0x00000006cacb7824 */ /* 0x000fe400078e02ff */
[----:B------:R-:W-:Y:S01]  /*298f0*/  IMAD.HI.U32 R155, R155, 0x7f000001, R96 ;  /* 0x7f0000019b9b7827 */ /* 0x000fe200078e0060 */
[----:B------:R-:W-:-:S03]  /*29900*/  @P6 IADD3 R197, PT, PT, R197, -0x7f000001, RZ ;  /* 0x80ffffffc5c56810 */ /* 0x000fc60007ffe0ff */
[----:B------:R-:W-:-:S04]  /*29910*/  IMAD.HI.U32 R108, R227, 0x7f000001, R108 ;  /* 0x7f000001e36c7827 */ /* 0x000fc800078e006c */
[----:B------:R-:W-:Y:S01]  /*29920*/  IMAD.HI.U32 R202, R203, 0x7f000001, R104 ;  /* 0x7f000001cbca7827 */ /* 0x000fe200078e0068 */
[----:B------:R-:W-:-:S03]  /*29930*/  @P1 IADD3 R196, PT, PT, R196, -0x7f000001, RZ ;  /* 0x80ffffffc4c41810 */ /* 0x000fc60007ffe0ff */
[C---:B------:R-:W-:Y:S02]  /*29940*/  IMAD R203, R201.reuse, 0x6, RZ ;  /* 0x00000006c9cb7824 */ /* 0x040fe400078e02ff */
[----:B------:R-:W-:-:S04]  /*29950*/  IMAD.WIDE.U32 R96, R201, 0x5fffffa, RZ ;  /* 0x05fffffac9607825 */ /* 0x000fc800078e00ff */
[C---:B------:R-:W-:Y:S02]  /*29960*/  IMAD R227, R200.reuse, 0x6, RZ ;  /* 0x00000006c8e37824 */ /* 0x040fe400078e02ff */
[----:B------:R-:W-:Y:S01]  /*29970*/  IMAD.WIDE.U32 R200, R200, 0x5fffffa, RZ ;  /* 0x05fffffac8c87825 */ /* 0x000fe200078e00ff */
[----:B------:R-:W-:-:S03]  /*29980*/  @P4 IADD3 R194, PT, PT, R194, -0x7f000001, RZ ;  /* 0x80ffffffc2c24810 */ /* 0x000fc60007ffe0ff */
[----:B------:R-:W-:-:S04]  /*29990*/  IMAD.HI.U32 R109, R229, 0x7f000001, R98 ;  /* 0x7f000001e56d7827 */ /* 0x000fc800078e0062 */
[----:B------:R-:W-:-:S04]  /*299a0*/  IMAD.WIDE.U32 R98, R198, 0x5fffffa, RZ ;  /* 0x05fffffac6627825 */ /* 0x000fc800078e00ff */
[----:B------:R-:W-:Y:S02]  /*299b0*/  IMAD R229, R198, 0x6, RZ ;  /* 0x00000006c6e57824 */ /* 0x000fe400078e02ff */
[----:B------:R-:W-:Y:S01]  /*299c0*/  IMAD.HI.U32 R198, R203, 0x7f000001, R96 ;  /* 0x7f000001cbc67827 */ /* 0x000fe200078e0060 */
[----:B------:R-:W-:-:S03]  /*299d0*/  @P5 IADD3 R193, PT, PT, R193, -0x7f000001, RZ ;  /* 0x80ffffffc1c15810 */ /* 0x000fc60007ffe0ff */
[----:B------:R-:W-:-:S04]  /*299e0*/  IMAD.HI.U32 R200, R227, 0x7f000001, R200 ;  /* 0x7f000001e3c87827 */ /* 0x000fc800078e00c8 */
[----:B------:R-:W-:-:S04]  /*299f0*/  IMAD.WIDE.U32 R96, R197, 0x5fffffa, RZ ;  /* 0x05fffffac5607825 */ /* 0x000fc800078e00ff */
[----:B------:R-:W-:Y:S02]  /*29a00*/  IMAD R227, R197, 0x6, RZ ;  /* 0x00000006c5e37824 */ /* 0x000fe400078e02ff */
[C---:B------:R-:W-:Y:S02]  /*29a10*/  IMAD R203, R196.reuse, 0x6, RZ ;  /* 0x00000006c4cb7824 */ /* 0x040fe400078e02ff */
[----:B------:R-:W-:-:S04]  /*29a20*/  IMAD.WIDE.U32 R196, R196, 0x5fffffa, RZ ;  /* 0x05fffffac4c47825 */ /* 0x000fc800078e00ff */
[----:B------:R-:W-:-:S04]  /*29a30*/  IMAD.HI.U32 R201, R229, 0x7f000001, R98 ;  /* 0x7f000001e5c97827 */ /* 0x000fc800078e0062 */
[----:B------:R-:W-:-:S04]  /*29a40*/  IMAD.WIDE.U32 R98, R194, 0x5fffffa, RZ ;  /* 0x05fffffac2627825 */ /* 0x000fc800078e00ff */
[----:B------:R-:W-:Y:S02]  /*29a50*/  IMAD R229, R194, 0x6, RZ ;  /* 0x00000006c2e57824 */ /* 0x000fe400078e02ff */
[----:B------:R-:W-:-:S04]  /*29a60*/  IMAD.HI.U32 R194, R227, 0x7f000001, R96 ;  /* 0x7f000001e3c27827 */ /* 0x000fc800078e0060 */
[----:B------:R-:W-:-:S04]  /*29a70*/  IMAD.WIDE.U32 R96, R193, 0x5fffffa, RZ ;  /* 0x05fffffac1607825 */ /* 0x000fc800078e00ff */
[----:B------:R-:W-:-:S04]  /*29a80*/  IMAD.HI.U32 R196, R203, 0x7f000001, R196 ;  /* 0x7f000001cbc47827 */ /* 0x000fc800078e00c4 */
[----:B------:R-:W-:-:S04]  /*29a90*/  IMAD R203, R193, 0x6, RZ ;  /* 0x00000006c1cb7824 */ /* 0x000fc800078e02ff */
[----:B------:R-:W-:Y:S02]  /*29aa0*/  IMAD.HI.U32 R203, R203, 0x7f000001, R96 ;  /* 0x7f000001cbcb7827 */ /* 0x000fe400078e0060 */
[----:B------:R-:W3:Y:S01]  /*29ab0*/  LDL.64 R96, [R1+0x100] ;  /* 0x0001000001607983 */ /* 0x000ee20000100a00 */
[----:B------:R-:W-:Y:S01]  /*29ac0*/  ISETP.GE.U32.AND P0, PT, R192, 0x7f000001, PT ;  /* 0x7f000001c000780c */ /* 0x000fe20003f06070 */
[----:B------:R-:W-:Y:S01]  /*29ad0*/  ISETP.GE.U32.AND P3, PT, R199, 0x7f000001, PT ;  /* 0x7f000001c700780c */ /* 0x000fe20003f66070 */
[----:B------:R-:W-:Y:S01]  /*29ae0*/  ISETP.GE.U32.AND P4, PT, R84, 0x7f000001, PT ;  /* 0x7f0000015400780c */ /* 0x000fe20003f86070 */
[----:B------:R-:W-:Y:S01]  /*29af0*/  ISETP.GE.U32.AND P2, PT, R195, 0x7f000001, PT ;  /* 0x7f000001c300780c */ /* 0x000fe20003f46070 */
[----:B------:R-:W-:-:S09]  /*29b00*/  ISETP.GE.U32.AND P5, PT, R20, 0x7f000001, PT ;  /* 0x7f0000011400780c */ /* 0x000fd20003fa6070 */
[----:B------:R-:W-:Y:S01]  /*29b10*/  @P0 IADD3 R192, PT, PT, R192, -0x7f000001, RZ ;  /* 0x80ffffffc0c00810 */ /* 0x000fe20007ffe0ff */
        /* <DEDUP_REMOVED lines=16> */
[----:B------:R-:W-:Y:S02]  /*29c20*/  ISETP.GE.U32.AND P1, PT, R83, 0x7f000001, PT ;  /* 0x7f0000015300780c */ /* 0x000fe40003f26070 */
[----:B------:R-:W-:Y:S02]  /*29c30*/  @P6 IADD3 R190, PT, PT, R190, -0x7f000001, RZ ;  /* 0x80ffffffbebe6810 */ /* 0x000fe40007ffe0ff */
[----:B------:R-:W-:-:S02]  /*29c40*/  @P2 IADD3 R66, PT, PT, R66, -0x7f000001, RZ ;  /* 0x80ffffff42422810 */ /* 0x000fc40007ffe0ff */
[----:B------:R-:W-:Y:S01]  /*29c50*/  @P5 IADD3 R159, PT, PT, R159, -0x7f000001, RZ ;  /* 0x80ffffff9f9f5810 */ /* 0x000fe20007ffe0ff */
[----:B------:R-:W-:Y:S01]  /*29c60*/  ISETP.GE.U32.AND P6, PT, R189, 0x7f000001, PT ;  /* 0x7f000001bd00780c */ /* 0x000fe20003fc6070 */
        /* <DEDUP_REMOVED lines=9> */
[----:B------:R-:W-:-:S03]  /*29d00*/  ISETP.GE.U32.AND P1, PT, R169, 0x7f000001, PT ;  /* 0x7f000001a900780c */ /* 0x000fc60003f26070 */
[----:B------:R-:W-:Y:S02]  /*29d10*/  @P6 IADD3 R189, PT, PT, R189, -0x7f000001, RZ ;  /* 0x80ffffffbdbd6810 */ /* 0x000fe40007ffe0ff */
[----:B------:R-:W-:Y:S02]  /*29d20*/  @P2 IADD3 R208, PT, PT, R208, -0x7f000001, RZ ;  /* 0x80ffffffd0d02810 */ /* 0x000fe40007ffe0ff */
[----:B------:R-:W-:Y:S01]  /*29d30*/  @P5 IADD3 R217, PT, PT, R217, -0x7f000001, RZ ;  /* 0x80ffffffd9d95810 */ /* 0x000fe20007ffe0ff */
[----:B------:R-:W-:Y:S01]  /*29d40*/  ISETP.GE.U32.AND P6, PT, R209, 0x7f000001, PT ;  /* 0x7f000001d100780c */ /* 0x000fe20003fc6070 */
[----:B------:R-:W-:Y:S01]  /*29d50*/  ISETP.GE.U32.AND P2, PT, R225, 0x7f000001, PT ;  /* 0x7f000001e100780c */ /* 0x000fe20003f46070 */
[----:B------:R-:W-:Y:S01]  /*29d60*/  @P0 IADD3 R107, PT, PT, R107, -0x7f000001, RZ ;  /* 0x80ffffff6b6b0810 */ /* 0x000fe20007ffe0ff */
[----:B------:R-:W-:Y:S01]  /*29d70*/  ISETP.GE.U32.AND P5, PT, R121, 0x7f000001, PT ;  /* 0x7f0000017900780c */ /* 0x000fe20003fa6070 */
[----:B------:R-:W-:-:S03]  /*29d80*/  @P3 IADD3 R211, PT, PT, R211, -0x7f000001, RZ ;  /* 0x80ffffffd3d33810 */ /* 0x000fc60007ffe0ff */
[----:B------:R-:W-:Y:S01]  /*29d90*/  ISETP.GE.U32.AND P3, PT, R107, 0x7f000001, PT ;  /* 0x7f0000016b00780c */ /* 0x000fe20003f66070 */
[----:B------:R-:W-:Y:S01]  /*29da0*/  @P4 IADD3 R150, PT, PT, R150, -0x7f000001, RZ ;  /* 0x80ffffff96964810 */ /* 0x000fe20007ffe0ff */
[----:B------:R-:W-:Y:S01]  /*29db0*/  ISETP.GE.U32.AND P0, PT, R185, 0x7f000001, PT ;  /* 0x7f000001b900780c */ /* 0x000fe20003f06070 */
[----:B------:R-:W-:Y:S01]  /*29dc0*/  ISETP.GE.U32.AND P4, PT, R151, 0x7f000001, PT ;  /* 0x7f0000019700780c */ /* 0x000fe20003f86070 */
[----:B------:R-:W-:Y:S01]  /*29dd0*/  @P1 IADD3 R169, PT, PT, R169, -0x7f000001, RZ ;  /* 0x80ffffffa9a91810 */ /* 0x000fe20007ffe0ff */
[----:B------:R-:W-:Y:S01]  /*29de0*/  ISETP.GE.U32.AND P1, PT, R224, 0x7f000001, PT ;  /* 0x7f000001e000780c */ /* 0x000fe20003f26070 */
[----:B------:R-:W-:Y:S02]  /*29df0*/  @P6 IADD3 R209, PT, PT, R209, -0x7f000001, RZ ;  /* 0x80ffffffd1d16810 */ /* 0x000fe40007ffe0ff */
[----:B------:R-:W-:Y:S01]  /*29e00*/  @P2 IADD3 R225, PT, PT, R225, -0x7f000001, RZ ;  /* 0x80ffffffe1e12810 */ /* 0x000fe20007ffe0ff */
[----:B------:R-:W-:Y:S01]  /*29e10*/  ISETP.GE.U32.AND P6, PT, R155, 0x7f000001, PT ;  /* 0x7f0000019b00780c */ /* 0x000fe20003fc6070 */
[----:B------:R-:W-:Y:S01]  /*29e20*/  @P5 IADD3 R121, PT, PT, R121, -0x7f000001, RZ ;  /* 0x80ffffff79795810 */ /* 0x000fe20007ffe0ff */
[----:B------:R-:W-:-:S02]  /*29e30*/  ISETP.GE.U32.AND P2, PT, R116, 0x7f000001, PT ;  /* 0x7f0000017400780c */ /* 0x000fc40003f46070 */
[----:B------:R-:W-:Y:S02]  /*29e40*/  @P3 IADD3 R107, PT, PT, R107, -0x7f000001, RZ ;  /* 0x80ffffff6b6b3810 */ /* 0x000fe40007ffe0ff */
        /* <DEDUP_REMOVED lines=9> */
[----:B------:R-:W-:-:S03]  /*29ee0*/  @P2 IADD3 R116, PT, PT, R116, -0x7f000001, RZ ;  /* 0x80ffffff74742810 */ /* 0x000fc60007ffe0ff */
[----:B------:R-:W-:Y:S01]  /*29ef0*/  @P3 IADD3 R121, PT, PT, R121, -0x7f000001, RZ ;  /* 0x80ffffff79793810 */ /* 0x000fe20007ffe0ff */
[----:B------:R-:W-:Y:S01]  /*29f00*/  ISETP.GE.U32.AND P3, PT, R114, 0x7f000001, PT ;  /* 0x7f0000017200780c */ /* 0x000fe20003f66070 */
[----:B------:R-:W-:Y:S02]  /*29f10*/  ISETP.GE.U32.AND P2, PT, R116, 0x7f000001, PT ;  /* 0x7f0000017400780c */ /* 0x000fe40003f46070 */
[----:B------:R-:W-:Y:S02]  /*29f20*/  @P4 IADD3 R183, PT, PT, R183, -0x7f000001, RZ ;  /* 0x80ffffffb7b74810 */ /* 0x000fe40007ffe0ff */
[----:B------:R-:W-:Y:S01]  /*29f30*/  @P0 IADD3 R153, PT, PT, R153, -0x7f000001, RZ ;  /* 0x80ffffff99990810 */ /* 0x000fe20007ffe0ff */
[----:B------:R-:W-:Y:S01]  /*29f40*/  ISETP.GE.U32.AND P4, PT, R128, 0x7f000001, PT ;  /* 0x7f0000018000780c */ /* 0x000fe20003f86070 */
[----:B------:R-:W-:Y:S01]  /*29f50*/  ISETP.GE.U32.AND P0, PT, R118, 0x7f000001, PT ;  /* 0x7f0000017600780c */ /* 0x000fe20003f06070 */
[----:B------:R-:W-:Y:S01]  /*29f60*/  ISETP.GE.U32.AND P5, PT, R150, 0x7f000001, PT ;  /* 0x7f0000019600780c */ /* 0x000fe20003fa6070 */
[----:B------:R-:W-:Y:S01]  /*29f70*/  @P1 IADD3 R184, PT, PT, R184, -0x7f000001, RZ ;  /* 0x80ffffffb8b81810 */ /* 0x000fe20007ffe0ff */
[----:B------:R-:W-:Y:S01]  /*29f80*/  IMAD.WIDE.U32 R104, R199, 0x5fffffa, RZ ;  /* 0x05fffffac7687825 */ /* 0x000fe200078e00ff */
[----:B------:R-:W-:Y:S01]  /*29f90*/  ISETP.GE.U32.AND P1, PT, R151, 0x7f000001, PT ;  /* 0x7f0000019700780c */ /* 0x000fe20003f26070 */
[----:B------:R-:W-:-:S02]  /*29fa0*/  @P6 IADD3 R90, PT, PT, R90, -0x7f000001, RZ ;  /* 0x80ffffff5a5a6810 */ /* 0x000fc40007ffe0ff */
[----:B------:R-:W-:Y:S01]  /*29fb0*/  IMAD R199, R199, 0x6, RZ ;  /* 0x00000006c7c77824 */ /* 0x000fe200078e02ff */
[----:B------:R-:W-:Y:S02]  /*29fc0*/  @P3 IADD3 R114, PT, PT, R114, -0x7f000001, RZ ;  /* 0x80ffffff72723810 */ /* 0x000fe40007ffe0ff */
[----:B------:R-:W-:Y:S01]  /*29fd0*/  @P2 IADD3 R116, PT, PT, R116, -0x7f000001, RZ ;  /* 0x80ffffff74742810 */ /* 0x000fe20007ffe0ff */
[----:B------:R-:W-:Y:S01]  /*29fe0*/  ISETP.GE.U32.AND P6, PT, R144, 0x7f000001, PT ;  /* 0x7f0000019000780c */ /* 0x000fe20003fc6070 */
[----:B------:R-:W-:Y:S01]  /*29ff0*/  IMAD.HI.U32 R199, R199, 0x7f000001, R104 ;  /* 0x7f000001c7c77827 */ /* 0x000fe200078e0068 */
[----:B------:R-:W-:Y:S01]  /*2a000*/  ISETP.GE.U32.AND P3, PT, R153, 0x7f000001, PT ;  /* 0x7f0000019900780c */ /* 0x000fe20003f66070 */
[----:B------:R-:W-:Y:S01]  /*2a010*/  ISETP.GE.U32.AND P2, PT, R90, 0x7f000001, PT ;  /* 0x7f0000015a00780c */ /* 0x000fe20003f46070 */
[----:B------:R-:W-:Y:S02]  /*2a020*/  @P4 IADD3 R128, PT, PT, R128, -0x7f000001, RZ ;  /* 0x80ffffff80804810 */ /* 0x000fe40007ffe0ff */
[----:B------:R-:W-:-:S02]  /*2a030*/  @P0 IADD3 R118, PT, PT, R118, -0x7f000001, RZ ;  /* 0x80ffffff76760810 */ /* 0x000fc40007ffe0ff */
[----:B------:R-:W-:Y:S01]  /*2a040*/  @P5 IADD3 R150, PT, PT, R150, -0x7f000001, RZ ;  /* 0x80ffffff96965810 */ /* 0x000fe20007ffe0ff */
[----:B------:R-:W-:Y:S01]  /*2a050*/  ISETP.GE.U32.AND P4, PT, R114, 0x7f000001, PT ;  /* 0x7f0000017200780c */ /* 0x000fe20003f86070 */
[----:B------:R-:W-:Y:S01]  /*2a060*/  ISETP.GE.U32.AND P0, PT, R203, 0x7f000001, PT ;  /* 0x7f000001cb00780c */ /* 0x000fe20003f06070 */
[----:B------:R-:W-:Y:S01]  /*2a070*/  ISETP.GE.U32.AND P5, PT, R199, 0x7f000001, PT ;  /* 0x7f000001c700780c */ /* 0x000fe20003fa6070 */
[----:B------:R-:W-:Y:S01]  /*2a080*/  IMAD.WIDE.U32 R104, R195, 0x5fffffa, RZ ;  /* 0x05fffffac3687825 */ /* 0x000fe200078e00ff */
[----:B------:R-:W-:Y:S01]  /*2a090*/  @P1 IADD3 R151, PT, PT, R151, -0x7f000001, RZ ;  /* 0x80ffffff97971810 */ /* 0x000fe20007ffe0ff */
[----:B------:R-:W-:Y:S02]  /*2a0a0*/  ISETP.GE.U32.AND P1, PT, R163, 0x7f000001, PT ;  /* 0x7f000001a300780c */ /* 0x000fe40003f26070 */
[----:B------:R-:W-:Y:S01]  /*2a0b0*/  IMAD R195, R195, 0x6, RZ ;  /* 0x00000006c3c37824 */ /* 0x000fe200078e02ff */
[----:B------:R-:W-:Y:S02]  /*2a0c0*/  @P6 IADD3 R144, PT, PT, R144, -0x7f000001, RZ ;  /* 0x80ffffff90906810 */ /* 0x000fe40007ffe0ff */
[----:B------:R-:W-:-:S02]  /*2a0d0*/  @P3 IADD3 R153, PT, PT, R153, -0x7f000001, RZ ;  /* 0x80ffffff99993810 */ /* 0x000fc40007ffe0ff */
[----:B------:R-:W-:Y:S01]  /*2a0e0*/  @P2 IADD3 R90, PT, PT, R90, -0x7f000001, RZ ;  /* 0x80ffffff5a5a2810 */ /* 0x000fe20007ffe0ff */
[----:B------:R-:W-:Y:S01]  /*2a0f0*/  IMAD.HI.U32 R195, R195, 0x7f000001, R104 ;  /* 0x7f000001c3c37827 */ /* 0x000fe200078e0068 */
[----:B------:R-:W-:Y:S01]  /*2a100*/  ISETP.GE.U32.AND P3, PT, R179, 0x7f000001, PT ;  /* 0x7f000001b300780c */ /* 0x000fe20003f66070 */
[----:B------:R-:W-:Y:S02]  /*2a110*/  ISETP.GE.U32.AND P2, PT, R115, 0x7f000001, PT ;  /* 0x7f0000017300780c */ /* 0x000fe40003f46070 */
[----:B------:R-:W-:Y:S01]  /*2a120*/  IMAD.HI.U32 R197, R229, 0x7f000001, R98 ;  /* 0x7f000001e5c57827 */ /* 0x000fe200078e0062 */
[----:B------:R-:W-:-:S03]  /*2a130*/  @P4 IADD3 R114, PT, PT, R114, -0x7f000001, RZ ;  /* 0x80ffffff72724810 */ /* 0x000fc60007ffe0ff */
[----:B------:R-:W-:Y:S02]  /*2a140*/  IMAD R227, R192, 0x6, RZ ;  /* 0x00000006c0e37824 */ /* 0x000fe400078e02ff */
[----:B------:R-:W-:Y:S01]  /*2a150*/  IMAD.WIDE.U32 R104, R190, 0x5fffffa, RZ ;  /* 0x05fffffabe687825 */ /* 0x000fe200078e00ff */
[----:B------:R-:W-:-:S03]  /*2a160*/  @P0 IADD3 R203, PT, PT, R203, -0x7f000001, RZ ;  /* 0x80ffffffcbcb0810 */ /* 0x000fc60007ffe0ff */
[----:B------:R-:W-:Y:S01]  /*2a170*/  IMAD.WIDE.U32 R192, R192, 0x5fffffa, RZ ;  /* 0x05fffffac0c07825 */ /* 0x000fe200078e00ff */
[----:B------:R-:W-:-:S03]  /*2a180*/  @P5 IADD3 R199, PT, PT, R199, -0x7f000001, RZ ;  /* 0x80ffffffc7c75810 */ /* 0x000fc60007ffe0ff */
[----:B------:R-:W-:Y:S01]  /*2a190*/  IMAD.WIDE.U32 R98, R191, 0x5fffffa, RZ ;  /* 0x05fffffabf627825 */ /* 0x000fe200078e00ff */
[----:B------:R-:W-:-:S03]  /*2a1a0*/  ISETP.GE.U32.AND P6, PT, R144, 0x7f000001, PT ;  /* 0x7f0000019000780c */ /* 0x000fc60003fc6070 */
[----:B------:R-:W-:Y:S02]  /*2a1b0*/  IMAD R229, R191, 0x6, RZ ;  /* 0x00000006bfe57824 */ /* 0x000fe400078e02ff */
[----:B------:R-:W-:Y:S01]  /*2a1c0*/  IMAD R191, R190, 0x6, RZ ;  /* 0x00000006bebf7824 */ /* 0x000fe200078e02ff */
[----:B------:R-:W-:Y:S01]  /*2a1d0*/  ISETP.GE.U32.AND P4, PT, R154, 0x7f000001, PT ;  /* 0x7f0000019a00780c */ /* 0x000fe20003f86070 */
[----:B------:R-:W-:Y:S01]  /*2a1e0*/  ISETP.GE.U32.AND P0, PT, R161, 0x7f000001, PT ;  /* 0x7f000001a100780c */ /* 0x000fe20003f06070 */
[----:B------:R-:W-:Y:S01]  /*2a1f0*/  ISETP.GE.U32.AND P5, PT, R113, 0x7f000001, PT ;  /* 0x7f0000017100780c */ /* 0x000fe20003fa6070 */
[----:B------:R-:W-:Y:S01]  /*2a200*/  IMAD.HI.U32 R226, R191, 0x7f000001, R104 ;  /* 0x7f000001bfe27827 */ /* 0x000fe200078e0068 */
[----:B------:R-:W-:Y:S01]  /*2a210*/  @P1 IADD3 R163, PT, PT, R163, -0x7f000001, RZ ;  /* 0x80ffffffa3a31810 */ /* 0x000fe20007ffe0ff */
[----:B------:R-:W-:Y:S02]  /*2a220*/  ISETP.GE.U32.AND P1, PT, R180, 0x7f000001, PT ;  /* 0x7f000001b400780c */ /* 0x000fe40003f26070 */
[----:B------:R-:W-:-:S04]  /*2a230*/  IMAD.HI.U32 R204, R227, 0x7f000001, R192 ;  /* 0x7f000001e3cc7827 */ /* 0x000fc800078e00c0 */
[----:B------:R-:W-:-:S04]  /*2a240*/  IMAD.HI.U32 R206, R229, 0x7f000001, R98 ;  /* 0x7f000001e5ce7827 */ /* 0x000fc800078e0062 */
[----:B------:R-:W-:-:S04]  /*2a250*/  IMAD.WIDE.U32 R190, R66, 0x5fffffa, RZ ;  /* 0x05fffffa42be7825 */ /* 0x000fc800078e00ff */
[C---:B------:R-:W-:Y:S02]  /*2a260*/  IMAD R229, R83.reuse, 0x6, RZ ;  /* 0x0000000653e57824 */ /* 0x040fe400078e02ff */
[----:B------:R-:W-:-:S04]  /*2a270*/  IMAD.WIDE.U32 R192, R83, 0x5fffffa, RZ ;  /* 0x05fffffa53c07825 */ /* 0x000fc800078e00ff */
[----:B------:R-:W-:Y:S01]  /*2a280*/  IMAD R83, R66, 0x6, RZ ;  /* 0x0000000642537824 */ /* 0x000fe200078e02ff */
[----:B------:R-:W-:Y:S01]  /*2a290*/  @P2 IADD3 R115, PT, PT, R115, -0x7f000001, RZ ;  /* 0x80ffffff73732810 */ /* 0x000fe20007ffe0ff */
[C---:B------:R-:W-:Y:S01]  /*2a2a0*/  IMAD R227, R84.reuse, 0x6, RZ ;  /* 0x0000000654e37824 */ /* 0x040fe200078e02ff */
[----:B------:R-:W-:Y:S01]  /*2a2b0*/  @P3 IADD3 R179, PT, PT, R179, -0x7f000001, RZ ;  /* 0x80ffffffb3b33810 */ /* 0x000fe20007ffe0ff */
[----:B------:R-:W-:Y:S01]  /*2a2c0*/  IMAD.WIDE.U32 R98, R84, 0x5fffffa, RZ ;  /* 0x05fffffa54627825 */ /* 0x000fe200078e00ff */
[----:B------:R-:W-:-:S03]  /*2a2d0*/  ISETP.GE.U32.AND P3, PT, R125, 0x7f000001, PT ;  /* 0x7f0000017d00780c */ /* 0x000fc60003f66070 */
        /* <DEDUP_REMOVED lines=8> */
[----:B------:R-:W-:Y:S01]  /*2a360*/  @P1 IADD3 R180, PT, PT, R180, -0x7f000001, RZ ;  /* 0x80ffffffb4b41810 */ /* 0x000fe20007ffe0ff */
[----:B------:R-:W-:Y:S01]  /*2a370*/  ISETP.GE.U32.AND P1, PT, R117, 0x7f000001, PT ;  /* 0x7f0000017500780c */ /* 0x000fe20003f26070 */
[----:B------:R-:W-:Y:S01]  /*2a380*/  IMAD.WIDE.U32 R104, R20, 0x5fffffa, RZ ;  /* 0x05fffffa14687825 */ /* 0x000fe200078e00ff */
[----:B------:R-:W-:Y:S01]  /*2a390*/  ISETP.GE.U32.AND P5, PT, R113, 0x7f000001, PT ;  /* 0x7f0000017100780c */ /* 0x000fe20003fa6070 */
[----:B------:R-:W-:-:S02]  /*2a3a0*/  @P3 IADD3 R125, PT, PT, R125, -0x7f000001, RZ ;  /* 0x80ffffff7d7d3810 */ /* 0x000fc40007ffe0ff */
[----:B------:R-:W-:Y:S01]  /*2a3b0*/  IMAD R231, R20, 0x6, RZ ;  /* 0x0000000614e77824 */ /* 0x000fe200078e02ff */
[----:B------:R-:W-:Y:S01]  /*2a3c0*/  ISETP.GE.U32.AND P2, PT, R173, 0x7f000001, PT ;  /* 0x7f000001ad00780c */ /* 0x000fe20003f46070 */
[----:B------:R-:W-:-:S04]  /*2a3d0*/  IMAD.HI.U32 R20, R227, 0x7f000001, R98 ;  /* 0x7f000001e3147827 */ /* 0x000fc800078e0062 */
[----:B------:R-:W-:Y:S01]  /*2a3e0*/  IMAD.WIDE.U32 R98, R189, 0x5fffffa, RZ ;  /* 0x05fffffabd627825 */ /* 0x000fe200078e00ff */
[----:B------:R-:W-:Y:S02]  /*2a3f0*/  @P4 IADD3 R115, PT, PT, R115, -0x7f000001, RZ ;  /* 0x80ffffff73734810 */ /* 0x000fe40007ffe0ff */
[----:B------:R-:W-:Y:S01]  /*2a400*/  @P6 IADD3 R132, PT, PT, R132, -0x7f000001, RZ ;  /* 0x80ffffff84846810 */ /* 0x000fe20007ffe0ff */
[----:B------:R-:W-:Y:S01]  /*2a410*/  IMAD.HI.U32 R66, R231, 0x7f000001, R104 ;  /* 0x7f000001e7427827 */ /* 0x000fe200078e0068 */
[----:B------:R-:W-:-:S03]  /*2a420*/  @P0 IADD3 R84, PT, PT, R84, -0x7f000001, RZ ;  /* 0x80ffffff54540810 */ /* 0x000fc60007ffe0ff */
[----:B------:R-:W-:Y:S01]  /*2a430*/  IMAD.WIDE.U32 R190, R188, 0x5fffffa, RZ ;  /* 0x05fffffabcbe7825 */ /* 0x000fe200078e00ff */
[----:B------:R-:W-:Y:S01]  /*2a440*/  ISETP.GE.U32.AND P4, PT, R139, 0x7f000001, PT ;  /* 0x7f0000018b00780c */ /* 0x000fe20003f86070 */
[----:B------:R-:W-:Y:S02]  /*2a450*/  ISETP.GE.U32.AND P0, PT, R125, 0x7f000001, PT ;  /* 0x7f0000017d00780c */ /* 0x000fe40003f06070 */
[----:B------:R-:W-:-:S04]  /*2a460*/  IMAD.HI.U32 R192, R229, 0x7f000001, R192 ;  /* 0x7f000001e5c07827 */ /* 0x000fc800078e00c0 */
[----:B------:R-:W-:Y:S02]  /*2a470*/  IMAD R83, R189, 0x6, RZ ;  /* 0x00000006bd537824 */ /* 0x000fe400078e02ff */
[----:B------:R-:W-:-:S04]  /*2a480*/  IMAD.WIDE.U32 R104, R186, 0x5fffffa, RZ ;  /* 0x05fffffaba687825 */ /* 0x000fc800078e00ff */
[----:B------:R-:W-:Y:S02]  /*2a490*/  IMAD R193, R188, 0x6, RZ ;  /* 0x00000006bcc17824 */ /* 0x000fe400078e02ff */
[----:B------:R-:W-:Y:S01]  /*2a4a0*/  IMAD R227, R186, 0x6, RZ ;  /* 0x00000006bae37824 */ /* 0x000fe200078e02ff */
[----:B------:R-:W-:Y:S01]  /*2a4b0*/  @P1 IADD3 R117, PT, PT, R117, -0x7f000001, RZ ;  /* 0x80ffffff75751810 */ /* 0x000fe20007ffe0ff */
[----:B------:R-:W-:Y:S01]  /*2a4c0*/  IMAD.HI.U32 R83, R83, 0x7f000001, R98 ;  /* 0x7f00000153537827 */ /* 0x000fe200078e0062 */
[----:B------:R-:W-:Y:S01]  /*2a4d0*/  @P5 IADD3 R113, PT, PT, R113, -0x7f000001, RZ ;  /* 0x80ffffff71715810 */ /* 0x000fe20007ffe0ff */
[----:B------:R-:W-:Y:S01]  /*2a4e0*/  ISETP.GE.U32.AND P1, PT, R172, 0x7f000001, PT ;  /* 0x7f000001ac00780c */ /* 0x000fe20003f26070 */
[----:B------:R-:W-:Y:S01]  /*2a4f0*/  ISETP.GE.U32.AND P6, PT, R132, 0x7f000001, PT ;  /* 0x7f0000018400780c */ /* 0x000fe20003fc6070 */
[----:B------:R-:W-:Y:S01]  /*2a500*/  IMAD.HI.U32 R190, R193, 0x7f000001, R190 ;  /* 0x7f000001c1be7827 */ /* 0x000fe200078e00be */
[----:B------:R-:W-:-:S03]  /*2a510*/  ISETP.GE.U32.AND P5, PT, R154, 0x7f000001, PT ;  /* 0x7f0000019a00780c */ /* 0x000fc60003fa6070 */
[----:B------:R-:W-:-:S04]  /*2a520*/  IMAD.WIDE.U32 R98, R159, 0x5fffffa, RZ ;  /* 0x05fffffa9f627825 */ /* 0x000fc800078e00ff */
[----:B------:R-:W-:-:S04]  /*2a530*/  IMAD.HI.U32 R193, R227, 0x7f000001, R104 ;  /* 0x7f000001e3c17827 */ /* 0x000fc800078e0068 */
[----:B------:R-:W-:Y:S01]  /*2a540*/  IMAD R227, R159, 0x6, RZ ;  /* 0x000000069fe37824 */ /* 0x000fe200078e02ff */
[----:B------:R-:W-:Y:S01]  /*2a550*/  @P2 IADD3 R173, PT, PT, R173, -0x7f000001, RZ ;  /* 0x80ffffffadad2810 */ /* 0x000fe20007ffe0ff */
[----:B------:R-:W-:Y:S02]  /*2a560*/  ISETP.GE.U32.AND P2, PT, R140, 0x7f000001, PT ;  /* 0x7f0000018c00780c */ /* 0x000fe40003f46070 */
[----:B------:R-:W-:Y:S01]  /*2a570*/  IMAD.HI.U32 R227, R227, 0x7f000001, R98 ;  /* 0x7f000001e3e37827 */ /* 0x000fe200078e0062 */
[----:B------:R-:W-:Y:S02]  /*2a580*/  @P4 IADD3 R139, PT, PT, R139, -0x7f000001, RZ ;  /* 0x80ffffff8b8b4810 */ /* 0x000fe40007ffe0ff */
[----:B------:R-:W-:Y:S02]  /*2a590*/  @P0 IADD3 R125, PT, PT, R125, -0x7f000001, RZ ;  /* 0x80ffffff7d7d0810 */ /* 0x000fe40007ffe0ff */
[----:B------:R-:W-:Y:S01]  /*2a5a0*/  ISETP.GE.U32.AND P0, PT, R227, 0x7f000001, PT ;  /* 0x7f000001e300780c */ /* 0x000fe20003f06070 */
[----:B------:R-:W-:-:S02]  /*2a5b0*/  @P1 IADD3 R172, PT, PT, R172, -0x7f000001, RZ ;  /* 0x80ffffffacac1810 */ /* 0x000fc40007ffe0ff */
[----:B------:R-:W-:Y:S02]  /*2a5c0*/  @P6 IADD3 R132, PT, PT, R132, -0x7f000001, RZ ;  /* 0x80ffffff84846810 */ /* 0x000fe40007ffe0ff */
[----:B------:R-:W-:Y:S01]  /*2a5d0*/  @P5 IADD3 R154, PT, PT, R154, -0x7f000001, RZ ;  /* 0x80ffffff9a9a5810 */ /* 0x000fe20007ffe0ff */
[----:B------:R-:W-:Y:S01]  /*2a5e0*/  ISETP.GE.U32.AND P1, PT, R170, 0x7f000001, PT ;  /* 0x7f000001aa00780c */ /* 0x000fe20003f26070 */
[----:B------:R-:W-:Y:S01]  /*2a5f0*/  ISETP.GE.U32.AND P6, PT, R139, 0x7f000001, PT ;  /* 0x7f0000018b00780c */ /* 0x000fe20003fc6070 */
[----:B------:R-:W-:Y:S01]  /*2a600*/  ISETP.GE.U32.AND P5, PT, R143, 0x7f000001, PT ;  /* 0x7f0000018f00780c */ /* 0x000fe20003fa6070 */
[----:B------:R-:W-:Y:S01]  /*2a610*/  IADD3 R107, PT, PT, R107, R155, RZ ;  /* 0x0000009b6b6b7210 */ /* 0x000fe20007ffe0ff */
[----:B------:R-:W-:Y:S01]  /*2a620*/  ISETP.GE.U32.AND P3, PT, R117, 0x7f000001, PT ;  /* 0x7f0000017500780c */ /* 0x000fe20003f66070 */
[----:B------:R-:W-:Y:S01]  /*2a630*/  @P2 IADD3 R140, PT, PT, R140, -0x7f000001, RZ ;  /* 0x80ffffff8c8c2810 */ /* 0x000fe20007ffe0ff */
[----:B------:R-:W-:Y:S01]  /*2a640*/  ISETP.GE.U32.AND P2, PT, R145, 0x7f000001, PT ;  /* 0x7f0000019100780c */ /* 0x000fe20003f46070 */
[----:B------:R-:W-:-:S02]  /*2a650*/  IADD3 R151, PT, PT, R151, R183, RZ ;  /* 0x000000b797977210 */ /* 0x000fc40007ffe0ff */
[----:B------:R-:W-:Y:S01]  /*2a660*/  @P0 IADD3 R227, PT, PT, R227, -0x7f000001, RZ ;  /* 0x80ffffffe3e30810 */ /* 0x000fe20007ffe0ff */
[----:B------:R-:W-:Y:S01]  /*2a670*/  ISETP.GE.U32.AND P4, PT, R140, 0x7f000001, PT ;  /* 0x7f0000018c00780c */ /* 0x000fe20003f86070 */
[----:B------:R-:W-:Y:S02]  /*2a680*/  ISETP.GE.U32.AND P0, PT, R107, 0x7f000001, PT ;  /* 0x7f0000016b00780c */ /* 0x000fe40003f06070 */
[----:B------:R-:W-:Y:S02]  /*2a690*/  @P1 IADD3 R170, PT, PT, R170, -0x7f000001, RZ ;  /* 0x80ffffffaaaa1810 */ /* 0x000fe40007ffe0ff */
[----:B------:R-:W-:Y:S02]  /*2a6a0*/  @P6 IADD3 R139, PT, PT, R139, -0x7f000001, RZ ;  /* 0x80ffffff8b8b6810 */ /* 0x000fe40007ffe0ff */
[----:B------:R-:W-:Y:S01]  /*2a6b0*/  @P5 IADD3 R143, PT, PT, R143, -0x7f000001, RZ ;  /* 0x80ffffff8f8f5810 */ /* 0x000fe20007ffe0ff */
[----:B------:R-:W-:Y:S01]  /*2a6c0*/  ISETP.GE.U32.AND P1, PT, R165, 0x7f000001, PT ;  /* 0x7f000001a500780c */ /* 0x000fe20003f26070 */
[----:B------:R-:W-:Y:S01]  /*2a6d0*/  ISETP.GE.U32.AND P6, PT, R151, 0x7f000001, PT ;  /* 0x7f0000019700780c */ /* 0x000fe20003fc6070 */
[----:B------:R-:W-:Y:S01]  /*2a6e0*/  @P3 IADD3 R117, PT, PT, R117, -0x7f000001, RZ ;  /* 0x80ffffff75753810 */ /* 0x000fe20007ffe0ff */
[----:B------:R-:W-:Y:S01]  /*2a6f0*/  ISETP.GE.U32.AND P3, PT, R166, 0x7f000001, PT ;  /* 0x7f000001a600780c */ /* 0x000fe20003f66070 */
        /* <DEDUP_REMOVED lines=8> */
[----:B------:R-:W-:Y:S01]  /*2a780*/  @P6 IADD3 R151, PT, PT, R151, -0x7f000001, RZ ;  /* 0x80ffffff97976810 */ /* 0x000fe20007ffe0ff */
[----:B------:R-:W-:Y:S01]  /*2a790*/  ISETP.GE.U32.AND P1, PT, R171, 0x7f000001, PT ;  /* 0x7f000001ab00780c */ /* 0x000fe20003f26070 */
[----:B------:R-:W-:Y:S01]  /*2a7a0*/  ISETP.GE.U32.AND P6, PT, R146, 0x7f000001, PT ;  /* 0x7f0000019200780c */ /* 0x000fe20003fc6070 */
[----:B------:R-:W-:-:S02]  /*2a7b0*/  @P3 IADD3 R166, PT, PT, R166, -0x7f000001, RZ ;  /* 0x80ffffffa6a63810 */ /* 0x000fc40007ffe0ff */
[----:B------:R-:W-:Y:S02]  /*2a7c0*/  @P5 IADD3 R143, PT, PT, R143, -0x7f000001, RZ ;  /* 0x80ffffff8f8f5810 */ /* 0x000fe40007ffe0ff */
[----:B------:R-:W-:Y:S01]  /*2a7d0*/  IADD3 R185, PT, PT, R150, R185, RZ ;  /* 0x000000b996b97210 */ /* 0x000fe20007ffe0ff */
[----:B------:R-:W-:Y:S01]  /*2a7e0*/  ISETP.GE.U32.AND P5, PT, R202, 0x7f000001, PT ;  /* 0x7f000001ca00780c */ /* 0x000fe20003fa6070 */
[----:B------:R-:W-:Y:S01]  /*2a7f0*/  ISETP.GE.U32.AND P3, PT, R182, 0x7f000001, PT ;  /* 0x7f000001b600780c */ /* 0x000fe20003f66070 */
[----:B------:R-:W-:Y:S02]  /*2a800*/  IADD3 R184, PT, PT, R121, R184, RZ ;  /* 0x000000b879b87210 */ /* 0x000fe40007ffe0ff */
[----:B------:R-:W-:Y:S02]  /*2a810*/  @P4 IADD3 R145, PT, PT, R145, -0x7f000001, RZ ;  /* 0x80ffffff91914810 */ /* 0x000fe40007ffe0ff */
[----:B------:R-:W-:Y:S01]  /*2a820*/  @P0 IADD3 R178, PT, PT, R178, -0x7f000001, RZ ;  /* 0x80ffffffb2b20810 */ /* 0x000fe20007ffe0ff */
[----:B------:R-:W-:Y:S01]  /*2a830*/  ISETP.GE.U32.AND P4, PT, R185, 0x7f000001, PT ;  /* 0x7f000001b900780c */ /* 0x000fe20003f86070 */
        /* <DEDUP_REMOVED lines=11> */
[----:B------:R-:W-:Y:S01]  /*2a8f0*/  IMAD.WIDE.U32 R188, R187, 0x5fffffa, RZ ;  /* 0x05fffffabbbc7825 */ /* 0x000fe200078e00ff */
[----:B------:R-:W-:Y:S02]  /*2a900*/  @P4 IADD3 R185, PT, PT, R185, -0x7f000001, RZ ;  /* 0x80ffffffb9b94810 */ /* 0x000fe40007ffe0ff */
[----:B------:R-:W-:Y:S01]  /*2a910*/  @P0 IADD3 R148, PT, PT, R148, -0x7f000001, RZ ;  /* 0x80ffffff94940810 */ /* 0x000fe20007ffe0ff */
[----:B------:R-:W-:Y:S01]  /*2a920*/  ISETP.GE.U32.AND P4, PT, R16, 0x7f000001, PT ;  /* 0x7f0000011000780c */ /* 0x000fe20003f86070 */
[----:B------:R-:W-:Y:S01]  /*2a930*/  IMAD R187, R187, 0x6, RZ ;  /* 0x00000006bbbb7824 */ /* 0x000fe200078e02ff */
[----:B------:R-:W-:Y:S01]  /*2a940*/  @P2 IADD3 R181, PT, PT, R181, -0x7f000001, RZ ;  /* 0x80ffffffb5b52810 */ /* 0x000fe20007ffe0ff */
[----:B------:R-:W-:Y:S01]  /*2a950*/  ISETP.GE.U32.AND P2, PT, R218, 0x7f000001, PT ;  /* 0x7f000001da00780c */ /* 0x000fe20003f46070 */
[----:B------:R-:W-:-:S02]  /*2a960*/  @P1 IADD3 R198, PT, PT, R198, -0x7f000001, RZ ;  /* 0x80ffffffc6c61810 */ /* 0x000fc40007ffe0ff */
[----:B------:R-:W-:Y:S01]  /*2a970*/  @P6 IADD3 R184, PT, PT, R184, -0x7f000001, RZ ;  /* 0x80ffffffb8b86810 */ /* 0x000fe20007ffe0ff */
[----:B------:R-:W-:Y:S01]  /*2a980*/  IMAD.HI.U32 R191, R187, 0x7f000001, R188 ;  /* 0x7f000001bbbf7827 */ /* 0x000fe200078e00bc */
[----:B------:R-:W-:Y:S01]  /*2a990*/  IADD3 R151, PT, PT, R151, R202, RZ ;  /* 0x000000ca97977210 */ /* 0x000fe20007ffe0ff */
[----:B------:R-:W-:Y:S01]  /*2a9a0*/  ISETP.GE.U32.AND P1, PT, R146, 0x7f000001, PT ;  /* 0x7f0000019200780c */ /* 0x000fe20003f26070 */
[----:B------:R-:W-:Y:S01]  /*2a9b0*/  ISETP.GE.U32.AND P6, PT, R148, 0x7f000001, PT ;  /* 0x7f0000019400780c */ /* 0x000fe20003fc6070 */
[----:B------:R-:W-:Y:S01]  /*2a9c0*/  IMAD.WIDE.U32 R186, R209, 0x5fffffa, RZ ;  /* 0x05fffffad1ba7825 */ /* 0x000fe200078e00ff */
[----:B------:R-:W-:Y:S02]  /*2a9d0*/  @P5 IADD3 R109, PT, PT, R109, -0x7f000001, RZ ;  /* 0x80ffffff6d6d5810 */ /* 0x000fe40007ffe0ff */
[----:B------:R-:W-:Y:S01]  /*2a9e0*/  @P3 IADD3 R93, PT, PT, R93, -0x7f000001, RZ ;  /* 0x80ffffff5d5d3810 */ /* 0x000fe20007ffe0ff */
[----:B------:R-:W-:Y:S01]  /*2a9f0*/  IMAD.WIDE.U32 R188, R169, 0x5fffffa, RZ ;  /* 0x05fffffaa9bc7825 */ /* 0x000fe200078e00ff */
[----:B------:R-:W-:Y:S01]  /*2aa00*/  IADD3 R108, PT, PT, R107, R108, RZ ;  /* 0x0000006c6b6c7210 */ /* 0x000fe20007ffe0ff */
[----:B------:R-:W-:-:S02]  /*2aa10*/  ISETP.GE.U32.AND P5, PT, R219, 0x7f000001, PT ;  /* 0x7f000001db00780c */ /* 0x000fc40003fa6070 */
[----:B------:R-:W-:Y:S01]  /*2aa20*/  IMAD R209, R209, 0x6, RZ ;  /* 0x00000006d1d17824 */ /* 0x000fe200078e02ff */
[----:B------:R-:W-:Y:S01]  /*2aa30*/  ISETP.GE.U32.AND P3, PT, R151, 0x7f000001, PT ;  /* 0x7f0000019700780c */ /* 0x000fe20003f66070 */
[----:B------:R-:W-:Y:S02]  /*2aa40*/  IMAD R159, R169, 0x6, RZ ;  /* 0x00000006a99f7824 */ /* 0x000fe400078e02ff */
[----:B------:R-:W-:Y:S01]  /*2aa50*/  IMAD.WIDE.U32 R104, R208, 0x5fffffa, RZ ;  /* 0x05fffffad0687825 */ /* 0x000fe200078e00ff */
[----:B------:R-:W-:-:S03]  /*2aa60*/  IADD3 R116, PT, PT, R116, R199, RZ ;  /* 0x000000c774747210 */ /* 0x000fc60007ffe0ff */
[----:B------:R-:W-:Y:S02]  /*2aa70*/  IMAD R169, R208, 0x6, RZ ;  /* 0x00000006d0a97824 */ /* 0x000fe400078e02ff */
[----:B------:R-:W-:Y:S01]  /*2aa80*/  IMAD.HI.U32 R208, R209, 0x7f000001, R186 ;  /* 0x7f000001d1d07827 */ /* 0x000fe200078e00ba */
[----:B------:R-:W-:Y:S01]  /*2aa90*/  @P4 IADD3 R16, PT, PT, R16, -0x7f000001, RZ ;  /* 0x80ffffff10104810 */ /* 0x000fe20007ffe0ff */
[----:B------:R-:W-:Y:S02]  /*2aaa0*/  ISETP.GE.U32.AND P4, PT, R108, 0x7f000001, PT ;  /* 0x7f0000016c00780c */ /* 0x000fe40003f86070 */
[----:B------:R-:W-:Y:S01]  /*2aab0*/  IMAD.HI.U32 R159, R159, 0x7f000001, R188 ;  /* 0x7f0000019f9f7827 */ /* 0x000fe200078e00bc */
[----:B------:R-:W-:-:S03]  /*2aac0*/  @P2 IADD3 R218, PT, PT, R218, -0x7f000001, RZ ;  /* 0x80ffffffdada2810 */ /* 0x000fc60007ffe0ff */
[----:B------:R-:W-:Y:S01]  /*2aad0*/  IMAD.WIDE.U32 R186, R212, 0x5fffffa, RZ ;  /* 0x05fffffad4ba7825 */ /* 0x000fe200078e00ff */
[----:B------:R-:W-:-:S03]  /*2aae0*/  ISETP.GE.U32.AND P2, PT, R149, 0x7f000001, PT ;  /* 0x7f0000019500780c */ /* 0x000fc60003f46070 */
[C---:B------:R-:W-:Y:S02]  /*2aaf0*/  IMAD R229, R211.reuse, 0x6, RZ ;  /* 0x00000006d3e57824 */ /* 0x040fe400078e02ff */
[----:B------:R-:W-:Y:S01]  /*2ab00*/  IMAD.WIDE.U32 R188, R211, 0x5fffffa, RZ ;  /* 0x05fffffad3bc7825 */ /* 0x000fe200078e00ff */
[----:B------:R-:W-:-:S03]  /*2ab10*/  @P1 IADD3 R146, PT, PT, R146, -0x7f000001, RZ ;  /* 0x80ffffff92921810 */ /* 0x000fc60007ffe0ff */
[----:B------:R-:W-:Y:S01]  /*2ab20*/  IMAD R211, R212, 0x6, RZ ;  /* 0x00000006d4d37824 */ /* 0x000fe200078e02ff */
[----:B------:R-:W-:Y:S01]  /*2ab30*/  @P6 IADD3 R148, PT, PT, R148, -0x7f000001, RZ ;  /* 0x80ffffff94946810 */ /* 0x000fe20007ffe0ff */
[----:B------:R-:W-:Y:S01]  /*2ab40*/  ISETP.GE.U32.AND P1, PT, R201, 0x7f000001, PT ;  /* 0x7f000001c900780c */ /* 0x000fe20003f26070 */
[----:B------:R-:W-:Y:S01]  /*2ab50*/  ISETP.GE.U32.AND P6, PT, R116, 0x7f000001, PT ;  /* 0x7f0000017400780c */ /* 0x000fe20003fc6070 */
[----:B------:R-:W-:Y:S01]  /*2ab60*/  IMAD.HI.U32 R211, R211, 0x7f000001, R186 ;  /* 0x7f000001d3d37827 */ /* 0x000fe200078e00ba */
[----:B------:R-:W-:Y:S02]  /*2ab70*/  @P5 IADD3 R219, PT, PT, R219, -0x7f000001, RZ ;  /* 0x80ffffffdbdb5810 */ /* 0x000fe40007ffe0ff */
[----:B------:R-:W-:Y:S01]  /*2ab80*/  @P3 IADD3 R151, PT, PT, R151, -0x7f000001, RZ ;  /* 0x80ffffff97973810 */ /* 0x000fe20007ffe0ff */
[----:B------:R-:W-:Y:S01]  /*2ab90*/  ISETP.GE.U32.AND P0, PT, R222, 0x7f000001, PT ;  /* 0x7f000001de00780c */ /* 0x000fe20003f06070 */
[----:B------:R-:W-:Y:S01]  /*2aba0*/  ISETP.GE.U32.AND P3, PT, R93, 0x7f000001, PT ;  /* 0x7f0000015d00780c */ /* 0x000fe20003f66070 */
[----:B------:R-:W-:Y:S01]  /*2abb0*/  ISETP.GE.U32.AND P5, PT, R211, 0x7f000001, PT ;  /* 0x7f000001d300780c */ /* 0x000fe20003fa6070 */
[----:B------:R-:W-:-:S02]  /*2abc0*/  @P4 IADD3 R108, PT, PT, R108, -0x7f000001, RZ ;  /* 0x80ffffff6c6c4810 */ /* 0x000fc40007ffe0ff */
[----:B------:R-:W-:Y:S01]  /*2abd0*/  @P2 IADD3 R149, PT, PT, R149, -0x7f000001, RZ ;  /* 0x80ffffff95952810 */ /* 0x000fe20007ffe0ff */
[----:B------:R-:W-:Y:S01]  /*2abe0*/  ISETP.GE.U32.AND P4, PT, R16, 0x7f000001, PT ;  /* 0x7f0000011000780c */ /* 0x000fe20003f86070 */
[----:B------:R-:W-:Y:S02]  /*2abf0*/  IADD3 R118, PT, PT, R114, R118, RZ ;  /* 0x0000007672767210 */ /* 0x000fe40007ffe0ff */
[----:B------:R-:W-:Y:S02]  /*2ac00*/  IADD3 R185, PT, PT, R185, R182, RZ ;  /* 0x000000b6b9b97210 */ /* 0x000fe40007ffe0ff */
[----:B------:R-:W-:Y:S02]  /*2ac10*/  @P1 IADD3 R201, PT, PT, R201, -0x7f000001, RZ ;  /* 0x80ffffffc9c91810 */ /* 0x000fe40007ffe0ff */
[----:B------:R-:W-:Y:S02]  /*2ac20*/  @P6 IADD3 R116, PT, PT, R116, -0x7f000001, RZ ;  /* 0x80ffffff74746810 */ /* 0x000fe40007ffe0ff */
[----:B------:R-:W-:Y:S01]  /*2ac30*/  IADD3 R114, PT, PT, R108, R109, RZ ;  /* 0x0000006d6c727210 */ /* 0x000fe20007ffe0ff */
[----:B------:R-:W-:Y:S01]  /*2ac40*/  ISETP.GE.U32.AND P2, PT, R149, 0x7f000001, PT ;  /* 0x7f0000019500780c */ /* 0x000fe20003f46070 */
[----:B------:R-:W-:Y:S01]  /*2ac50*/  STL [R1+0x118], R252 ;  /* 0x000118fc01007387 */ /* 0x000fe20000100800 */
[----:B------:R-:W-:-:S02]  /*2ac60*/  IADD3 R84, PT, PT, R117, R84, RZ ;  /* 0x0000005475547210 */ /* 0x000fc40007ffe0ff */
[----:B------:R-:W-:Y:S02]  /*2ac70*/  @P0 IADD3 R222, PT, PT, R222, -0x7f000001, RZ ;  /* 0x80ffffffdede0810 */ /* 0x000fe40007ffe0ff */
[----:B------:R-:W-:Y:S02]  /*2ac80*/  @P5 IADD3 R211, PT, PT, R211, -0x7f000001, RZ ;  /* 0x80ffffffd3d35810 */ /* 0x000fe40007ffe0ff */
[----:B------:R-:W-:Y:S02]  /*2ac90*/  @P3 IADD3 R93, PT, PT, R93, -0x7f000001, RZ ;  /* 0x80ffffff5d5d3810 */ /* 0x000fe40007ffe0ff */
[----:B------:R-:W-:Y:S01]  /*2aca0*/  IADD3 R201, PT, PT, R116, R201, RZ ;  /* 0x000000c974c97210 */ /* 0x000fe20007ffe0ff */
[----:B---3--:R-:W3:Y:S01]  /*2acb0*/  LD.E R117, desc[UR10][R96.64+0x440] ;  /* 0x0004400a60757980 */ /* 0x008ee2000c101900 */
[----:B------:R-:W-:Y:S01]  /*2acc0*/  ISETP.GE.U32.AND P0, PT, R200, 0x7f000001, PT ;  /* 0x7f000001c800780c */ /* 0x000fe20003f06070 */
[----:B------:R-:W-:Y:S01]  /*2acd0*/  ISETP.GE.U32.AND P3, PT, R114, 0x7f000001, PT ;  /* 0x7f0000017200780c */ /* 0x000fe20003f66070 */
[----:B------:R-:W-:Y:S01]  /*2ace0*/  ISETP.GE.U32.AND P5, PT, R185, 0x7f000001, PT ;  /* 0x7f000001b900780c */ /* 0x000fe20003fa6070 */
[----:B------:R-:W4:Y:S01]  /*2acf0*/  LD.E R116, desc[UR10][R96.64+0x444] ;  /* 0x0004440a60747980 */ /* 0x000f22000c101900 */
[----:B------:R-:W-:Y:S01]  /*2ad00*/  IADD3 R198, PT, PT, R151, R198, RZ ;  /* 0x000000c697c67210 */ /* 0x000fe20007ffe0ff */
[----:B------:R-:W-:Y:S01]  /*2ad10*/  IMAD.WIDE.U32 R98, R210, 0x5fffffa, RZ ;  /* 0x05fffffad2627825 */ /* 0x000fe200078e00ff */
[----:B------:R-:W-:-:S02]  /*2ad20*/  IADD3 R181, PT, PT, R184, R181, RZ ;  /* 0x000000b5b8b57210 */ /* 0x000fc40007ffe0ff */
[----:B------:R-:W-:Y:S01]  /*2ad30*/  @P4 IADD3 R16, PT, PT, R16, -0x7f000001, RZ ;  /* 0x80ffffff10104810 */ /* 0x000fe20007ffe0ff */
[----:B------:R-:W-:Y:S01]  /*2ad40*/  IMAD R209, R210, 0x6, RZ ;  /* 0x00000006d2d17824 */ /* 0x000fe200078e02ff */
[----:B------:R-:W-:Y:S01]  /*2ad50*/  ISETP.GE.U32.AND P4, PT, R198, 0x7f000001, PT ;  /* 0x7f000001c600780c */ /* 0x000fe20003f86070 */
[----:B------:R-:W-:Y:S01]  /*2ad60*/  IMAD.HI.U32 R169, R169, 0x7f000001, R104 ;  /* 0x7f000001a9a97827 */ /* 0x000fe200078e0068 */
[----:B------:R-:W-:Y:S01]  /*2ad70*/  @P2 IADD3 R149, PT, PT, R149, -0x7f000001, RZ ;  /* 0x80ffffff95952810 */ /* 0x000fe20007ffe0ff */
[----:B------:R-:W-:Y:S01]  /*2ad80*/  ISETP.GE.U32.AND P2, PT, R181, 0x7f000001, PT ;  /* 0x7f000001b500780c */ /* 0x000fe20003f46070 */
[----:B------:R-:W-:Y:S01]  /*2ad90*/  IADD3 R179, PT, PT, R115, R179, RZ ;  /* 0x000000b373b37210 */ /* 0x000fe20007ffe0ff */
[----:B------:R-:W-:Y:S01]  /*2ada0*/  IMAD.HI.U32 R209, R209, 0x7f000001, R98 ;  /* 0x7f000001d1d17827 */ /* 0x000fe200078e0062 */
[----:B------:R-:W-:Y:S02]  /*2adb0*/  @P0 IADD3 R200, PT, PT, R200, -0x7f000001, RZ ;  /* 0x80ffffffc8c80810 */ /* 0x000fe40007ffe0ff */
[----:B------:R-:W-:-:S02]  /*2adc0*/  @P3 IADD3 R114, PT, PT, R114, -0x7f000001, RZ ;  /* 0x80ffffff72723810 */ /* 0x000fc40007ffe0ff */
[----:B------:R-:W-:Y:S01]  /*2add0*/  IADD3 R128, PT, PT, R153, R128, RZ ;  /* 0x0000008099807210 */ /* 0x000fe20007ffe0ff */
[----:B------:R-:W-:Y:S01]  /*2ade0*/  IMAD.WIDE.U32 R104, R217, 0x5fffffa, RZ ;  /* 0x05fffffad9687825 */ /* 0x000fe200078e00ff */
[----:B------:R-:W-:Y:S02]  /*2adf0*/  @P5 IADD3 R185, PT, PT, R185, -0x7f000001, RZ ;  /* 0x80ffffffb9b95810 */ /* 0x000fe40007ffe0ff */
[----:B------:R-:W-:Y:S02]  /*2ae00*/  IADD3 R143, PT, PT, R143, R166, RZ ;  /* 0x000000a68f8f7210 */ /* 0x000fe40007ffe0ff */
[----:B------:R-:W-:Y:S01]  /*2ae10*/  IADD3 R154, PT, PT, R154, R161, RZ ;  /* 0x000000a19a9a7210 */ /* 0x000fe20007ffe0ff */
[----:B------:R-:W-:Y:S01]  /*2ae20*/  IMAD.WIDE.U32 R98, R224, 0x5fffffa, RZ ;  /* 0x05fffffae0627825 */ /* 0x000fe200078e00ff */
[----:B------:R-:W2:Y:S03]  /*2ae30*/  LD.E R150, desc[UR10][R96.64+0x448] ;  /* 0x0004480a60967980 */ /* 0x000ea6000c101900 */
[----:B------:R-:W-:-:S02]  /*2ae40*/  IMAD R217, R217, 0x6, RZ ;  /* 0x00000006d9d97824 */ /* 0x000fc400078e02ff */
[----:B------:R-:W-:Y:S01]  /*2ae50*/  IMAD R187, R224, 0x6, RZ ;  /* 0x00000006e0bb7824 */ /* 0x000fe200078e02ff */
[----:B------:R-:W-:Y:S01]  /*2ae60*/  IADD3 R200, PT, PT, R185, R200, RZ ;  /* 0x000000c8b9c87210 */ /* 0x000fe20007ffe0ff */
[----:B------:R-:W-:Y:S01]  /*2ae70*/  IMAD.HI.U32 R186, R217, 0x7f000001, R104 ;  /* 0x7f000001d9ba7827 */ /* 0x000fe200078e0068 */
[----:B------:R-:W-:-:S03]  /*2ae80*/  @P4 IADD3 R198, PT, PT, R198, -0x7f000001, RZ ;  /* 0x80ffffffc6c64810 */ /* 0x000fc60007ffe0ff */
[----:B------:R-:W-:-:S04]  /*2ae90*/  IMAD.HI.U32 R187, R187, 0x7f000001, R98 ;  /* 0x7f000001bbbb7827 */ /* 0x000fc800078e0062 */
[----:B------:R-:W-:-:S04]  /*2aea0*/  IMAD.WIDE.U32 R104, R225, 0x5fffffa, RZ ;  /* 0x05fffffae1687825 */ /* 0x000fc800078e00ff */
[----:B------:R-:W-:-:S04]  /*2aeb0*/  IMAD.WIDE.U32 R98, R114, R65, RZ ;  /* 0x0000004172627225 */ /* 0x000fc800078e00ff */
[----:B------:R-:W-:Y:S01]  /*2aec0*/  IMAD.HI.U32 R188, R229, 0x7f000001, R188 ;  /* 0x7f000001e5bc7827 */ /* 0x000fe200078e00bc */
[----:B------:R-:W-:-:S03]  /*2aed0*/  ISETP.GE.U32.AND P1, PT, R200, 0x7f000001, PT ;  /* 0x7f000001c800780c */ /* 0x000fc60003f26070 */
[----:B------:R-:W-:Y:S02]  /*2aee0*/  IMAD R189, R225, 0x6, RZ ;  /* 0x00000006e1bd7824 */ /* 0x000fe400078e02ff */
[----:B------:R-:W-:Y:S01]  /*2aef0*/  IMAD.WIDE.U32 R108, R114, R34, RZ ;  /* 0x00000022726c7225 */ /* 0x000fe200078e00ff */
[----:B------:R-:W-:-:S03]  /*2af00*/  @P2 IADD3 R181, PT, PT, R181, -0x7f000001, RZ ;  /* 0x80ffffffb5b52810 */ /* 0x000fc60007ffe0ff */
[----:B------:R-:W-:Y:S01]  /*2af10*/  IMAD R115, R98, 0x7effffff, RZ ;  /* 0x7effffff62737824 */ /* 0x000fe200078e02ff */
[----:B------:R-:W-:Y:S01]  /*2af20*/  IADD3 R107, PT, PT, R16, R211, RZ ;  /* 0x000000d3106b7210 */ /* 0x000fe20007ffe0ff */
[----:B------:R-:W-:-:S04]  /*2af30*/  IMAD.HI.U32 R189, R189, 0x7f000001, R104 ;  /* 0x7f000001bdbd7827 */ /* 0x000fc800078e0068 */
[----:B------:R-:W-:-:S04]  /*2af40*/  IMAD.WIDE.U32 R104, R198, R59, RZ ;  /* 0x0000003bc6687225 */ /* 0x000fc800078e00ff */
[----:B------:R-:W-:Y:S02]  /*2af50*/  IMAD R153, R108, 0x7effffff, RZ ;  /* 0x7effffff6c997824 */ /* 0x000fe400078e02ff */
[----:B------:R-:W-:Y:S01]  /*2af60*/  IMAD.HI.U32 R16, R115, 0x7f000001, R98 ;  /* 0x7f00000173107827 */ /* 0x000fe200078e0062 */
[----:B------:R-:W-:-:S03]  /*2af70*/  IADD3 R178, PT, PT, R181, R178, RZ ;  /* 0x000000b2b5b27210 */ /* 0x000fc60007ffe0ff */
[----:B------:R-:W-:-:S04]  /*2af80*/  IMAD.WIDE.U32 R98, R198, R65, RZ ;  /* 0x00000041c6627225 */ /* 0x000fc800078e00ff */
[----:B------:R-:W-:Y:S02]  /*2af90*/  IMAD R151, R104, 0x7effffff, RZ ;  /* 0x7effffff68977824 */ /* 0x000fe400078e02ff */
[----:B------:R-:W-:-:S04]  /*2afa0*/  IMAD.HI.U32 R153, R153, 0x7f000001, R108 ;  /* 0x7f00000199997827 */ /* 0x000fc800078e006c */
[----:B------:R-:W-:Y:S01]  /*2afb0*/  IMAD.WIDE.U32 R108, R114, R59, RZ ;  /* 0x0000003b726c7225 */ /* 0x000fe200078e00ff */
[----:B------:R-:W-:-:S03]  /*2afc0*/  ISETP.GE.U32.AND P0, PT, R178, 0x7f000001, PT ;  /* 0x7f000001b200780c */ /* 0x000fc60003f06070 */
[----:B------:R-:W-:Y:S02]  /*2afd0*/  IMAD R115, R98, 0x7effffff, RZ ;  /* 0x7effffff62737824 */ /* 0x000fe400078e02ff */
[----:B------:R-:W-:Y:S01]  /*2afe0*/  IMAD.HI.U32 R151, R151, 0x7f000001, R104 ;  /* 0x7f00000197977827 */ /* 0x000fe200078e0068 */
[----:B------:R-:W-:-:S03]  /*2aff0*/  @P1 IADD3 R200, PT, PT, R200, -0x7f000001, RZ ;  /* 0x80ffffffc8c81810 */ /* 0x000fc60007ffe0ff */
[----:B------:R-:W-:-:S04]  /*2b000*/  IMAD.WIDE.U32 R104, R114, R63, RZ ;  /* 0x0000003f72687225 */ /* 0x000fc800078e00ff */
[----:B------:R-:W-:Y:S02]  /*2b010*/  IMAD R155, R108, 0x7effffff, RZ ;  /* 0x7effffff6c9b7824 */ /* 0x000fe400078e02ff */
[----:B------:R-:W-:-:S04]  /*2b020*/  IMAD.HI.U32 R166, R115, 0x7f000001, R98 ;  /* 0x7f00000173a67827 */ /* 0x000fc800078e0062 */
[----:B------:R-:W-:-:S04]  /*2b030*/  IMAD.WIDE.U32 R114, R198, R34, RZ ;  /* 0x00000022c6727225 */ /* 0x000fc800078e00ff */
[----:B------:R-:W-:Y:S02]  /*2b040*/  IMAD R161, R104, 0x7effffff, RZ ;  /* 0x7effffff68a17824 */ /* 0x000fe400078e02ff */
[----:B------:R-:W-:Y:S01]  /*2b050*/  IMAD.HI.U32 R155, R155, 0x7f000001, R108 ;  /* 0x7f0000019b9b7827 */ /* 0x000fe200078e006c */
[----:B------:R-:W-:-:S03]  /*2b060*/  IADD3 R90, PT, PT, R90, R163, RZ ;  /* 0x000000a35a5a7210 */ /* 0x000fc60007ffe0ff */
[----:B------:R-:W-:Y:S01]  /*2b070*/  IMAD.WIDE.U32 R108, R198, R63, RZ ;  /* 0x0000003fc66c7225 */ /* 0x000fe200078e00ff */
[----:B------:R-:W-:-:S03]  /*2b080*/  IADD3 R140, PT, PT, R140, R170, RZ ;  /* 0x000000aa8c8c7210 */ /* 0x000fc60007ffe0ff */
[----:B------:R-:W-:Y:S02]  /*2b090*/  IMAD R121, R114, 0x7effffff, RZ ;  /* 0x7effffff72797824 */ /* 0x000fe400078e02ff */
[----:B------:R-:W-:-:S04]  /*2b0a0*/  IMAD.WIDE.U32 R98, R200, R34, RZ ;  /* 0x00000022c8627225 */ /* 0x000fc800078e00ff */
[----:B------:R-:W-:Y:S01]  /*2b0b0*/  IMAD.HI.U32 R161, R161, 0x7f000001, R104 ;  /* 0x7f000001a1a17827 */ /* 0x000fe200078e0068 */
[----:B------:R-:W-:-:S03]  /*2b0c0*/  IADD3 R132, PT, PT, R132, R172, RZ ;  /* 0x000000ac84847210 */ /* 0x000fc60007ffe0ff */
[----:B------:R-:W-:Y:S01]  /*2b0d0*/  IMAD.WIDE.U32 R104, R200, R59, RZ ;  /* 0x0000003bc8687225 */ /* 0x000fe200078e00ff */
[----:B------:R-:W-:-:S03]  /*2b0e0*/  ISETP.GE.U32.AND P4, PT, R12, 0x7f000001, PT ;  /* 0x7f0000010c00780c */ /* 0x000fc60003f86070 */
[----:B------:R-:W-:Y:S02]  /*2b0f0*/  IMAD R163, R108, 0x7effffff, RZ ;  /* 0x7effffff6ca37824 */ /* 0x000fe400078e02ff */
[----:B------:R-:W-:Y:S01]  /*2b100*/  IMAD.HI.U32 R170, R121, 0x7f000001, R114 ;  /* 0x7f00000179aa7827 */ /* 0x000fe200078e0072 */
[----:B------:R-:W-:-:S03]  /*2b110*/  @P0 IADD3 R178, PT, PT, R178, -0x7f000001, RZ ;  /* 0x80ffffffb2b20810 */ /* 0x000fc60007ffe0ff */
[----:B------:R-:W-:Y:S01]  /*2b120*/  IMAD R121, R98, 0x7effffff, RZ ;  /* 0x7effffff62797824 */ /* 0x000fe200078e02ff */
[----:B------:R-:W-:Y:S01]  /*2b130*/  IADD3 R125, PT, PT, R125, R173, RZ ;  /* 0x000000ad7d7d7210 */ /* 0x000fe20007ffe0ff */
[----:B------:R-:W-:Y:S02]  /*2b140*/  IMAD R115, R104, 0x7effffff, RZ ;  /* 0x7effffff68737824 */ /* 0x000fe400078e02ff */
[----:B------:R-:W-:Y:S01]  /*2b150*/  IMAD.HI.U32 R172, R163, 0x7f000001, R108 ;  /* 0x7f000001a3ac7827 */ /* 0x000fe200078e006c */
[----:B------:R-:W-:Y:S01]  /*2b160*/  IADD3 R113, PT, PT, R113, R180, RZ ;  /* 0x000000b471717210 */ /* 0x000fe20007ffe0ff */
[----:B------:R-:W-:Y:S02]  /*2b170*/  ISETP.GE.U32.AND P2, PT, R7, 0x7f000001, PT ;  /* 0x7f0000010700780c */ /* 0x000fe40003f46070 */
[----:B------:R-:W-:Y:S01]  /*2b180*/  IMAD.HI.U32 R173, R121, 0x7f000001, R98 ;  /* 0x7f00000179ad7827 */ /* 0x000fe200078e0062 */
[----:B------:R-:W-:-:S03]  /*2b190*/  ISETP.GE.U32.AND P0, PT, R172, 0x7f000001, PT ;  /* 0x7f000001ac00780c */ /* 0x000fc60003f06070 */
[----:B------:R-:W-:Y:S01]  /*2b1a0*/  IMAD.HI.U32 R180, R115, 0x7f000001, R104 ;  /* 0x7f00000173b47827 */ /* 0x000fe200078e0068 */
[----:B------:R-:W-:Y:S01]  /*2b1b0*/  ISETP.GE.U32.AND P3, PT, R173, 0x7f000001, PT ;  /* 0x7f000001ad00780c */ /* 0x000fe20003f66070 */
[----:B------:R-:W-:Y:S02]  /*2b1c0*/  ISETP.GE.U32.AND P1, PT, R103, 0x7f000001, PT ;  /* 0x7f0000016700780c */ /* 0x000fe40003f26070 */
[----:B------:R-:W-:Y:S01]  /*2b1d0*/  IMAD.WIDE.U32 R104, R178, R65, RZ ;  /* 0x00000041b2687225 */ /* 0x000fe200078e00ff */
[----:B------:R-:W-:-:S03]  /*2b1e0*/  IADD3 R145, PT, PT, R145, R165, RZ ;  /* 0x000000a591917210 */ /* 0x000fc60007ffe0ff */
[----:B------:R-:W-:Y:S01]  /*2b1f0*/  IMAD.WIDE.U32 R108, R200, R63, RZ ;  /* 0x0000003fc86c7225 */ /* 0x000fe200078e00ff */
[----:B------:R-:W-:-:S03]  /*2b200*/  ISETP.GE.U32.AND P5, PT, R19, 0x7f000001, PT ;  /* 0x7f0000011300780c */ /* 0x000fc60003fa6070 */
[----:B------:R-:W-:Y:S01]  /*2b210*/  IMAD.WIDE.U32 R114, R200, R65, RZ ;  /* 0x00000041c8727225 */ /* 0x000fe200078e00ff */
[----:B------:R-:W-:-:S03]  /*2b220*/  @P4 IADD3 R12, PT, PT, R12, -0x7f000001, RZ ;  /* 0x80ffffff0c0c4810 */ /* 0x000fc60007ffe0ff */
[----:B------:R-:W-:Y:S01]  /*2b230*/  IMAD R165, R104, 0x7effffff, RZ ;  /* 0x7effffff68a57824 */ /* 0x000fe200078e02ff */
[----:B------:R-:W-:Y:S01]  /*2b240*/  ISETP.GE.U32.AND P6, PT, R15, 0x7f000001, PT ;  /* 0x7f0000010f00780c */ /* 0x000fe20003fc6070 */
[----:B------:R-:W-:Y:S01]  /*2b250*/  IMAD R163, R108, 0x7effffff, RZ ;  /* 0x7effffff6ca37824 */ /* 0x000fe200078e02ff */
[----:B------:R-:W-:Y:S01]  /*2b260*/  ISETP.GE.U32.AND P4, PT, R152, 0x7f000001, PT ;  /* 0x7f0000019800780c */ /* 0x000fe20003f86070 */
[----:B------:R-:W-:Y:S02]  /*2b270*/  IMAD R121, R114, 0x7effffff, RZ ;  /* 0x7effffff72797824 */ /* 0x000fe400078e02ff */
[----:B------:R-:W-:Y:S01]  /*2b280*/  IMAD.HI.U32 R182, R165, 0x7f000001, R104 ;  /* 0x7f000001a5b67827 */ /* 0x000fe200078e0068 */
[----:B------:R-:W-:-:S03]  /*2b290*/  @P2 IADD3 R7, PT, PT, R7, -0x7f000001, RZ ;  /* 0x80ffffff07072810 */ /* 0x000fc60007ffe0ff */
[----:B------:R-:W-:Y:S01]  /*2b2a0*/  IMAD.WIDE.U32 R104, R178, R59, RZ ;  /* 0x0000003bb2687225 */ /* 0x000fe200078e00ff */
[----:B------:R-:W-:Y:S01]  /*2b2b0*/  ISETP.GE.U32.AND P2, PT, R12, 0x7f000001, PT ;  /* 0x7f0000010c00780c */ /* 0x000fe20003f46070 */
[----:B------:R-:W-:Y:S02]  /*2b2c0*/  @P0 IADD3 R172, PT, PT, R172, -0x7f000001, RZ ;  /* 0x80ffffffacac0810 */ /* 0x000fe40007ffe0ff */
[----:B------:R-:W-:Y:S01]  /*2b2d0*/  IMAD.HI.U32 R181, R163, 0x7f000001, R108 ;  /* 0x7f000001a3b57827 */ /* 0x000fe200078e006c */
[----:B------:R-:W-:-:S03]  /*2b2e0*/  ISETP.GE.U32.AND P0, PT, R17, 0x7f000001, PT ;  /* 0x7f0000011100780c */ /* 0x000fc60003f06070 */
[----:B------:R-:W-:Y:S01]  /*2b2f0*/  IMAD.HI.U32 R114, R121, 0x7f000001, R114 ;  /* 0x7f00000179727827 */ /* 0x000fe200078e0072 */
[----:B------:R-:W-:Y:S02]  /*2b300*/  @P3 IADD3 R173, PT, PT, R173, -0x7f000001, RZ ;  /* 0x80ffffffadad3810 */ /* 0x000fe40007ffe0ff */
[----:B------:R-:W-:Y:S01]  /*2b310*/  @P1 IADD3 R103, PT, PT, R103, -0x7f000001, RZ ;  /* 0x80ffffff67671810 */ /* 0x000fe20007ffe0ff */
[----:B------:R-:W-:Y:S01]  /*2b320*/  IMAD R121, R104, 0x7effffff, RZ ;  /* 0x7effffff68797824 */ /* 0x000fe200078e02ff */
[----:B------:R-:W-:Y:S01]  /*2b330*/  ISETP.GE.U32.AND P3, PT, R7, 0x7f000001, PT ;  /* 0x7f0000010700780c */ /* 0x000fe20003f66070 */
[----:B------:R-:W-:Y:S02]  /*2b340*/  ISETP.GE.U32.AND P1, PT, R181, 0x7f000001, PT ;  /* 0x7f000001b500780c */ /* 0x000fe40003f26070 */
[----:B------:R-:W-:Y:S01]  /*2b350*/  IMAD.HI.U32 R165, R121, 0x7f000001, R104 ;  /* 0x7f00000179a57827 */ /* 0x000fe200078e0068 */
[----:B------:R-:W-:Y:S01]  /*2b360*/  @P5 IADD3 R19, PT, PT, R19, -0x7f000001, RZ ;  /* 0x80ffffff13135810 */ /* 0x000fe20007ffe0ff */
[----:B------:R0:W3:Y:S01]  /*2b370*/  LD.E R121, desc[UR10][R96.64+0x44c] ;  /* 0x00044c0a60797980 */ /* 0x0000e2000c101900 */
[----:B------:R-:W-:-:S02]  /*2b380*/  @P6 IADD3 R15, PT, PT, R15, -0x7f000001, RZ ;  /* 0x80ffffff0f0f6810 */ /* 0x000fc40007ffe0ff */
[----:B------:R-:W-:Y:S01]  /*2b390*/  @P4 IADD3 R152, PT, PT, R152, -0x7f000001, RZ ;  /* 0x80ffffff98984810 */ /* 0x000fe20007ffe0ff */
[----:B------:R-:W-:Y:S01]  /*2b3a0*/  ISETP.GE.U32.AND P4, PT, R182, 0x7f000001, PT ;  /* 0x7f000001b600780c */ /* 0x000fe20003f86070 */
[----:B------:R-:W-:Y:S01]  /*2b3b0*/  ISETP.GE.U32.AND P5, PT, R19, 0x7f000001, PT ;  /* 0x7f0000011300780c */ /* 0x000fe20003fa6070 */
[----:B------:R-:W-:Y:S01]  /*2b3c0*/  @P2 IADD3 R12, PT, PT, R12, -0x7f000001, RZ ;  /* 0x80ffffff0c0c2810 */ /* 0x000fe20007ffe0ff */
[----:B------:R-:W-:Y:S01]  /*2b3d0*/  ISETP.GE.U32.AND P6, PT, R15, 0x7f000001, PT ;  /* 0x7f0000010f00780c */ /* 0x000fe20003fc6070 */
[----:B------:R-:W-:Y:S01]  /*2b3e0*/  ISETP.GE.U32.AND P2, PT, R16, 0x7f000001, PT ;  /* 0x7f0000011000780c */ /* 0x000fe20003f46070 */
[----:B------:R-:W-:Y:S01]  /*2b3f0*/  IMAD.WIDE.U32 R98, R178, R34, RZ ;  /* 0x00000022b2627225 */ /* 0x000fe200078e00ff */
[----:B------:R-:W-:Y:S02]  /*2b400*/  @P0 IADD3 R17, PT, PT, R17, -0x7f000001, RZ ;  /* 0x80ffffff11110810 */ /* 0x000fe40007ffe0ff */
[----:B------:R-:W-:Y:S02]  /*2b410*/  @P3 IADD3 R7, PT, PT, R7, -0x7f000001, RZ ;  /* 0x80ffffff07073810 */ /* 0x000fe40007ffe0ff */
[----:B------:R-:W-:-:S02]  /*2b420*/  @P1 IADD3 R181, PT, PT, R181, -0x7f000001, RZ ;  /* 0x80ffffffb5b51810 */ /* 0x000fc40007ffe0ff */
[----:B------:R-:W-:Y:S01]  /*2b430*/  IADD3 R146, PT, PT, R146, R171, RZ ;  /* 0x000000ab92927210 */ /* 0x000fe20007ffe0ff */
[----:B------:R-:W-:Y:S01]  /*2b440*/  ISETP.GE.U32.AND P3, PT, R103, 0x7f000001, PT ;  /* 0x7f0000016700780c */ /* 0x000fe20003f66070 */
[----:B------:R-:W-:Y:S01]  /*2b450*/  ISETP.GE.U32.AND P1, PT, R153, 0x7f000001, PT ;  /* 0x7f0000019900780c */ /* 0x000fe20003f26070 */
[----:B------:R-:W-:Y:S01]  /*2b460*/  IMAD R171, R98, 0x7effffff, RZ ;  /* 0x7effffff62ab7824 */ /* 0x000fe200078e02ff */
[----:B------:R-:W-:Y:S01]  /*2b470*/  ISETP.GE.U32.AND P0, PT, R17, 0x7f000001, PT ;  /* 0x7f0000011100780c */ /* 0x000fe20003f06070 */
[----:B------:R-:W-:Y:S01]  /*2b480*/  @P4 IADD3 R182, PT, PT, R182, -0x7f000001, RZ ;  /* 0x80ffffffb6b64810 */ /* 0x000fe20007ffe0ff */
[----:B------:R-:W-:Y:S01]  /*2b490*/  ISETP.GE.U32.AND P4, PT, R161, 0x7f000001, PT ;  /* 0x7f000001a100780c */ /* 0x000fe20003f86070 */
[----:B------:R-:W-:Y:S01]  /*2b4a0*/  IMAD.HI.U32 R171, R171, 0x7f000001, R98 ;  /* 0x7f000001abab7827 */ /* 0x000fe200078e0062 */
[----:B------:R-:W-:Y:S02]  /*2b4b0*/  @P5 IADD3 R19, PT, PT, R19, -0x7f000001, RZ ;  /* 0x80ffffff13135810 */ /* 0x000fe40007ffe0ff */
[----:B------:R-:W-:Y:S01]  /*2b4c0*/  @P6 IADD3 R15, PT, PT, R15, -0x7f000001, RZ ;  /* 0x80ffffff0f0f6810 */ /* 0x000fe20007ffe0ff */
[----:B------:R-:W-:Y:S01]  /*2b4d0*/  ISETP.GE.U32.AND P5, PT, R152, 0x7f000001, PT ;  /* 0x7f0000019800780c */ /* 0x000fe20003fa6070 */
        /* <DEDUP_REMOVED lines=15> */
[----:B------:R-:W-:Y:S01]  /*2b5d0*/  IMAD.WIDE.U32 R98, R178, R63, RZ ;  /* 0x0000003fb2627225 */ /* 0x000fe200078e00ff */
[----:B------:R-:W-:Y:S01]  /*2b5e0*/  ISETP.GE.U32.AND P6, PT, R161, 0x7f000001, PT ;  /* 0x7f000001a100780c */ /* 0x000fe20003fc6070 */
[----:B------:R-:W-:Y:S01]  /*2b5f0*/  ISETP.GE.U32.AND P2, PT, R155, 0x7f000001, PT ;  /* 0x7f0000019b00780c */ /* 0x000fe20003f46070 */
[----:B------:R-:W-:-:S02]  /*2b600*/  @P3 IADD3 R16, PT, PT, R16, -0x7f000001, RZ ;  /* 0x80ffffff10103810 */ /* 0x000fc40007ffe0ff */
[----:B------:R-:W-:Y:S01]  /*2b610*/  @P1 IADD3 R12, PT, PT, R12, -0x7f000001, RZ ;  /* 0x80ffffff0c0c1810 */ /* 0x000fe20007ffe0ff */
[----:B------:R-:W-:Y:S01]  /*2b620*/  IMAD R163, R98, 0x7effffff, RZ ;  /* 0x7effffff62a37824 */ /* 0x000fe200078e02ff */
[----:B------:R-:W-:Y:S01]  /*2b630*/  ISETP.GE.U32.AND P3, PT, R170, 0x7f000001, PT ;  /* 0x7f000001aa00780c */ /* 0x000fe20003f66070 */
[----:B------:R-:W-:Y:S01]  /*2b640*/  ISETP.GE.U32.AND P1, PT, R15, 0x7f000001, PT ;  /* 0x7f0000010f00780c */ /* 0x000fe20003f26070 */
[----:B------:R-:W-:Y:S01]  /*2b650*/  @P0 IADD3 R18, PT, PT, R18, -0x7f000001, RZ ;  /* 0x80ffffff12120810 */ /* 0x000fe20007ffe0ff */
[----:B------:R-:W-:Y:S01]  /*2b660*/  IMAD.HI.U32 R163, R163, 0x7f000001, R98 ;  /* 0x7f000001a3a37827 */ /* 0x000fe200078e0062 */
[----:B------:R-:W-:Y:S02]  /*2b670*/  @P4 IADD3 R153, PT, PT, R153, -0x7f000001, RZ ;  /* 0x80ffffff99994810 */ /* 0x000fe40007ffe0ff */
[----:B------:R-:W-:Y:S01]  /*2b680*/  @P5 IADD3 R166, PT, PT, R166, -0x7f000001, RZ ;  /* 0x80ffffffa6a65810 */ /* 0x000fe20007ffe0ff */
[----:B------:R-:W-:Y:S01]  /*2b690*/  ISETP.GE.U32.AND P4, PT, R18, 0x7f000001, PT ;  /* 0x7f0000011200780c */ /* 0x000fe20003f86070 */
[----:B------:R-:W-:Y:S01]  /*2b6a0*/  ISETP.GE.U32.AND P5, PT, R163, 0x7f000001, PT ;  /* 0x7f000001a300780c */ /* 0x000fe20003fa6070 */
[----:B------:R-:W-:-:S02]  /*2b6b0*/  @P6 IADD3 R161, PT, PT, R161, -0x7f000001, RZ ;  /* 0x80ffffffa1a16810 */ /* 0x000fc40007ffe0ff */
[----:B------:R-:W-:Y:S01]  /*2b6c0*/  @P2 IADD3 R155, PT, PT, R155, -0x7f000001, RZ ;  /* 0x80ffffff9b9b2810 */ /* 0x000fe20007ffe0ff */
[----:B------:R-:W-:Y:S01]  /*2b6d0*/  IMAD.WIDE.U32 R98, R173, 0x5fffffa, RZ ;  /* 0x05fffffaad627825 */ /* 0x000fe200078e00ff */
[----:B------:R-:W-:Y:S01]  /*2b6e0*/  ISETP.GE.U32.AND P6, PT, R19, 0x7f000001, PT ;  /* 0x7f0000011300780c */ /* 0x000fe20003fc6070 */
[----:B------:R-:W-:Y:S02]  /*2b6f0*/  @P3 IADD3 R170, PT, PT, R170, -0x7f000001, RZ ;  /* 0x80ffffffaaaa3810 */ /* 0x000fe40007ffe0ff */
[----:B------:R-:W-:Y:S01]  /*2b700*/  @P1 IADD3 R15, PT, PT, R15, -0x7f000001, RZ ;  /* 0x80ffffff0f0f1810 */ /* 0x000fe20007ffe0ff */
[----:B------:R-:W-:Y:S01]  /*2b710*/  IMAD R105, R173, 0x6, RZ ;  /* 0x00000006ad697824 */ /* 0x000fe200078e02ff */
[----:B------:R-:W-:Y:S01]  /*2b720*/  ISETP.GE.U32.AND P3, PT, R180, 0x7f000001, PT ;  /* 0x7f000001b400780c */ /* 0x000fe20003f66070 */
[----:B------:R-:W-:Y:S01]  /*2b730*/  ISETP.GE.U32.AND P1, PT, R155, 0x7f000001, PT ;  /* 0x7f0000019b00780c */ /* 0x000fe20003f26070 */
[----:B------:R-:W-:-:S04]  /*2b740*/  IMAD.WIDE.U32 R108, R172, 0x5fffffa, RZ ;  /* 0x05fffffaac6c7825 */ /* 0x000fc800078e00ff */
[----:B------:R-:W-:Y:S01]  /*2b750*/  IMAD.HI.U32 R104, R105, 0x7f000001, R98 ;  /* 0x7f00000169687827 */ /* 0x000fe200078e0062 */
[----:B------:R-:W-:-:S03]  /*2b760*/  @P4 IADD3 R18, PT, PT, R18, -0x7f000001, RZ ;  /* 0x80ffffff12124810 */ /* 0x000fc60007ffe0ff */
[----:B------:R-:W-:Y:S01]  /*2b770*/  IMAD.WIDE.U32 R98, R181, 0x5fffffa, RZ ;  /* 0x05fffffab5627825 */ /* 0x000fe200078e00ff */
[----:B------:R-:W-:-:S03]  /*2b780*/  ISETP.GE.U32.AND P4, PT, R17, 0x7f000001, PT ;  /* 0x7f0000011100780c */ /* 0x000fc60003f86070 */
[----:B------:R-:W-:Y:S02]  /*2b790*/  IMAD R115, R172, 0x6, RZ ;  /* 0x00000006ac737824 */ /* 0x000fe400078e02ff */
[----:B------:R-:W-:Y:S01]  /*2b7a0*/  IMAD R105, R181, 0x6, RZ ;  /* 0x00000006b5697824 */ /* 0x000fe200078e02ff */
[----:B------:R-:W-:Y:S01]  /*2b7b0*/  @P5 IADD3 R163, PT, PT, R163, -0x7f000001, RZ ;  /* 0x80ffffffa3a35810 */ /* 0x000fe20007ffe0ff */
[----:B------:R-:W-:Y:S01]  /*2b7c0*/  IMAD.HI.U32 R108, R115, 0x7f000001, R108 ;  /* 0x7f000001736c7827 */ /* 0x000fe200078e006c */
[----:B------:R-:W-:Y:S02]  /*2b7d0*/  IADD3 R16, PT, PT, R16, R151, RZ ;  /* 0x0000009710107210 */ /* 0x000fe40007ffe0ff */
[----:B------:R-:W-:Y:S02]  /*2b7e0*/  IADD3 R153, PT, PT, R153, R166, RZ ;  /* 0x000000a699997210 */ /* 0x000fe40007ffe0ff */
[----:B------:R-:W-:Y:S01]  /*2b7f0*/  @P6 IADD3 R19, PT, PT, R19, -0x7f000001, RZ ;  /* 0x80ffffff13136810 */ /* 0x000fe20007ffe0ff */
[----:B------:R-:W-:Y:S01]  /*2b800*/  IMAD.HI.U32 R115, R105, 0x7f000001, R98 ;  /* 0x7f00000169737827 */ /* 0x000fe200078e0062 */
[----:B------:R-:W-:Y:S01]  /*2b810*/  ISETP.GE.U32.AND P5, PT, R114, 0x7f000001, PT ;  /* 0x7f0000017200780c */ /* 0x000fe20003fa6070 */
[----:B------:R-:W-:Y:S01]  /*2b820*/  ISETP.GE.U32.AND P6, PT, R103, 0x7f000001, PT ;  /* 0x7f0000016700780c */ /* 0x000fe20003fc6070 */
[----:B------:R-:W-:-:S02]  /*2b830*/  @P3 IADD3 R180, PT, PT, R180, -0x7f000001, RZ ;  /* 0x80ffffffb4b43810 */ /* 0x000fc40007ffe0ff */
[----:B------:R-:W-:Y:S01]  /*2b840*/  @P1 IADD3 R155, PT, PT, R155, -0x7f000001, RZ ;  /* 0x80ffffff9b9b1810 */ /* 0x000fe20007ffe0ff */
[----:B------:R-:W-:Y:S01]  /*2b850*/  ISETP.GE.U32.AND P0, PT, R7, 0x7f000001, PT ;  /* 0x7f0000010700780c */ /* 0x000fe20003f06070 */
[----:B------:R-:W-:Y:S01]  /*2b860*/  ISETP.GE.U32.AND P2, PT, R153, 0x7f000001, PT ;  /* 0x7f0000019900780c */ /* 0x000fe20003f46070 */
[----:B------:R-:W-:Y:S01]  /*2b870*/  ISETP.GE.U32.AND P1, PT, R115, 0x7f000001, PT ;  /* 0x7f0000017300780c */ /* 0x000fe20003f26070 */
[----:B------:R-:W-:Y:S01]  /*2b880*/  ISETP.GE.U32.AND P3, PT, R16, 0x7f000001, PT ;  /* 0x7f0000011000780c */ /* 0x000fe20003f66070 */
[----:B------:R-:W-:Y:S01]  /*2b890*/  @P4 IADD3 R17, PT, PT, R17, -0x7f000001, RZ ;  /* 0x80ffffff11114810 */ /* 0x000fe20007ffe0ff */
[----:B0-----:R-:W-:Y:S01]  /*2b8a0*/  IMAD.WIDE.U32 R96, R182, 0x5fffffa, RZ ;  /* 0x05fffffab6607825 */ /* 0x001fe200078e00ff */
[----:B------:R-:W-:Y:S01]  /*2b8b0*/  ISETP.GE.U32.AND P4, PT, R12, 0x7f000001, PT ;  /* 0x7f0000010c00780c */ /* 0x000fe20003f86070 */
[----:B------:R-:W-:Y:S02]  /*2b8c0*/  IADD3 R161, PT, PT, R161, R170, RZ ;  /* 0x000000aaa1a17210 */ /* 0x000fe40007ffe0ff */
[----:B------:R-:W-:Y:S01]  /*2b8d0*/  IMAD R109, R182, 0x6, RZ ;  /* 0x00000006b66d7824 */ /* 0x000fe200078e02ff */
[----:B------:R-:W-:-:S02]  /*2b8e0*/  @P5 IADD3 R114, PT, PT, R114, -0x7f000001, RZ ;  /* 0x80ffffff72725810 */ /* 0x000fc40007ffe0ff */
[----:B------:R-:W-:Y:S01]  /*2b8f0*/  @P6 IADD3 R103, PT, PT, R103, -0x7f000001, RZ ;  /* 0x80ffffff67676810 */ /* 0x000fe20007ffe0ff */
[----:B------:R-:W-:Y:S01]  /*2b900*/  ISETP.GE.U32.AND P5, PT, R15, 0x7f000001, PT ;  /* 0x7f0000010f00780c */ /* 0x000fe20003fa6070 */
[----:B------:R-:W-:Y:S01]  /*2b910*/  ISETP.GE.U32.AND P6, PT, R152, 0x7f000001, PT ;  /* 0x7f0000019800780c */ /* 0x000fe20003fc6070 */
[----:B------:R-:W-:Y:S01]  /*2b920*/  IMAD.HI.U32 R172, R109, 0x7f000001, R96 ;  /* 0x7f0000016dac7827 */ /* 0x000fe200078e0060 */
[----:B------:R-:W-:Y:S02]  /*2b930*/  @P0 IADD3 R7, PT, PT, R7, -0x7f000001, RZ ;  /* 0x80ffffff07070810 */ /* 0x000fe40007ffe0ff */
        /* <DEDUP_REMOVED lines=8> */
[----:B------:R-:W-:-:S02]  /*2b9c0*/  IADD3 R16, PT, PT, R16, R115, RZ ;  /* 0x0000007310107210 */ /* 0x000fc40007ffe0ff */
[----:B------:R-:W-:Y:S01]  /*2b9d0*/  @P4 IADD3 R12, PT, PT, R12, -0x7f000001, RZ ;  /* 0x80ffffff0c0c4810 */ /* 0x000fe20007ffe0ff */
[----:B------:R-:W-:Y:S01]  /*2b9e0*/  IMAD.HI.U32 R99, R99, 0x7f000001, R96 ;  /* 0x7f00000163637827 */ /* 0x000fe200078e0060 */
        /* <DEDUP_REMOVED lines=8> */
[----:B------:R-:W4:Y:S01]  /*2ba70*/  LDL R115, [R1+0x110] ;  /* 0x0001100001737983 */ /* 0x000f220000100800 */
[----:B------:R-:W-:Y:S01]  /*2ba80*/  IMAD R105, R163, 0x6, RZ ;  /* 0x00000006a3697824 */ /* 0x000fe200078e02ff */
[----:B------:R-:W-:-:S02]  /*2ba90*/  @P1 IADD3 R7, PT, PT, R7, -0x7f000001, RZ ;  /* 0x80ffffff07071810 */ /* 0x000fc40007ffe0ff */
[----:B------:R-:W-:Y:S01]  /*2baa0*/  IADD3 R98, PT, PT, R161, R114, RZ ;  /* 0x00000072a1627210 */ /* 0x000fe20007ffe0ff */
[----:B------:R-:W-:Y:S01]  /*2bab0*/  IMAD.HI.U32 R166, R105, 0x7f000001, R96 ;  /* 0x7f00000169a67827 */ /* 0x000fe200078e0060 */
[----:B------:R-:W-:Y:S02]  /*2bac0*/  IADD3 R97, PT, PT, R155, R108, RZ ;  /* 0x0000006c9b617210 */ /* 0x000fe40007ffe0ff */
[----:B------:R-:W-:Y:S01]  /*2bad0*/  @P4 IADD3 R17, PT, PT, R17, -0x7f000001, RZ ;  /* 0x80ffffff11114810 */ /* 0x000fe20007ffe0ff */
[----:B------:R-:W4:Y:S01]  /*2bae0*/  LDL R114, [R1+0x114] ;  /* 0x0001140001727983 */ /* 0x000f220000100800 */
[----:B------:R-:W-:-:S03]  /*2baf0*/  @P5 IADD3 R16, PT, PT, R16, -0x7f000001, RZ ;  /* 0x80ffffff10105810 */ /* 0x000fc60007ffe0ff */
[----:B------:R-:W4:Y:S04]  /*2bb00*/  LDL R109, [R1+0x118] ;  /* 0x00011800016d7983 */ /* 0x000f280000100800 */
[----:B------:R-:W4:Y:S01]  /*2bb10*/  LDL R108, [R1+0x11c] ;  /* 0x00011c00016c7983 */ /* 0x000f220000100800 */
[----:B------:R-:W-:Y:S01]  /*2bb20*/  ISETP.GE.U32.AND P5, PT, R7, 0x7f000001, PT ;  /* 0x7f0000010700780c */ /* 0x000fe20003fa6070 */
[----:B------:R-:W-:Y:S01]  /*2bb30*/  @P6 IADD3 R99, PT, PT, R99, -0x7f000001, RZ ;  /* 0x80ffffff63636810 */ /* 0x000fe20007ffe0ff */
[----:B------:R-:W-:Y:S01]  /*2bb40*/  ISETP.GE.U32.AND P0, PT, R18, 0x7f000001, PT ;  /* 0x7f0000011200780c */ /* 0x000fe20003f06070 */
[----:B------:R-:W-:Y:S01]  /*2bb50*/  ISETP.GE.U32.AND P6, PT, R17, 0x7f000001, PT ;  /* 0x7f0000011100780c */ /* 0x000fe20003fc6070 */
[----:B------:R-:W-:Y:S01]  /*2bb60*/  ISETP.GE.U32.AND P2, PT, R97, 0x7f000001, PT ;  /* 0x7f0000016100780c */ /* 0x000fe20003f46070 */
[----:B------:R-:W-:Y:S01]  /*2bb70*/  ISETP.GE.U32.AND P3, PT, R104, 0x7f000001, PT ;  /* 0x7f0000016800780c */ /* 0x000fe20003f66070 */
[----:B------:R-:W-:Y:S01]  /*2bb80*/  ISETP.GE.U32.AND P4, PT, R12, 0x7f000001, PT ;  /* 0x7f0000010c00780c */ /* 0x000fe20003f86070 */
[----:B------:R-:W-:-:S06]  /*2bb90*/  IADD3 R99, PT, PT, R16, R99, RZ ;  /* 0x0000006310637210 */ /* 0x000fcc0007ffe0ff */
[----:B------:R-:W-:Y:S02]  /*2bba0*/  @P5 IADD3 R7, PT, PT, R7, -0x7f000001, RZ ;  /* 0x80ffffff07075810 */ /* 0x000fe40007ffe0ff */
[----:B------:R-:W-:Y:S02]  /*2bbb0*/  @P0 IADD3 R18, PT, PT, R18, -0x7f000001, RZ ;  /* 0x80ffffff12120810 */ /* 0x000fe40007ffe0ff */
[----:B------:R-:W-:Y:S01]  /*2bbc0*/  @P6 IADD3 R17, PT, PT, R17, -0x7f000001, RZ ;  /* 0x80ffffff11116810 */ /* 0x000fe20007ffe0ff */
[----:B------:R-:W-:Y:S01]  /*2bbd0*/  ISETP.GE.U32.AND P0, PT, R103, 0x7f000001, PT ;  /* 0x7f0000016700780c */ /* 0x000fe20003f06070 */
[----:B------:R-:W-:Y:S02]  /*2bbe0*/  IADD3 R96, PT, PT, R7, R22, RZ ;  /* 0x0000001607607210 */ /* 0x000fe40007ffe0ff */
[----:B------:R-:W-:Y:S02]  /*2bbf0*/  IADD3 R7, PT, PT, R17, R40, RZ ;  /* 0x0000002811077210 */ /* 0x000fe40007ffe0ff */
[----:B------:R-:W4:Y:S01]  /*2bc00*/  LDL.64 R16, [R1+0x100] ;  /* 0x0001000001107983 */ /* 0x000f220000100a00 */
[----:B------:R-:W-:Y:S01]  /*2bc10*/  @P2 IADD3 R97, PT, PT, R97, -0x7f000001, RZ ;  /* 0x80ffffff61612810 */ /* 0x000fe20007ffe0ff */
[----:B------:R-:W-:Y:S01]  /*2bc20*/  ISETP.GE.U32.AND P2, PT, R98, 0x7f000001, PT ;  /* 0x7f0000016200780c */ /* 0x000fe20003f46070 */
[----:B------:R-:W-:Y:S01]  /*2bc30*/  ISETP.GE.U32.AND P1, PT, R165, 0x7f000001, PT ;  /* 0x7f000001a500780c */ /* 0x000fe20003f26070 */
[----:B------:R-:W-:-:S04]  /*2bc40*/  @P3 IADD3 R104, PT, PT, R104, -0x7f000001, RZ ;  /* 0x80ffffff68683810 */ /* 0x000fc80007ffe0ff */
[----:B------:R-:W-:Y:S02]  /*2bc50*/  @P0 IADD3 R103, PT, PT, R103, -0x7f000001, RZ ;  /* 0x80ffffff67670810 */ /* 0x000fe40007ffe0ff */
[----:B------:R-:W-:Y:S01]  /*2bc60*/  IADD3 R153, PT, PT, R153, R180, RZ ;  /* 0x000000b499997210 */ /* 0x000fe20007ffe0ff */
[----:B------:R-:W-:Y:S01]  /*2bc70*/  ISETP.GE.U32.AND P3, PT, R19, 0x7f000001, PT ;  /* 0x7f0000011300780c */ /* 0x000fe20003f66070 */
[----:B------:R-:W-:Y:S01]  /*2bc80*/  @P4 IADD3 R12, PT, PT, R12, -0x7f000001, RZ ;  /* 0x80ffffff0c0c4810 */ /* 0x000fe20007ffe0ff */
[----:B------:R-:W-:Y:S01]  /*2bc90*/  ISETP.GE.U32.AND P0, PT, R18, 0x7f000001, PT ;  /* 0x7f0000011200780c */ /* 0x000fe20003f06070 */
[----:B------:R-:W-:Y:S01]  /*2bca0*/  ISETP.GE.U32.AND P4, PT, R103, 0x7f000001, PT ;  /* 0x7f0000016700780c */ /* 0x000fe20003f86070 */
[----:B------:R-:W-:Y:S01]  /*2bcb0*/  @P2 IADD3 R98, PT, PT, R98, -0x7f000001, RZ ;  /* 0x80ffffff62622810 */ /* 0x000fe20007ffe0ff */
[----:B------:R-:W-:Y:S01]  /*2bcc0*/  ISETP.GE.U32.AND P2, PT, R153, 0x7f000001, PT ;  /* 0x7f0000019900780c */ /* 0x000fe20003f46070 */
[----:B------:R-:W-:Y:S01]  /*2bcd0*/  @P1 IADD3 R165, PT, PT, R165, -0x7f000001, RZ ;  /* 0x80ffffffa5a51810 */ /* 0x000fe20007ffe0ff */
[----:B------:R-:W-:-:S06]  /*2bce0*/  ISETP.GE.U32.AND P1, PT, R166, 0x7f000001, PT ;  /* 0x7f000001a600780c */ /* 0x000fcc0003f26070 */
[----:B------:R-:W-:Y:S01]  /*2bcf0*/  @P3 IADD3 R19, PT, PT, R19, -0x7f000001, RZ ;  /* 0x80ffffff13133810 */ /* 0x000fe20007ffe0ff */
[----:B------:R-:W-:Y:S01]  /*2bd00*/  ISETP.GE.U32.AND P3, PT, R15, 0x7f000001, PT ;  /* 0x7f0000010f00780c */ /* 0x000fe20003f66070 */
[----:B------:R-:W-:Y:S02]  /*2bd10*/  @P0 IADD3 R18, PT, PT, R18, -0x7f000001, RZ ;  /* 0x80ffffff12120810 */ /* 0x000fe40007ffe0ff */
[----:B------:R-:W-:Y:S01]  /*2bd20*/  @P4 IADD3 R103, PT, PT, R103, -0x7f000001, RZ ;  /* 0x80ffffff67674810 */ /* 0x000fe20007ffe0ff */
[----:B------:R-:W-:Y:S01]  /*2bd30*/  ISETP.GE.U32.AND P0, PT, R152, 0x7f000001, PT ;  /* 0x7f0000019800780c */ /* 0x000fe20003f06070 */
[----:B------:R-:W-:Y:S01]  /*2bd40*/  ISETP.GE.U32.AND P4, PT, R7, 0x7f000001, PT ;  /* 0x7f0000010700780c */ /* 0x000fe20003f86070 */
[----:B------:R-:W-:Y:S02]  /*2bd50*/  IADD3 R12, PT, PT, R12, R33, RZ ;  /* 0x000000210c0c7210 */ /* 0x000fe40007ffe0ff */
[----:B------:R-:W-:Y:S01]  /*2bd60*/  @P2 IADD3 R153, PT, PT, R153, -0x7f000001, RZ ;  /* 0x80ffffff99992810 */ /* 0x000fe20007ffe0ff */
[----:B------:R-:W-:Y:S01]  /*2bd70*/  ISETP.GE.U32.AND P5, PT, R19, 0x7f000001, PT ;  /* 0x7f0000011300780c */ /* 0x000fe20003fa6070 */
[----:B------:R-:W-:Y:S01]  /*2bd80*/  ISETP.GE.U32.AND P2, PT, R96, 0x7f000001, PT ;  /* 0x7f0000016000780c */ /* 0x000fe20003f46070 */
[----:B------:R-:W-:Y:S01]  /*2bd90*/  @P1 IADD3 R166, PT, PT, R166, -0x7f000001, RZ ;  /* 0x80ffffffa6a61810 */ /* 0x000fe20007ffe0ff */
[----:B------:R-:W-:Y:S01]  /*2bda0*/  ISETP.GE.U32.AND P1, PT, R12, 0x7f000001, PT ;  /* 0x7f0000010c00780c */ /* 0x000fe20003f26070 */
[----:B------:R-:W-:Y:S01]  /*2bdb0*/  ISETP.GE.U32.AND P6, PT, R18, 0x7f000001, PT ;  /* 0x7f0000011200780c */ /* 0x000fe20003fc6070 */
[----:B--2---:R-:W-:-:S02]  /*2bdc0*/  IADD3 R103, PT, PT, R103, R27, RZ ;  /* 0x0000001b67677210 */ /* 0x004fc40007ffe0ff */
[----:B------:R-:W-:Y:S02]  /*2bdd0*/  @P3 IADD3 R15, PT, PT, R15, -0x7f000001, RZ ;  /* 0x80ffffff0f0f3810 */ /* 0x000fe40007ffe0ff */
        /* <DEDUP_REMOVED lines=14> */
[----:B------:R-:W-:Y:S02]  /*2bec0*/  @P3 IADD3 R128, PT, PT, R128, -0x7f000001, RZ ;  /* 0x80ffffff80803810 */ /* 0x000fe40007ffe0ff */
[----:B------:R-:W-:Y:S02]  /*2bed0*/  IADD3 R12, PT, PT, R12, R15, RZ ;  /* 0x0000000f0c0c7210 */ /* 0x000fe40007ffe0ff */
        /* <DEDUP_REMOVED lines=8> */
[----:B------:R-:W-:Y:S01]  /*2bf60*/  @P2 IADD3 R97, PT, PT, R97, -0x7f000001, RZ ;  /* 0x80ffffff61612810 */ /* 0x000fe20007ffe0ff */
[----:B------:R-:W-:Y:S01]  /*2bf70*/  ISETP.GE.U32.AND P2, PT, R196, 0x7f000001, PT ;  /* 0x7f000001c400780c */ /* 0x000fe20003f46070 */
[----:B------:R-:W-:Y:S01]  /*2bf80*/  ISETP.GE.U32.AND P5, PT, R105, 0x7f000001, PT ;  /* 0x7f0000016900780c */ /* 0x000fe20003fa6070 */
[----:B------:R-:W-:Y:S02]  /*2bf90*/  IADD3 R144, PT, PT, R144, R203, RZ ;  /* 0x000000cb90907210 */ /* 0x000fe40007ffe0ff */
[----:B------:R-:W-:Y:S02]  /*2bfa0*/  @P6 IADD3 R90, PT, PT, R90, -0x7f000001, RZ ;  /* 0x80ffffff5a5a6810 */ /* 0x000fe40007ffe0ff */
[----:B------:R-:W-:Y:S01]  /*2bfb0*/  IADD3 R98, PT, PT, R98, R165, RZ ;  /* 0x000000a562627210 */ /* 0x000fe20007ffe0ff */
[----:B------:R-:W-:Y:S01]  /*2bfc0*/  ISETP.GE.U32.AND P6, PT, R99, 0x7f000001, PT ;  /* 0x7f0000016300780c */ /* 0x000fe20003fc6070 */
[----:B------:R-:W-:-:S02]  /*2bfd0*/  @P3 IADD3 R156, PT, PT, R156, -0x7f000001, RZ ;  /* 0x80ffffff9c9c3810 */ /* 0x000fc40007ffe0ff */
[----:B------:R-:W-:Y:S02]  /*2bfe0*/  IADD3 R104, PT, PT, R153, R166, RZ ;  /* 0x000000a699687210 */ /* 0x000fe40007ffe0ff */
[----:B------:R-:W-:Y:S02]  /*2bff0*/  @P1 IADD3 R172, PT, PT, R172, -0x7f000001, RZ ;  /* 0x80ffffffacac1810 */ /* 0x000fe40007ffe0ff */
[----:B------:R-:W-:Y:S01]  /*2c000*/  IADD3 R15, PT, PT, R103, R152, RZ ;  /* 0x00000098670f7210 */ /* 0x000fe20007ffe0ff */
[----:B------:R-:W-:Y:S01]  /*2c010*/  ISETP.GE.U32.AND P3, PT, R144, 0x7f000001, PT ;  /* 0x7f0000019000780c */ /* 0x000fe20003f66070 */
[----:B------:R-:W-:Y:S01]  /*2c020*/  @P4 IADD3 R19, PT, PT, R19, -0x7f000001, RZ ;  /* 0x80ffffff13134810 */ /* 0x000fe20007ffe0ff */
[----:B------:R-:W-:Y:S01]  /*2c030*/  ISETP.GE.U32.AND P4, PT, R98, 0x7f000001, PT ;  /* 0x7f0000016200780c */ /* 0x000fe20003f86070 */
[----:B------:R-:W-:Y:S01]  /*2c040*/  @P0 IADD3 R12, PT, PT, R12, -0x7f000001, RZ ;  /* 0x80ffffff0c0c0810 */ /* 0x000fe20007ffe0ff */
[----:B------:R-:W-:Y:S01]  /*2c050*/  ISETP.GE.U32.AND P0, PT, R160, 0x7f000001, PT ;  /* 0x7f000001a000780c */ /* 0x000fe20003f06070 */
[----:B------:R-:W-:-:S02]  /*2c060*/  @P2 IADD3 R196, PT, PT, R196, -0x7f000001, RZ ;  /* 0x80ffffffc4c42810 */ /* 0x000fc40007ffe0ff */
[----:B------:R-:W-:Y:S02]  /*2c070*/  @P5 IADD3 R105, PT, PT, R105, -0x7f000001, RZ ;  /* 0x80ffffff69695810 */ /* 0x000fe40007ffe0ff */
[----:B------:R-:W-:Y:S01]  /*2c080*/  IADD3 R18, PT, PT, R97, R172, RZ ;  /* 0x000000ac61127210 */ /* 0x000fe20007ffe0ff */
[----:B------:R-:W-:Y:S01]  /*2c090*/  ISETP.GE.U32.AND P2, PT, R104, 0x7f000001, PT ;  /* 0x7f0000016800780c */ /* 0x000fe20003f46070 */
[----:B------:R-:W-:Y:S01]  /*2c0a0*/  ISETP.GE.U32.AND P5, PT, R15, 0x7f000001, PT ;  /* 0x7f0000010f00780c */ /* 0x000fe20003fa6070 */
[----:B------:R-:W-:Y:S01]  /*2c0b0*/  ISETP.GE.U32.AND P1, PT, R118, 0x7f000001, PT ;  /* 0x7f0000017600780c */ /* 0x000fe20003f26070 */
[----:B------:R-:W-:Y:S01]  /*2c0c0*/  @P6 IADD3 R99, PT, PT, R99, -0x7f000001, RZ ;  /* 0x80ffffff63636810 */ /* 0x000fe20007ffe0ff */
[----:B------:R-:W-:Y:S01]  /*2c0d0*/  ISETP.GE.U32.AND P6, PT, R18, 0x7f000001, PT ;  /* 0x7f0000011200780c */ /* 0x000fe20003fc6070 */
[----:B------:R-:W-:Y:S01]  /*2c0e0*/  @P3 IADD3 R144, PT, PT, R144, -0x7f000001, RZ ;  /* 0x80ffffff90903810 */ /* 0x000fe20007ffe0ff */
[----:B------:R-:W-:Y:S01]  /*2c0f0*/  ISETP.GE.U32.AND P3, PT, R113, 0x7f000001, PT ;  /* 0x7f0000017100780c */ /* 0x000fe20003f66070 */
[----:B------:R-:W-:-:S02]  /*2c100*/  @P4 IADD3 R98, PT, PT, R98, -0x7f000001, RZ ;  /* 0x80ffffff62624810 */ /* 0x000fc40007ffe0ff */
[----:B------:R-:W-:Y:S01]  /*2c110*/  @P0 IADD3 R160, PT, PT, R160, -0x7f000001, RZ ;  /* 0x80ffffffa0a00810 */ /* 0x000fe20007ffe0ff */
[----:B------:R-:W-:-:S03]  /*2c120*/  ISETP.GE.U32.AND P0, PT, R99, R12, PT ;  /* 0x0000000c6300720c */ /* 0x000fc60003f06070 */
[----:B------:R-:W-:Y:S02]  /*2c130*/  @P2 IADD3 R104, PT, PT, R104, -0x7f000001, RZ ;  /* 0x80ffffff68682810 */ /* 0x000fe40007ffe0ff */
[----:B------:R-:W-:Y:S01]  /*2c140*/  @P5 IADD3 R15, PT, PT, R15, -0x7f000001, RZ ;  /* 0x80ffffff0f0f5810 */ /* 0x000fe20007ffe0ff */
[----:B------:R-:W-:Y:S01]  /*2c150*/  ISETP.GE.U32.AND P5, PT, R98, R105, PT ;  /* 0x000000696200720c */ /* 0x000fe20003fa6070 */
[----:B------:R-:W-:Y:S01]  /*2c160*/  @P1 IADD3 R118, PT, PT, R118, -0x7f000001, RZ ;  /* 0x80ffffff76761810 */ /* 0x000fe20007ffe0ff */
[----:B------:R-:W-:Y:S01]  /*2c170*/  ISETP.GE.U32.AND P1, PT, R204, 0x7f000001, PT ;  /* 0x7f000001cc00780c */ /* 0x000fe20003f26070 */
[----:B------:R-:W-:Y:S01]  /*2c180*/  @P6 IADD3 R18, PT, PT, R18, -0x7f000001, RZ ;  /* 0x80ffffff12126810 */ /* 0x000fe20007ffe0ff */
[----:B------:R-:W-:Y:S01]  /*2c190*/  ISETP.GE.U32.AND P4, PT, R104, R19, PT ;  /* 0x000000136800720c */ /* 0x000fe20003f86070 */
[----:B------:R-:W-:Y:S02]  /*2c1a0*/  IADD3 R7, PT, PT, R90, R156, RZ ;  /* 0x0000009c5a077210 */ /* 0x000fe40007ffe0ff */
[----:B------:R-:W-:-:S02]  /*2c1b0*/  IADD3 R90, PT, PT, -R12, R99, RZ ;  /* 0x000000630c5a7210 */ /* 0x000fc40007ffe1ff */
[----:B------:R-:W-:Y:S02]  /*2c1c0*/  @P3 IADD3 R113, PT, PT, R113, -0x7f000001, RZ ;  /* 0x80ffffff71713810 */ /* 0x000fe40007ffe0ff */
[----:B------:R-:W-:Y:S01]  /*2c1d0*/  IADD3 R12, PT, PT, -R105, R98, RZ ;  /* 0x00000062690c7210 */ /* 0x000fe20007ffe1ff */
[----:B------:R-:W-:Y:S01]  /*2c1e0*/  ISETP.GE.U32.AND P3, PT, R18, R15, PT ;  /* 0x0000000f1200720c */ /* 0x000fe20003f66070 */
[----:B------:R-:W-:Y:S02]  /*2c1f0*/  IADD3 R104, PT, PT, -R19, R104, RZ ;  /* 0x0000006813687210 */ /* 0x000fe40007ffe1ff */
[----:B------:R-:W-:Y:S02]  /*2c200*/  @!P0 IADD3 R90, PT, PT, R90, 0x7f000001, RZ ;  /* 0x7f0000015a5a8810 */ /* 0x000fe40007ffe0ff */
[----:B------:R-:W-:Y:S02]  /*2c210*/  @!P5 IADD3 R12, PT, PT, R12, 0x7f000001, RZ ;  /* 0x7f0000010c0cd810 */ /* 0x000fe40007ffe0ff */
[----:B------:R-:W-:-:S02]  /*2c220*/  IADD3 R15, PT, PT, -R15, R18, RZ ;  /* 0x000000120f0f7210 */ /* 0x000fc40007ffe1ff */
[----:B------:R-:W-:Y:S01]  /*2c230*/  @P1 IADD3 R204, PT, PT, R204, -0x7f000001, RZ ;  /* 0x80ffffffcccc1810 */ /* 0x000fe20007ffe0ff */
[----:B------:R-:W-:Y:S01]  /*2c240*/  ISETP.GE.U32.AND P1, PT, R176, 0x7f000001, PT ;  /* 0x7f000001b000780c */ /* 0x000fe20003f26070 */
[----:B------:R-:W-:Y:S01]  /*2c250*/  @!P4 IADD3 R104, PT, PT, R104, 0x7f000001, RZ ;  /* 0x7f0000016868c810 */ /* 0x000fe20007ffe0ff */
[----:B---3--:R-:W-:-:S04]  /*2c260*/  IMAD.WIDE.U32 R98, R117, R90, RZ ;  /* 0x0000005a75627225 */ /* 0x008fc800078e00ff */
[----:B----4-:R-:W-:Y:S01]  /*2c270*/  IMAD.WIDE.U32 R18, R116, R12, RZ ;  /* 0x0000000c74127225 */ /* 0x010fe200078e00ff */
[----:B------:R-:W-:-:S03]  /*2c280*/  @!P3 IADD3 R15, PT, PT, R15, 0x7f000001, RZ ;  /* 0x7f0000010f0fb810 */ /* 0x000fc60007ffe0ff */
[----:B------:R-:W-:Y:S02]  /*2c290*/  IMAD R103, R98, 0x7effffff, RZ ;  /* 0x7effffff62677824 */ /* 0x000fe400078e02ff */
[----:B------:R-:W-:Y:S01]  /*2c2a0*/  IMAD.WIDE.U32 R96, R117, R104, RZ ;  /* 0x0000006875607225 */ /* 0x000fe200078e00ff */
[----:B------:R-:W-:-:S03]  /*2c2b0*/  IADD3 R113, PT, PT, R113, R160, RZ ;  /* 0x000000a071717210 */ /* 0x000fc60007ffe0ff */
[----:B------:R-:W-:Y:S02]  /*2c2c0*/  IMAD R105, R18, 0x7effffff, RZ ;  /* 0x7effffff12697824 */ /* 0x000fe400078e02ff */
[----:B------:R-:W-:Y:S01]  /*2c2d0*/  IMAD.HI.U32 R152, R103, 0x7f000001, R98 ;  /* 0x7f00000167987827 */ /* 0x000fe200078e0062 */
[----:B------:R-:W-:-:S03]  /*2c2e0*/  ISETP.GE.U32.AND P2, PT, R179, 0x7f000001, PT ;  /* 0x7f000001b300780c */ /* 0x000fc60003f46070 */
[----:B------:R-:W-:Y:S02]  /*2c2f0*/  IMAD R103, R96, 0x7effffff, RZ ;  /* 0x7effffff60677824 */ /* 0x000fe400078e02ff */
[----:B------:R-:W-:Y:S01]  /*2c300*/  IMAD.HI.U32 R160, R105, 0x7f000001, R18 ;  /* 0x7f00000169a07827 */ /* 0x000fe200078e0012 */
[----:B------:R-:W-:-:S03]  /*2c310*/  @P1 IADD3 R176, PT, PT, R176, -0x7f000001, RZ ;  /* 0x80ffffffb0b01810 */ /* 0x000fc60007ffe0ff */
[C---:B------:R-:W-:Y:S01]  /*2c320*/  IMAD.WIDE.U32 R98, R117.reuse, R15, RZ ;  /* 0x0000000f75627225 */ /* 0x040fe200078e00ff */
[----:B------:R-:W-:Y:S01]  /*2c330*/  ISETP.GE.U32.AND P0, PT, R160, 0x7f000001, PT ;  /* 0x7f000001a000780c */ /* 0x000fe20003f06070 */
[----:B------:R-:W-:Y:S02]  /*2c340*/  ISETP.GE.U32.AND P1, PT, R152, 0x7f000001, PT ;  /* 0x7f0000019800780c */ /* 0x000fe40003f26070 */
[----:B------:R-:W-:-:S04]  /*2c350*/  IMAD.WIDE.U32 R18, R117, R12, RZ ;  /* 0x0000000c75127225 */ /* 0x000fc800078e00ff */
[----:B------:R-:W-:-:S04]  /*2c360*/  IMAD.HI.U32 R117, R103, 0x7f000001, R96 ;  /* 0x7f00000167757827 */ /* 0x000fc800078e0060 */
[----:B------:R-:W-:Y:S02]  /*2c370*/  IMAD R103, R98, 0x7effffff, RZ ;  /* 0x7effffff62677824 */ /* 0x000fe400078e02ff */
[----:B------:R-:W-:Y:S01]  /*2c380*/  IMAD.WIDE.U32 R96, R116, R15, RZ ;  /* 0x0000000f74607225 */ /* 0x000fe200078e00ff */
[----:B------:R-:W-:-:S03]  /*2c390*/  ISETP.GE.U32.AND P6, PT, R154, 0x7f000001, PT ;  /* 0x7f0000019a00780c */ /* 0x000fc60003fc6070 */
[----:B------:R-:W-:-:S04]  /*2c3a0*/  IMAD.HI.U32 R151, R103, 0x7f000001, R98 ;  /* 0x7f00000167977827 */ /* 0x000fc800078e0062 */
[----:B------:R-:W-:Y:S02]  /*2c3b0*/  IMAD R103, R96, 0x7effffff, RZ ;  /* 0x7effffff60677824 */ /* 0x000fe400078e02ff */
[----:B------:R-:W-:Y:S01]  /*2c3c0*/  IMAD R105, R18, 0x7effffff, RZ ;  /* 0x7effffff12697824 */ /* 0x000fe200078e02ff */
[----:B------:R-:W-:Y:S01]  /*2c3d0*/  @P2 IADD3 R179, PT, PT, R179, -0x7f000001, RZ ;  /* 0x80ffffffb3b32810 */ /* 0x000fe20007ffe0ff */
[----:B------:R-:W-:Y:S01]  /*2c3e0*/  IMAD.HI.U32 R155, R103, 0x7f000001, R96 ;  /* 0x7f000001679b7827 */ /* 0x000fe200078e0060 */
[----:B------:R-:W-:Y:S01]  /*2c3f0*/  ISETP.GE.U32.AND P2, PT, R151, 0x7f000001, PT ;  /* 0x7f0000019700780c */ /* 0x000fe20003f46070 */
[----:B------:R-:W-:Y:S02]  /*2c400*/  @P0 IADD3 R160, PT, PT, R160, -0x7f000001, RZ ;  /* 0x80ffffffa0a00810 */ /* 0x000fe40007ffe0ff */
[----:B------:R-:W-:Y:S01]  /*2c410*/  IMAD.HI.U32 R153, R105, 0x7f000001, R18 ;  /* 0x7f00000169997827 */ /* 0x000fe200078e0012 */
[----:B------:R-:W-:Y:S01]  /*2c420*/  @P1 IADD3 R152, PT, PT, R152, -0x7f000001, RZ ;  /* 0x80ffffff98981810 */ /* 0x000fe20007ffe0ff */
[----:B------:R-:W-:-:S02]  /*2c430*/  ISETP.GE.U32.AND P0, PT, R155, 0x7f000001, PT ;  /* 0x7f0000019b00780c */ /* 0x000fc40003f06070 */
[----:B------:R-:W-:Y:S01]  /*2c440*/  IMAD.WIDE.U32 R18, R116, R104, RZ ;  /* 0x0000006874127225 */ /* 0x000fe200078e00ff */
[----:B------:R-:W-:-:S03]  /*2c450*/  ISETP.GE.U32.AND P5, PT, R117, 0x7f000001, PT ;  /* 0x7f0000017500780c */ /* 0x000fc60003fa6070 */
[----:B------:R-:W-:Y:S01]  /*2c460*/  IMAD.WIDE.U32 R98, R116, R90, RZ ;  /* 0x0000005a74627225 */ /* 0x000fe200078e00ff */
[----:B------:R-:W-:Y:S01]  /*2c470*/  @P6 IADD3 R154, PT, PT, R154, -0x7f000001, RZ ;  /* 0x80ffffff9a9a6810 */ /* 0x000fe20007ffe0ff */
[----:B------:R-:W-:Y:S02]  /*2c480*/  ISETP.GE.U32.AND P6, PT, R152, 0x7f000001, PT ;  /* 0x7f0000019800780c */ /* 0x000fe40003fc6070 */
[----:B------:R-:W-:Y:S02]  /*2c490*/  IMAD R103, R18, 0x7effffff, RZ ;  /* 0x7effffff12677824 */ /* 0x000fe400078e02ff */
[----:B------:R-:W-:Y:S02]  /*2c4a0*/  IMAD R97, R98, 0x7effffff, RZ ;  /* 0x7effffff62617824 */ /* 0x000fe400078e02ff */
[----:B------:R-:W-:Y:S01]  /*2c4b0*/  IMAD.HI.U32 R156, R103, 0x7f000001, R18 ;  /* 0x7f000001679c7827 */ /* 0x000fe200078e0012 */
[----:B------:R-:W-:Y:S01]  /*2c4c0*/  ISETP.GE.U32.AND P3, PT, R153, 0x7f000001, PT ;  /* 0x7f0000019900780c */ /* 0x000fe20003f66070 */
[----:B------:R-:W-:-:S02]  /*2c4d0*/  @P2 IADD3 R151, PT, PT, R151, -0x7f000001, RZ ;  /* 0x80ffffff97972810 */ /* 0x000fc40007ffe0ff */
[----:B------:R-:W-:-:S04]  /*2c4e0*/  IMAD.WIDE.U32 R18, R160, 0x5fffffa, RZ ;  /* 0x05fffffaa0127825 */ /* 0x000fc800078e00ff */
[----:B------:R-:W-:-:S04]  /*2c4f0*/  IMAD.HI.U32 R98, R97, 0x7f000001, R98 ;  /* 0x7f00000161627827 */ /* 0x000fc800078e0062 */
[----:B------:R-:W-:Y:S01]  /*2c500*/  IMAD R97, R160, 0x6, RZ ;  /* 0x00000006a0617824 */ /* 0x000fe200078e02ff */
[----:B------:R-:W-:Y:S01]  /*2c510*/  ISETP.GE.U32.AND P4, PT, R226, 0x7f000001, PT ;  /* 0x7f000001e200780c */ /* 0x000fe20003f86070 */
[----:B------:R-:W-:Y:S02]  /*2c520*/  @P0 IADD3 R155, PT, PT, R155, -0x7f000001, RZ ;  /* 0x80ffffff9b9b0810 */ /* 0x000fe40007ffe0ff */
[----:B------:R-:W-:Y:S01]  /*2c530*/  @P5 IADD3 R117, PT, PT, R117, -0x7f000001, RZ ;  /* 0x80ffffff75755810 */ /* 0x000fe20007ffe0ff */
[----:B------:R-:W-:Y:S01]  /*2c540*/  IMAD.HI.U32 R160, R97, 0x7f000001, R18 ;  /* 0x7f00000161a07827 */ /* 0x000fe200078e0012 */
[----:B------:R-:W-:-:S03]  /*2c550*/  ISETP.GE.U32.AND P0, PT, R151, 0x7f000001, PT ;  /* 0x7f0000019700780c */ /* 0x000fc60003f06070 */
[----:B------:R-:W-:Y:S01]  /*2c560*/  IMAD.WIDE.U32 R96, R150, R104, RZ ;  /* 0x0000006896607225 */ /* 0x000fe200078e00ff */
[----:B------:R-:W-:-:S03]  /*2c570*/  @P6 IADD3 R152, PT, PT, R152, -0x7f000001, RZ ;  /* 0x80ffffff98986810 */ /* 0x000fc60007ffe0ff */
[----:B------:R-:W-:Y:S01]  /*2c580*/  IMAD.WIDE.U32 R18, R150, R12, RZ ;  /* 0x0000000c96127225 */ /* 0x000fe200078e00ff */
[----:B------:R-:W-:Y:S01]  /*2c590*/  ISETP.GE.U32.AND P1, PT, R98, 0x7f000001, PT ;  /* 0x7f0000016200780c */ /* 0x000fe20003f26070 */
[----:B------:R-:W-:Y:S02]  /*2c5a0*/  ISETP.GE.U32.AND P5, PT, R117, 0x7f000001, PT ;  /* 0x7f0000017500780c */ /* 0x000fe40003fa6070 */
[----:B------:R-:W-:Y:S02]  /*2c5b0*/  IMAD R99, R96, 0x7effffff, RZ ;  /* 0x7effffff60637824 */ /* 0x000fe400078e02ff */
[----:B------:R-:W-:Y:S01]  /*2c5c0*/  IMAD R105, R18, 0x7effffff, RZ ;  /* 0x7effffff12697824 */ /* 0x000fe200078e02ff */
[----:B------:R-:W-:Y:S01]  /*2c5d0*/  @P3 IADD3 R153, PT, PT, R153, -0x7f000001, RZ ;  /* 0x80ffffff99993810 */ /* 0x000fe20007ffe0ff */
[----:B------:R-:W-:Y:S01]  /*2c5e0*/  IMAD.HI.U32 R165, R99, 0x7f000001, R96 ;  /* 0x7f00000163a57827 */ /* 0x000fe200078e0060 */
[----:B------:R-:W-:Y:S01]  /*2c5f0*/  IADD3 R103, PT, PT, R152, R155, RZ ;  /* 0x0000009b98677210 */ /* 0x000fe20007ffe0ff */
[----:B------:R-:W-:-:S02]  /*2c600*/  ISETP.GE.U32.AND P3, PT, R160, 0x7f000001, PT ;  /* 0x7f000001a000780c */ /* 0x000fc40003f66070 */
[----:B------:R-:W-:Y:S01]  /*2c610*/  IMAD.HI.U32 R152, R105, 0x7f000001, R18 ;  /* 0x7f00000169987827 */ /* 0x000fe200078e0012 */
[----:B------:R-:W-:Y:S01]  /*2c620*/  @P4 IADD3 R226, PT, PT, R226, -0x7f000001, RZ ;  /* 0x80ffffffe2e24810 */ /* 0x000fe20007ffe0ff */
[----:B------:R-:W-:Y:S01]  /*2c630*/  ISETP.GE.U32.AND P4, PT, R165, 0x7f000001, PT ;  /* 0x7f000001a500780c */ /* 0x000fe20003f86070 */
[----:B------:R-:W-:Y:S01]  /*2c640*/  @P0 IADD3 R151, PT, PT, R151, -0x7f000001, RZ ;  /* 0x80ffffff97970810 */ /* 0x000fe20007ffe0ff */
[----:B------:R-:W-:Y:S01]  /*2c650*/  IMAD.WIDE.U32 R18, R150, R15, RZ ;  /* 0x0000000f96127225 */ /* 0x000fe200078e00ff */
[----:B------:R-:W-:Y:S01]  /*2c660*/  ISETP.GE.U32.AND P0, PT, R152, 0x7f000001, PT ;  /* 0x7f0000019800780c */ /* 0x000fe20003f06070 */
[----:B------:R-:W-:Y:S02]  /*2c670*/  @P1 IADD3 R98, PT, PT, R98, -0x7f000001, RZ ;  /* 0x80ffffff62621810 */ /* 0x000fe40007ffe0ff */
[----:B------:R-:W-:Y:S01]  /*2c680*/  @P5 IADD3 R117, PT, PT, R117, -0x7f000001, RZ ;  /* 0x80ffffff75755810 */ /* 0x000fe20007ffe0ff */
[----:B------:R-:W-:Y:S01]  /*2c690*/  ISETP.GE.U32.AND P2, PT, R156, 0x7f000001, PT ;  /* 0x7f0000019c00780c */ /* 0x000fe20003f46070 */
[----:B------:R-:W-:Y:S01]  /*2c6a0*/  IMAD R105, R18, 0x7effffff, RZ ;  /* 0x7effffff12697824 */ /* 0x000fe200078e02ff */
[----:B------:R-:W-:Y:S01]  /*2c6b0*/  ISETP.GE.U32.AND P1, PT, R153, 0x7f000001, PT ;  /* 0x7f0000019900780c */ /* 0x000fe20003f26070 */
[----:B------:R-:W-:-:S02]  /*2c6c0*/  @P3 IADD3 R160, PT, PT, R160, -0x7f000001, RZ ;  /* 0x80ffffffa0a03810 */ /* 0x000fc40007ffe0ff */
[----:B------:R-:W-:Y:S01]  /*2c6d0*/  IADD3 R116, PT, PT, R117, R98, RZ ;  /* 0x0000006275747210 */ /* 0x000fe20007ffe0ff */
[----:B------:R-:W-:Y:S01]  /*2c6e0*/  IMAD.HI.U32 R163, R105, 0x7f000001, R18 ;  /* 0x7f00000169a37827 */ /* 0x000fe200078e0012 */
[----:B------:R-:W-:-:S03]  /*2c6f0*/  @P4 IADD3 R165, PT, PT, R165, -0x7f000001, RZ ;  /* 0x80ffffffa5a54810 */ /* 0x000fc60007ffe0ff */
[----:B------:R-:W-:Y:S01]  /*2c700*/  IMAD.WIDE.U32 R98, R150, R90, RZ ;  /* 0x0000005a96627225 */ /* 0x000fe200078e00ff */
[----:B------:R-:W-:Y:S02]  /*2c710*/  IADD3 R150, PT, PT, R151, R160, RZ ;  /* 0x000000a097967210 */ /* 0x000fe40007ffe0ff */
[----:B------:R-:W-:Y:S01]  /*2c720*/  @P0 IADD3 R152, PT, PT, R152, -0x7f000001, RZ ;  /* 0x80ffffff98980810 */ /* 0x000fe20007ffe0ff */
[----:B------:R-:W-:Y:S01]  /*2c730*/  ISETP.GE.U32.AND P0, PT, R163, 0x7f000001, PT ;  /* 0x7f000001a300780c */ /* 0x000fe20003f06070 */
[----:B------:R-:W-:Y:S02]  /*2c740*/  IMAD R151, R98, 0x7effffff, RZ ;  /* 0x7effffff62977824 */ /* 0x000fe400078e02ff */
[C---:B------:R-:W-:Y:S01]  /*2c750*/  IMAD.WIDE.U32 R18, R121.reuse, R104, RZ ;  /* 0x0000006879127225 */ /* 0x040fe200078e00ff */
[----:B------:R-:W-:Y:S01]  /*2c760*/  @P2 IADD3 R156, PT, PT, R156, -0x7f000001, RZ ;  /* 0x80ffffff9c9c2810 */ /* 0x000fe20007ffe0ff */
[----:B------:R-:W-:Y:S02]  /*2c770*/  ISETP.GE.U32.AND P2, PT, R116, 0x7f000001, PT ;  /* 0x7f0000017400780c */ /* 0x000fe40003f46070 */
[----:B------:R-:W-:-:S04]  /*2c780*/  IMAD.WIDE.U32 R96, R121, R90, RZ ;  /* 0x0000005a79607225 */ /* 0x000fc800078e00ff */
[----:B------:R-:W-:Y:S01]  /*2c790*/  IMAD.WIDE.U32 R104, R165, 0x5fffffa, RZ ;  /* 0x05fffffaa5687825 */ /* 0x000fe200078e00ff */
[----:B------:R-:W-:-:S03]  /*2c7a0*/  @P1 IADD3 R153, PT, PT, R153, -0x7f000001, RZ ;  /* 0x80ffffff99991810 */ /* 0x000fc60007ffe0ff */
[----:B------:R-:W-:-:S04]  /*2c7b0*/  IMAD.HI.U32 R90, R151, 0x7f000001, R98 ;  /* 0x7f000001975a7827 */ /* 0x000fc800078e0062 */
[----:B------:R-:W-:Y:S02]  /*2c7c0*/  IMAD R151, R165, 0x6, RZ ;  /* 0x00000006a5977824 */ /* 0x000fe400078e02ff */
[----:B------:R-:W-:Y:S02]  /*2c7d0*/  IMAD R155, R96, 0x7effffff, RZ ;  /* 0x7effffff609b7824 */ /* 0x000fe400078e02ff */
[----:B------:R-:W-:Y:S01]  /*2c7e0*/  IMAD.HI.U32 R105, R151, 0x7f000001, R104 ;  /* 0x7f00000197697827 */ /* 0x000fe200078e0068 */
[----:B------:R-:W-:Y:S02]  /*2c7f0*/  IADD3 R117, PT, PT, R153, R156, RZ ;  /* 0x0000009c99757210 */ /* 0x000fe40007ffe0ff */
[----:B------:R-:W-:Y:S01]  /*2c800*/  @P0 IADD3 R163, PT, PT, R163, -0x7f000001, RZ ;  /* 0x80ffffffa3a30810 */ /* 0x000fe20007ffe0ff */
[----:B------:R-:W-:Y:S01]  /*2c810*/  IMAD.HI.U32 R155, R155, 0x7f000001, R96 ;  /* 0x7f0000019b9b7827 */ /* 0x000fe200078e0060 */
[----:B------:R-:W-:-:S03]  /*2c820*/  ISETP.GE.U32.AND P0, PT, R105, 0x7f000001, PT ;  /* 0x7f0000016900780c */ /* 0x000fc60003f06070 */
[----:B------:R-:W-:Y:S01]  /*2c830*/  IMAD R161, R18, 0x7effffff, RZ ;  /* 0x7effffff12a17824 */ /* 0x000fe200078e02ff */
[----:B------:R-:W-:Y:S01]  /*2c840*/  ISETP.GE.U32.AND P1, PT, R155, 0x7f000001, PT ;  /* 0x7f0000019b00780c */ /* 0x000fe20003f26070 */
[----:B------:R-:W-:Y:S02]  /*2c850*/  ISETP.GE.U32.AND P3, PT, R117, 0x7f000001, PT ;  /* 0x7f0000017500780c */ /* 0x000fe40003f66070 */
[----:B------:R-:W-:Y:S01]  /*2c860*/  IMAD.HI.U32 R161, R161, 0x7f000001, R18 ;  /* 0x7f000001a1a17827 */ /* 0x000fe200078e0012 */
[----:B------:R-:W-:Y:S01]  /*2c870*/  ISETP.GE.U32.AND P4, PT, R90, 0x7f000001, PT ;  /* 0x7f0000015a00780c */ /* 0x000fe20003f86070 */
[----:B------:R-:W-:Y:S02]  /*2c880*/  @P2 IADD3 R116, PT, PT, R116, -0x7f000001, RZ ;  /* 0x80ffffff74742810 */ /* 0x000fe40007ffe0ff */
[----:B------:R-:W-:Y:S01]  /*2c890*/  IMAD.WIDE.U32 R18, R121, R12, RZ ;  /* 0x0000000c79127225 */ /* 0x000fe200078e00ff */
[----:B------:R-:W-:-:S03]  /*2c8a0*/  ISETP.GE.U32.AND P2, PT, R150, 0x7f000001, PT ;  /* 0x7f0000019600780c */ /* 0x000fc60003f46070 */
[----:B------:R-:W-:Y:S02]  /*2c8b0*/  IMAD R97, R18, 0x7effffff, RZ ;  /* 0x7effffff12617824 */ /* 0x000fe400078e02ff */
[----:B------:R-:W-:Y:S01]  /*2c8c0*/  IMAD.WIDE.U32 R98, R152, 0x5fffffa, RZ ;  /* 0x05fffffa98627825 */ /* 0x000fe200078e00ff */
[----:B------:R-:W-:-:S03]  /*2c8d0*/  @P0 IADD3 R105, PT, PT, R105, -0x7f000001, RZ ;  /* 0x80ffffff69690810 */ /* 0x000fc60007ffe0ff */
[----:B------:R-:W-:Y:S02]  /*2c8e0*/  IMAD R153, R152, 0x6, RZ ;  /* 0x0000000698997824 */ /* 0x000fe400078e02ff */
[----:B------:R-:W-:Y:S01]  /*2c8f0*/  IMAD.HI.U32 R12, R97, 0x7f000001, R18 ;  /* 0x7f000001610c7827 */ /* 0x000fe200078e0012 */
[----:B------:R-:W-:Y:S01]  /*2c900*/  ISETP.GE.U32.AND P0, PT, R103, 0x7f000001, PT ;  /* 0x7f0000016700780c */ /* 0x000fe20003f06070 */
[----:B------:R-:W-:Y:S02]  /*2c910*/  @P1 IADD3 R155, PT, PT, R155, -0x7f000001, RZ ;  /* 0x80ffffff9b9b1810 */ /* 0x000fe40007ffe0ff */
[----:B------:R-:W-:Y:S01]  /*2c920*/  IMAD.HI.U32 R98, R153, 0x7f000001, R98 ;  /* 0x7f00000199627827 */ /* 0x000fe200078e0062 */
[----:B------:R-:W-:Y:S01]  /*2c930*/  @P3 IADD3 R117, PT, PT, R117, -0x7f000001, RZ ;  /* 0x80ffffff75753810 */ /* 0x000fe20007ffe0ff */
[----:B------:R-:W-:Y:S02]  /*2c940*/  ISETP.GE.U32.AND P1, PT, R12, 0x7f000001, PT ;  /* 0x7f0000010c00780c */ /* 0x000fe40003f26070 */
[----:B------:R-:W-:Y:S01]  /*2c950*/  IMAD.WIDE.U32 R96, R121, R15, RZ ;  /* 0x0000000f79607225 */ /* 0x000fe200078e00ff */
[----:B------:R-:W-:Y:S01]  /*2c960*/  @P4 IADD3 R90, PT, PT, R90, -0x7f000001, RZ ;  /* 0x80ffffff5a5a4810 */ /* 0x000fe20007ffe0ff */
[----:B------:R-:W-:Y:S01]  /*2c970*/  ISETP.GE.U32.AND P3, PT, R161, 0x7f000001, PT ;  /* 0x7f000001a100780c */ /* 0x000fe20003f66070 */
[----:B------:R-:W-:Y:S01]  /*2c980*/  @P2 IADD3 R150, PT, PT, R150, -0x7f000001, RZ ;  /* 0x80ffffff96962810 */ /* 0x000fe20007ffe0ff */
[----:B------:R-:W-:Y:S01]  /*2c990*/  IMAD R15, R96, 0x7effffff, RZ ;  /* 0x7effffff600f7824 */ /* 0x000fe200078e02ff */
[----:B------:R-:W-:Y:S01]  /*2c9a0*/  ISETP.GE.U32.AND P2, PT, R98, 0x7f000001, PT ;  /* 0x7f0000016200780c */ /* 0x000fe20003f46070 */
[----:B------:R-:W-:Y:S01]  /*2c9b0*/  IMAD.WIDE.U32 R18, R155, 0x5fffffa, RZ ;  /* 0x05fffffa9b127825 */ /* 0x000fe200078e00ff */
[----:B------:R-:W-:-:S03]  /*2c9c0*/  IADD3 R117, PT, PT, R117, R90, RZ ;  /* 0x0000005a75757210 */ /* 0x000fc60007ffe0ff */
[----:B------:R-:W-:Y:S02]  /*2c9d0*/  IMAD R99, R155, 0x6, RZ ;  /* 0x000000069b637824 */ /* 0x000fe400078e02ff */
[----:B------:R-:W-:Y:S01]  /*2c9e0*/  IMAD.HI.U32 R90, R15, 0x7f000001, R96 ;  /* 0x7f0000010f5a7827 */ /* 0x000fe200078e0060 */
[----:B------:R-:W-:Y:S02]  /*2c9f0*/  IADD3 R150, PT, PT, R150, R105, RZ ;  /* 0x0000006996967210 */ /* 0x000fe40007ffe0ff */
[----:B------:R-:W-:Y:S01]  /*2ca00*/  @P0 IADD3 R103, PT, PT, R103, -0x7f000001, RZ ;  /* 0x80ffffff67670810 */ /* 0x000fe20007ffe0ff */
[----:B------:R-:W-:Y:S01]  /*2ca10*/  IMAD.HI.U32 R105, R99, 0x7f000001, R18 ;  /* 0x7f00000163697827 */ /* 0x000fe200078e0012 */
        /* <DEDUP_REMOVED lines=8> */
[----:B------:R-:W-:Y:S01]  /*2caa0*/  IMAD.WIDE.U32 R18, R12, 0x5fffffa, RZ ;  /* 0x05fffffa0c127825 */ /* 0x000fe200078e00ff */
[----:B------:R-:W-:Y:S01]  /*2cab0*/  ISETP.GE.U32.AND P3, PT, R167, 0x7f000001, PT ;  /* 0x7f000001a700780c */ /* 0x000fe20003f66070 */
[----:B------:R-:W-:-:S02]  /*2cac0*/  ISETP.GE.U32.AND P2, PT, R125, 0x7f000001, PT ;  /* 0x7f0000017d00780c */ /* 0x000fc40003f46070 */
[----:B------:R-:W-:Y:S01]  /*2cad0*/  IMAD.WIDE.U32 R96, R161, 0x5fffffa, RZ ;  /* 0x05fffffaa1607825 */ /* 0x000fe200078e00ff */
[----:B------:R-:W-:-:S03]  /*2cae0*/  IADD3 R103, PT, PT, R103, R98, RZ ;  /* 0x0000006267677210 */ /* 0x000fc60007ffe0ff */
[----:B------:R-:W-:Y:S02]  /*2caf0*/  IMAD R99, R12, 0x6, RZ ;  /* 0x000000060c637824 */ /* 0x000fe400078e02ff */
[----:B------:R-:W-:Y:S01]  /*2cb00*/  IMAD R15, R161, 0x6, RZ ;  /* 0x00000006a10f7824 */ /* 0x000fe200078e02ff */
[----:B------:R-:W-:Y:S01]  /*2cb10*/  @P5 IADD3 R66, PT, PT, R66, -0x7f000001, RZ ;  /* 0x80ffffff42425810 */ /* 0x000fe20007ffe0ff */
[----:B------:R-:W-:Y:S01]  /*2cb20*/  IMAD.HI.U32 R19, R99, 0x7f000001, R18 ;  /* 0x7f00000163137827 */ /* 0x000fe200078e0012 */
[----:B------:R-:W-:Y:S02]  /*2cb30*/  @P0 IADD3 R90, PT, PT, R90, -0x7f000001, RZ ;  /* 0x80ffffff5a5a0810 */ /* 0x000fe40007ffe0ff */
[----:B------:R-:W-:Y:S01]  /*2cb40*/  IADD3 R116, PT, PT, R116, R163, RZ ;  /* 0x000000a374747210 */ /* 0x000fe20007ffe0ff */
[----:B------:R-:W-:Y:S01]  /*2cb50*/  ISETP.GE.U32.AND P5, PT, R117, 0x7f000001, PT ;  /* 0x7f0000017500780c */ /* 0x000fe20003fa6070 */
[----:B------:R-:W-:Y:S01]  /*2cb60*/  IMAD.HI.U32 R96, R15, 0x7f000001, R96 ;  /* 0x7f0000010f607827 */ /* 0x000fe200078e0060 */
[----:B------:R-:W-:Y:S01]  /*2cb70*/  ISETP.GE.U32.AND P0, PT, R103, 0x7f000001, PT ;  /* 0x7f0000016700780c */ /* 0x000fe20003f06070 */
[----:B------:R-:W-:-:S02]  /*2cb80*/  @P4 IADD3 R105, PT, PT, R105, -0x7f000001, RZ ;  /* 0x80ffffff69694810 */ /* 0x000fc40007ffe0ff */
        /* <DEDUP_REMOVED lines=17> */
[----:B------:R-:W-:Y:S02]  /*2cca0*/  IADD3 R139, PT, PT, R139, R227, RZ ;  /* 0x000000e38b8b7210 */ /* 0x000fe40007ffe0ff */
[----:B------:R-:W-:Y:S02]  /*2ccb0*/  @P1 IADD3 R116, PT, PT, R116, -0x7f000001, RZ ;  /* 0x80ffffff74741810 */ /* 0x000fe40007ffe0ff */
[----:B------:R-:W-:-:S02]  /*2ccc0*/  IADD3 R117, PT, PT, R117, R90, RZ ;  /* 0x0000005a75757210 */ /* 0x000fc40007ffe0ff */
[----:B------:R-:W-:Y:S02]  /*2ccd0*/  IADD3 R103, PT, PT, R103, R96, RZ ;  /* 0x0000006067677210 */ /* 0x000fe40007ffe0ff */
[----:B------:R-:W-:Y:S02]  /*2cce0*/  @P2 IADD3 R164, PT, PT, R164, -0x7f000001, RZ ;  /* 0x80ffffffa4a42810 */ /* 0x000fe40007ffe0ff */
[----:B------:R-:W-:Y:S02]  /*2ccf0*/  @P3 IADD3 R190, PT, PT, R190, -0x7f000001, RZ ;  /* 0x80ffffffbebe3810 */ /* 0x000fe40007ffe0ff */
[----:B------:R-:W-:Y:S01]  /*2cd00*/  IADD3 R96, PT, PT, R116, R19, RZ ;  /* 0x0000001374607210 */ /* 0x000fe20007ffe0ff */
[----:B------:R-:W-:Y:S01]  /*2cd10*/  ISETP.GE.U32.AND P2, PT, R159, 0x7f000001, PT ;  /* 0x7f0000019f00780c */ /* 0x000fe20003f46070 */
[----:B------:R-:W-:Y:S01]  /*2cd20*/  ISETP.GE.U32.AND P3, PT, R139, 0x7f000001, PT ;  /* 0x7f0000018b00780c */ /* 0x000fe20003f66070 */
[----:B------:R-:W-:Y:S01]  /*2cd30*/  ISETP.GE.U32.AND P1, PT, R134, 0x7f000001, PT ;  /* 0x7f0000018600780c */ /* 0x000fe20003f26070 */
[----:B------:R-:W-:-:S02]  /*2cd40*/  @P5 IADD3 R140, PT, PT, R140, -0x7f000001, RZ ;  /* 0x80ffffff8c8c5810 */ /* 0x000fc40007ffe0ff */
[----:B------:R-:W-:Y:S01]  /*2cd50*/  @P0 IADD3 R12, PT, PT, R12, -0x7f000001, RZ ;  /* 0x80ffffff0c0c0810 */ /* 0x000fe20007ffe0ff */
[----:B------:R-:W-:Y:S01]  /*2cd60*/  ISETP.GE.U32.AND P5, PT, R103, 0x7f000001, PT ;  /* 0x7f0000016700780c */ /* 0x000fe20003fa6070 */
[----:B------:R-:W-:Y:S01]  /*2cd70*/  ISETP.GE.U32.AND P0, PT, R96, 0x7f000001, PT ;  /* 0x7f0000016000780c */ /* 0x000fe20003f06070 */
[----:B------:R-:W-:Y:S01]  /*2cd80*/  ISETP.GE.U32.AND P6, PT, R117, 0x7f000001, PT ;  /* 0x7f0000017500780c */ /* 0x000fe20003fc6070 */
[----:B------:R-:W-:Y:S01]  /*2cd90*/  @P4 IADD3 R132, PT, PT, R132, -0x7f000001, RZ ;  /* 0x80ffffff84844810 */ /* 0x000fe20007ffe0ff */
[----:B------:R-:W-:-:S03]  /*2cda0*/  ISETP.GE.U32.AND P4, PT, R143, 0x7f000001, PT ;  /* 0x7f0000018f00780c */ /* 0x000fc60003f86070 */
[----:B------:R-:W-:Y:S02]  /*2cdb0*/  @P2 IADD3 R159, PT, PT, R159, -0x7f000001, RZ ;  /* 0x80ffffff9f9f2810 */ /* 0x000fe40007ffe0ff */
[----:B------:R-:W-:Y:S01]  /*2cdc0*/  @P3 IADD3 R139, PT, PT, R139, -0x7f000001, RZ ;  /* 0x80ffffff8b8b3810 */ /* 0x000fe20007ffe0ff */
[----:B------:R-:W-:Y:S01]  /*2cdd0*/  ISETP.GE.U32.AND P2, PT, R195, 0x7f000001, PT ;  /* 0x7f000001c300780c */ /* 0x000fe20003f46070 */
[----:B------:R-:W-:Y:S01]  /*2cde0*/  ISETP.GE.U32.AND P3, PT, R201, 0x7f000001, PT ;  /* 0x7f000001c900780c */ /* 0x000fe20003f66070 */
[----:B------:R-:W-:Y:S02]  /*2cdf0*/  @P1 IADD3 R134, PT, PT, R134, -0x7f000001, RZ ;  /* 0x80ffffff86861810 */ /* 0x000fe40007ffe0ff */
[----:B------:R-:W-:Y:S01]  /*2ce00*/  IADD3 R118, PT, PT, R118, R196, RZ ;  /* 0x000000c476767210 */ /* 0x000fe20007ffe0ff */
[----:B------:R-:W-:Y:S01]  /*2ce10*/  ISETP.GE.U32.AND P1, PT, R194, 0x7f000001, PT ;  /* 0x7f000001c200780c */ /* 0x000fe20003f26070 */
[----:B------:R-:W-:Y:S02]  /*2ce20*/  @P5 IADD3 R103, PT, PT, R103, -0x7f000001, RZ ;  /* 0x80ffffff67675810 */ /* 0x000fe40007ffe0ff */
[----:B------:R-:W-:-:S02]  /*2ce30*/  @P0 IADD3 R96, PT, PT, R96, -0x7f000001, RZ ;  /* 0x80ffffff60600810 */ /* 0x000fc40007ffe0ff */
[----:B------:R-:W-:Y:S02]  /*2ce40*/  @P6 IADD3 R117, PT, PT, R117, -0x7f000001, RZ ;  /* 0x80ffffff75756810 */ /* 0x000fe40007ffe0ff */
[----:B------:R-:W-:Y:S01]  /*2ce50*/  @P4 IADD3 R143, PT, PT, R143, -0x7f000001, RZ ;  /* 0x80ffffff8f8f4810 */ /* 0x000fe20007ffe0ff */
[----:B------:R-:W-:Y:S01]  /*2ce60*/  ISETP.GE.U32.AND P4, PT, R118, 0x7f000001, PT ;  /* 0x7f0000017600780c */ /* 0x000fe20003f86070 */
[----:B------:R-:W-:Y:S02]  /*2ce70*/  IADD3 R12, PT, PT, R12, R115, RZ ;  /* 0x000000730c0c7210 */ /* 0x000fe40007ffe0ff */
[----:B------:R-:W-:Y:S02]  /*2ce80*/  IADD3 R114, PT, PT, R103, R114, RZ ;  /* 0x0000007267727210 */ /* 0x000fe40007ffe0ff */
[----:B------:R-:W-:Y:S02]  /*2ce90*/  IADD3 R96, PT, PT, R96, R109, RZ ;  /* 0x0000006d60607210 */ /* 0x000fe40007ffe0ff */
        /* <DEDUP_REMOVED lines=9> */
[----:B------:R-:W-:Y:S02]  /*2cf30*/  @P4 IADD3 R118, PT, PT, R118, -0x7f000001, RZ ;  /* 0x80ffffff76764810 */ /* 0x000fe40007ffe0ff */
[----:B------:R-:W-:Y:S02]  /*2cf40*/  IADD3 R128, PT, PT, R128, R177, RZ ;  /* 0x000000b180807210 */ /* 0x000fe40007ffe0ff */
[----:B------:R-:W-:-:S02]  /*2cf50*/  IADD3 R194, PT, PT, R201, R194, RZ ;  /* 0x000000c2c9c27210 */ /* 0x000fc40007ffe0ff */
[----:B------:R-:W-:Y:S01]  /*2cf60*/  @P0 IADD3 R8, PT, PT, R8, -0x7f000001, RZ ;  /* 0x80ffffff08080810 */ /* 0x000fe20007ffe0ff */
[----:B------:R0:W-:Y:S01]  /*2cf70*/  STL [R1+0x110], R12 ;  /* 0x0001100c01007387 */ /* 0x0001e20000100800 */
[----:B------:R-:W-:Y:S01]  /*2cf80*/  IADD3 R195, PT, PT, R118, R195, RZ ;  /* 0x000000c376c37210 */ /* 0x000fe20007ffe0ff */
[----:B------:R-:W-:Y:S02]  /*2cf90*/  ISETP.GE.U32.AND P0, PT, R194, 0x7f000001, PT ;  /* 0x7f000001c200780c */ /* 0x000fe40003f06070 */
[----:B------:R1:W-:Y:S01]  /*2cfa0*/  STL [R1+0x114], R114 ;  /* 0x0001147201007387 */ /* 0x0003e20000100800 */
[----:B------:R-:W-:-:S03]  /*2cfb0*/  ISETP.GE.U32.AND P4, PT, R197, 0x7f000001, PT ;  /* 0x7f000001c500780c */ /* 0x000fc60003f86070 */
[----:B------:R2:W-:Y:S01]  /*2cfc0*/  STL [R1+0x118], R96 ;  /* 0x0001186001007387 */ /* 0x0005e20000100800 */
[----:B0-----:R-:W-:-:S03]  /*2cfd0*/  @P6 IADD3 R12, PT, PT, R12, -0x7f000001, RZ ;  /* 0x80ffffff0c0c6810 */ /* 0x001fc60007ffe0ff */
[----:B------:R0:W-:Y:S01]  /*2cfe0*/  STL [R1+0x11c], R108 ;  /* 0x00011c6c01007387 */ /* 0x0001e20000100800 */
[----:B-1----:R-:W-:Y:S02]  /*2cff0*/  @P5 IADD3 R114, PT, PT, R114, -0x7f000001, RZ ;  /* 0x80ffffff72725810 */ /* 0x002fe40007ffe0ff */
[----:B--2---:R-:W-:Y:S01]  /*2d000*/  @P3 IADD3 R96, PT, PT, R96, -0x7f000001, RZ ;  /* 0x80ffffff60603810 */ /* 0x004fe20007ffe0ff */
[----:B------:R-:W-:Y:S01]  /*2d010*/  ISETP.GE.U32.AND P3, PT, R128, 0x7f000001, PT ;  /* 0x7f0000018000780c */ /* 0x000fe20003f66070 */
[----:B0-----:R-:W-:Y:S01]  /*2d020*/  @P2 IADD3 R108, PT, PT, R108, -0x7f000001, RZ ;  /* 0x80ffffff6c6c2810 */ /* 0x001fe20007ffe0ff */
[----:B------:R-:W-:Y:S01]  /*2d030*/  ISETP.GE.U32.AND P6, PT, R195, 0x7f000001, PT ;  /* 0x7f000001c300780c */ /* 0x000fe20003fc6070 */
[----:B------:R-:W-:Y:S01]  /*2d040*/  IADD3 R66, PT, PT, R84, R66, RZ ;  /* 0x0000004254427210 */ /* 0x000fe20007ffe0ff */
[----:B------:R-:W-:Y:S01]  /*2d050*/  STL [R1+0x110], R12 ;  /* 0x0001100c01007387 */ /* 0x000fe20000100800 */
[----:B------:R-:W-:-:S03]  /*2d060*/  ISETP.GE.U32.AND P2, PT, R7, 0x7f000001, PT ;  /* 0x7f0000010700780c */ /* 0x000fc60003f46070 */
[----:B------:R-:W-:Y:S04]  /*2d070*/  STL [R1+0x114], R114 ;  /* 0x0001147201007387 */ /* 0x000fe80000100800 */
[----:B------:R0:W-:Y:S04]  /*2d080*/  STL [R1+0x118], R96 ;  /* 0x0001186001007387 */ /* 0x0001e80000100800 */
[----:B------:R1:W-:Y:S04]  /*2d090*/  STL [R1+0x11c], R108 ;  /* 0x00011c6c01007387 */ /* 0x0003e80000100800 */
[----:B------:R-:W2:Y:S01]  /*2d0a0*/  LD.E R84, desc[UR10][R16.64+0x454] ;  /* 0x0004540a10547980 */ /* 0x000ea2000c101900 */
[----:B------:R-:W-:Y:S01]  /*2d0b0*/  ISETP.GE.U32.AND P1, PT, R10, 0x7f000001, PT ;  /* 0x7f0000010a00780c */ /* 0x000fe20003f26070 */
[----:B------:R-:W-:-:S02]  /*2d0c0*/  @P0 IADD3 R194, PT, PT, R194, -0x7f000001, RZ ;  /* 0x80ffffffc2c20810 */ /* 0x000fc40007ffe0ff */
[----:B------:R-:W-:Y:S01]  /*2d0d0*/  @P4 IADD3 R197, PT, PT, R197, -0x7f000001, RZ ;  /* 0x80ffffffc5c54810 */ /* 0x000fe20007ffe0ff */
[----:B------:R-:W3:Y:S01]  /*2d0e0*/  LD.E R90, desc[UR10][R16.64+0x450] ;  /* 0x0004500a105a7980 */ /* 0x000ee2000c101900 */
[----:B------:R-:W-:Y:S02]  /*2d0f0*/  @P3 IADD3 R128, PT, PT, R128, -0x7f000001, RZ ;  /* 0x80ffffff80803810 */ /* 0x000fe40007ffe0ff */
[----:B------:R-:W-:Y:S01]  /*2d100*/  @P6 IADD3 R195, PT, PT, R195, -0x7f000001, RZ ;  /* 0x80ffffffc3c36810 */ /* 0x000fe20007ffe0ff */
[----:B------:R-:W-:Y:S01]  /*2d110*/  IMAD.WIDE.U32 R18, R194, R64, RZ ;  /* 0x00000040c2127225 */ /* 0x000fe200078e00ff */
[----:B------:R-:W-:Y:S02]  /*2d120*/  @P2 IADD3 R7, PT, PT, R7, -0x7f000001, RZ ;  /* 0x80ffffff07072810 */ /* 0x000fe40007ffe0ff */
[----:B------:R-:W-:Y:S01]  /*2d130*/  IADD3 R128, PT, PT, R128, R197, RZ ;  /* 0x000000c580807210 */ /* 0x000fe20007ffe0ff */
[----:B------:R-:W-:Y:S02]  /*2d140*/  IMAD R15, R18, 0x7effffff, RZ ;  /* 0x7effffff120f7824 */ /* 0x000fe400078e02ff */
[----:B0-----:R-:W-:Y:S01]  /*2d150*/  IMAD.WIDE.U32 R96, R195, R67, RZ ;  /* 0x00000043c3607225 */ /* 0x001fe200078e00ff */
[----:B------:R-:W-:-:S02]  /*2d160*/  @P1 IADD3 R10, PT, PT, R10, -0x7f000001, RZ ;  /* 0x80ffffff0a0a1810 */ /* 0x000fc40007ffe0ff */
[----:B------:R-:W-:Y:S01]  /*2d170*/  IADD3 R7, PT, PT, R7, R8, RZ ;  /* 0x0000000807077210 */ /* 0x000fe20007ffe0ff */
[----:B------:R-:W-:Y:S01]  /*2d180*/  ISETP.GE.U32.AND P1, PT, R128, 0x7f000001, PT ;  /* 0x7f0000018000780c */ /* 0x000fe20003f26070 */
[----:B------:R-:W-:Y:S01]  /*2d190*/  IMAD.HI.U32 R8, R15, 0x7f000001, R18 ;  /* 0x7f0000010f087827 */ /* 0x000fe200078e0012 */
[----:B------:R-:W-:-:S03]  /*2d1a0*/  ISETP.GE.U32.AND P5, PT, R145, 0x7f000001, PT ;  /* 0x7f0000019100780c */ /* 0x000fc60003fa6070 */
[----:B------:R-:W-:Y:S02]  /*2d1b0*/  IMAD R15, R96, 0x7effffff, RZ ;  /* 0x7effffff600f7824 */ /* 0x000fe400078e02ff */
[----:B------:R-:W-:-:S04]  /*2d1c0*/  IMAD.WIDE.U32 R104, R194, R67, RZ ;  /* 0x00000043c2687225 */ /* 0x000fc800078e00ff */
[----:B------:R-:W-:-:S04]  /*2d1d0*/  IMAD.WIDE.U32 R18, R195, R64, RZ ;  /* 0x00000040c3127225 */ /* 0x000fc800078e00ff */
[----:B------:R-:W-:-:S04]  /*2d1e0*/  IMAD.WIDE.U32 R98, R194, R81, RZ ;  /* 0x00000051c2627225 */ /* 0x000fc800078e00ff */
[----:B------:R-:W-:-:S04]  /*2d1f0*/  IMAD.HI.U32 R121, R15, 0x7f000001, R96 ;  /* 0x7f0000010f797827 */ /* 0x000fc800078e0060 */
[----:B------:R-:W-:Y:S02]  /*2d200*/  IMAD R15, R104, 0x7effffff, RZ ;  /* 0x7effffff680f7824 */ /* 0x000fe400078e02ff */
[----:B------:R-:W-:Y:S02]  /*2d210*/  IMAD R109, R18, 0x7effffff, RZ ;  /* 0x7effffff126d7824 */ /* 0x000fe400078e02ff */
[----:B------:R-:W-:Y:S01]  /*2d220*/  IMAD.WIDE.U32 R96, R194, R80, RZ ;  /* 0x00000050c2607225 */ /* 0x000fe200078e00ff */
[----:B------:R-:W-:-:S03]  /*2d230*/  IADD3 R134, PT, PT, R143, R134, RZ ;  /* 0x000000868f867210 */ /* 0x000fc60007ffe0ff */
[----:B------:R-:W-:Y:S02]  /*2d240*/  IMAD R103, R98, 0x7effffff, RZ ;  /* 0x7effffff62677824 */ /* 0x000fe400078e02ff */
[----:B------:R-:W-:Y:S01]  /*2d250*/  IMAD.HI.U32 R12, R15, 0x7f000001, R104 ;  /* 0x7f0000010f0c7827 */ /* 0x000fe200078e0068 */
[----:B------:R-:W-:Y:S01]  /*2d260*/  @P1 IADD3 R128, PT, PT, R128, -0x7f000001, RZ ;  /* 0x80ffffff80801810 */ /* 0x000fe20007ffe0ff */
[----:B------:R-:W-:Y:S02]  /*2d270*/  ISETP.GE.U32.AND P2, PT, R14, 0x7f000001, PT ;  /* 0x7f0000010e00780c */ /* 0x000fe40003f46070 */
[----:B------:R-:W-:Y:S01]  /*2d280*/  IMAD.HI.U32 R143, R109, 0x7f000001, R18 ;  /* 0x7f0000016d8f7827 */ /* 0x000fe200078e0012 */
[----:B------:R-:W-:-:S03]  /*2d290*/  @P5 IADD3 R145, PT, PT, R145, -0x7f000001, RZ ;  /* 0x80ffffff91915810 */ /* 0x000fc60007ffe0ff */
[----:B------:R-:W-:Y:S02]  /*2d2a0*/  IMAD R15, R96, 0x7effffff, RZ ;  /* 0x7effffff600f7824 */ /* 0x000fe400078e02ff */
[----:B------:R-:W-:-:S04]  /*2d2b0*/  IMAD.WIDE.U32 R18, R195, R81, RZ ;  /* 0x00000051c3127225 */ /* 0x000fc800078e00ff */
[----:B-1----:R-:W-:Y:S02]  /*2d2c0*/  IMAD.HI.U32 R108, R103, 0x7f000001, R98 ;  /* 0x7f000001676c7827 */ /* 0x002fe400078e0062 */
[----:B------:R-:W4:Y:S02]  /*2d2d0*/  LD.E R103, desc[UR10][R16.64+0x458] ;  /* 0x0004580a10677980 */ /* 0x000f24000c101900 */
[----:B------:R-:W-:Y:S01]  /*2d2e0*/  IMAD.HI.U32 R114, R15, 0x7f000001, R96 ;  /* 0x7f0000010f727827 */ /* 0x000fe200078e0060 */
[----:B------:R-:W-:-:S03]  /*2d2f0*/  IADD3 R10, PT, PT, R145, R10, RZ ;  /* 0x0000000a910a7210 */ /* 0x000fc60007ffe0ff */
[----:B------:R-:W-:Y:S02]  /*2d300*/  IMAD R15, R18, 0x7effffff, RZ ;  /* 0x7effffff120f7824 */ /* 0x000fe400078e02ff */
[----:B------:R-:W-:Y:S01]  /*2d310*/  IMAD.WIDE.U32 R98, R128, R67, RZ ;  /* 0x0000004380627225 */ /* 0x000fe200078e00ff */
[----:B------:R-:W-:Y:S01]  /*2d320*/  ISETP.GE.U32.AND P1, PT, R111, 0x7f000001, PT ;  /* 0x7f0000016f00780c */ /* 0x000fe20003f26070 */
[----:B------:R-:W-:Y:S02]  /*2d330*/  ISETP.GE.U32.AND P0, PT, R7, 0x7f000001, PT ;  /* 0x7f0000010700780c */ /* 0x000fe40003f06070 */
[----:B------:R-:W-:Y:S01]  /*2d340*/  IMAD.HI.U32 R145, R15, 0x7f000001, R18 ;  /* 0x7f0000010f917827 */ /* 0x000fe200078e0012 */
[----:B------:R-:W-:-:S03]  /*2d350*/  ISETP.GE.U32.AND P6, PT, R137, 0x7f000001, PT ;  /* 0x7f0000018900780c */ /* 0x000fc60003fc6070 */
[----:B------:R-:W-:-:S04]  /*2d360*/  IMAD.WIDE.U32 R104, R195, R80, RZ ;  /* 0x00000050c3687225 */ /* 0x000fc800078e00ff */
[----:B------:R-:W-:Y:S01]  /*2d370*/  IMAD R15, R98, 0x7effffff, RZ ;  /* 0x7effffff620f7824 */ /* 0x000fe200078e02ff */
[----:B------:R-:W-:Y:S01]  /*2d380*/  @P2 IADD3 R14, PT, PT, R14, -0x7f000001, RZ ;  /* 0x80ffffff0e0e2810 */ /* 0x000fe20007ffe0ff */
[----:B------:R-:W-:Y:S01]  /*2d390*/  IMAD R109, R104, 0x7effffff, RZ ;  /* 0x7effffff686d7824 */ /* 0x000fe200078e02ff */
[----:B------:R-:W-:Y:S01]  /*2d3a0*/  ISETP.GE.U32.AND P2, PT, R162, 0x7f000001, PT ;  /* 0x7f000001a200780c */ /* 0x000fe20003f46070 */
[----:B------:R-:W-:-:S04]  /*2d3b0*/  IMAD.HI.U32 R118, R15, 0x7f000001, R98 ;  /* 0x7f0000010f767827 */ /* 0x000fc800078e0062 */
[----:B------:R-:W-:-:S04]  /*2d3c0*/  IMAD.WIDE.U32 R98, R128, R80, RZ ;  /* 0x0000005080627225 */ /* 0x000fc800078e00ff */
[----:B------:R-:W-:-:S04]  /*2d3d0*/  IMAD.WIDE.U32 R96, R128, R81, RZ ;  /* 0x0000005180607225 */ /* 0x000fc800078e00ff */
[----:B------:R-:W-:Y:S01]  /*2d3e0*/  IMAD.HI.U32 R116, R109, 0x7f000001, R104 ;  /* 0x7f0000016d747827 */ /* 0x000fe200078e0068 */
[----:B------:R-:W-:-:S03]  /*2d3f0*/  @P1 IADD3 R111, PT, PT, R111, -0x7f000001, RZ ;  /* 0x80ffffff6f6f1810 */ /* 0x000fc60007ffe0ff */
[----:B------:R-:W-:Y:S02]  /*2d400*/  IMAD R109, R98, 0x7effffff, RZ ;  /* 0x7effffff626d7824 */ /* 0x000fe400078e02ff */
[----:B------:R-:W-:Y:S01]  /*2d410*/  IMAD R19, R96, 0x7effffff, RZ ;  /* 0x7effffff60137824 */ /* 0x000fe200078e02ff */
[----:B------:R-:W-:Y:S01]  /*2d420*/  ISETP.GE.U32.AND P5, PT, R116, 0x7f000001, PT ;  /* 0x7f0000017400780c */ /* 0x000fe20003fa6070 */
[----:B------:R-:W-:Y:S01]  /*2d430*/  IMAD.HI.U32 R109, R109, 0x7f000001, R98 ;  /* 0x7f0000016d6d7827 */ /* 0x000fe200078e0062 */
[----:B------:R-:W-:Y:S01]  /*2d440*/  ISETP.GE.U32.AND P1, PT, R95, 0x7f000001, PT ;  /* 0x7f0000015f00780c */ /* 0x000fe20003f26070 */
[----:B------:R-:W-:Y:S01]  /*2d450*/  @P0 IADD3 R7, PT, PT, R7, -0x7f000001, RZ ;  /* 0x80ffffff07070810 */ /* 0x000fe20007ffe0ff */
[----:B------:R-:W-:Y:S01]  /*2d460*/  ISETP.GE.U32.AND P4, PT, R101, 0x7f000001, PT ;  /* 0x7f0000016500780c */ /* 0x000fe20003f86070 */
[----:B------:R-:W-:Y:S01]  /*2d470*/  IMAD.HI.U32 R150, R19, 0x7f000001, R96 ;  /* 0x7f00000113967827 */ /* 0x000fe200078e0060 */
[----:B------:R-:W-:Y:S01]  /*2d480*/  @P6 IADD3 R137, PT, PT, R137, -0x7f000001, RZ ;  /* 0x80ffffff89896810 */ /* 0x000fe20007ffe0ff */
[----:B------:R-:W-:Y:S01]  /*2d490*/  ISETP.GE.U32.AND P0, PT, R109, 0x7f000001, PT ;  /* 0x7f0000016d00780c */ /* 0x000fe20003f06070 */
[----:B------:R-:W-:Y:S01]  /*2d4a0*/  @P2 IADD3 R162, PT, PT, R162, -0x7f000001, RZ ;  /* 0x80ffffffa2a22810 */ /* 0x000fe20007ffe0ff */
[----:B------:R-:W-:Y:S01]  /*2d4b0*/  IMAD.WIDE.U32 R104, R128, R64, RZ ;  /* 0x0000004080687225 */ /* 0x000fe200078e00ff */
[----:B------:R-:W-:Y:S01]  /*2d4c0*/  ISETP.GE.U32.AND P3, PT, R150, 0x7f000001, PT ;  /* 0x7f0000019600780c */ /* 0x000fe20003f66070 */
[----:B------:R-:W-:-:S02]  /*2d4d0*/  ISETP.GE.U32.AND P2, PT, R137, 0x7f000001, PT ;  /* 0x7f0000018900780c */ /* 0x000fc40003f46070 */
[----:B------:R-:W-:-:S04]  /*2d4e0*/  IMAD.WIDE.U32 R96, R7, R64, RZ ;  /* 0x0000004007607225 */ /* 0x000fc800078e00ff */
[----:B------:R-:W-:Y:S02]  /*2d4f0*/  IMAD R15, R104, 0x7effffff, RZ ;  /* 0x7effffff680f7824 */ /* 0x000fe400078e02ff */
[----:B------:R-:W-:Y:S02]  /*2d500*/  IMAD R115, R96, 0x7effffff, RZ ;  /* 0x7effffff60737824 */ /* 0x000fe400078e02ff */
[----:B------:R-:W-:Y:S01]  /*2d510*/  IMAD.WIDE.U32 R18, R7, R81, RZ ;  /* 0x0000005107127225 */ /* 0x000fe200078e00ff */
[----:B------:R-:W-:Y:S02]  /*2d520*/  @P5 IADD3 R116, PT, PT, R116, -0x7f000001, RZ ;  /* 0x80ffffff74745810 */ /* 0x000fe40007ffe0ff */
[----:B------:R-:W-:Y:S02]  /*2d530*/  @P1 IADD3 R95, PT, PT, R95, -0x7f000001, RZ ;  /* 0x80ffffff5f5f1810 */ /* 0x000fe40007ffe0ff */
[----:B------:R-:W-:Y:S01]  /*2d540*/  @P4 IADD3 R101, PT, PT, R101, -0x7f000001, RZ ;  /* 0x80ffffff65654810 */ /* 0x000fe20007ffe0ff */
[----:B------:R-:W-:Y:S01]  /*2d550*/  IMAD.HI.U32 R151, R15, 0x7f000001, R104 ;  /* 0x7f0000010f977827 */ /* 0x000fe200078e0068 */
[----:B------:R-:W-:Y:S01]  /*2d560*/  ISETP.GE.U32.AND P5, PT, R111, 0x7f000001, PT ;  /* 0x7f0000016f00780c */ /* 0x000fe20003fa6070 */
[----:B------:R-:W-:Y:S01]  /*2d570*/  ISETP.GE.U32.AND P1, PT, R157, 0x7f000001, PT ;  /* 0x7f0000019d00780c */ /* 0x000fe20003f26070 */
[----:B------:R-:W-:Y:S01]  /*2d580*/  @P0 IADD3 R109, PT, PT, R109, -0x7f000001, RZ ;  /* 0x80ffffff6d6d0810 */ /* 0x000fe20007ffe0ff */
[----:B------:R-:W-:Y:S01]  /*2d590*/  IMAD.HI.U32 R104, R115, 0x7f000001, R96 ;  /* 0x7f00000173687827 */ /* 0x000fe200078e0060 */
[----:B------:R0:W2:Y:S03]  /*2d5a0*/  LD.E R105, desc[UR10][R16.64+0x45c] ;  /* 0x00045c0a10697980 */ /* 0x0000a6000c101900 */
[----:B------:R-:W-:Y:S01]  /*2d5b0*/  IMAD R117, R18, 0x7effffff, RZ ;  /* 0x7effffff12757824 */ /* 0x000fe200078e02ff */
[----:B------:R-:W-:Y:S01]  /*2d5c0*/  @P3 IADD3 R150, PT, PT, R150, -0x7f000001, RZ ;  /* 0x80ffffff96963810 */ /* 0x000fe20007ffe0ff */
[----:B------:R-:W-:Y:S01]  /*2d5d0*/  ISETP.GE.U32.AND P6, PT, R104, 0x7f000001, PT ;  /* 0x7f0000016800780c */ /* 0x000fe20003fc6070 */
[----:B------:R-:W-:Y:S01]  /*2d5e0*/  ISETP.GE.U32.AND P0, PT, R101, 0x7f000001, PT ;  /* 0x7f0000016500780c */ /* 0x000fe20003f06070 */
[----:B------:R-:W-:Y:S01]  /*2d5f0*/  IMAD.HI.U32 R117, R117, 0x7f000001, R18 ;  /* 0x7f00000175757827 */ /* 0x000fe200078e0012 */
[----:B------:R-:W-:Y:S01]  /*2d600*/  @P2 IADD3 R137, PT, PT, R137, -0x7f000001, RZ ;  /* 0x80ffffff89892810 */ /* 0x000fe20007ffe0ff */
[----:B------:R-:W-:Y:S01]  /*2d610*/  ISETP.GE.U32.AND P3, PT, R162, 0x7f000001, PT ;  /* 0x7f000001a200780c */ /* 0x000fe20003f66070 */
[----:B------:R-:W-:Y:S01]  /*2d620*/  ISETP.GE.U32.AND P2, PT, R108, 0x7f000001, PT ;  /* 0x7f0000016c00780c */ /* 0x000fe20003f46070 */
[----:B------:R-:W-:Y:S01]  /*2d630*/  IMAD.WIDE.U32 R18, R7, R80, RZ ;  /* 0x0000005007127225 */ /* 0x000fe200078e00ff */
[----:B------:R-:W-:-:S03]  /*2d640*/  ISETP.GE.U32.AND P4, PT, R14, 0x7f000001, PT ;  /* 0x7f0000010e00780c */ /* 0x000fc60003f86070 */
[----:B------:R-:W-:Y:S01]  /*2d650*/  IMAD.WIDE.U32 R96, R7, R67, RZ ;  /* 0x0000004307607225 */ /* 0x000fe200078e00ff */
        /* <DEDUP_REMOVED lines=9> */
[----:B------:R-:W-:Y:S01]  /*2d6f0*/  @P3 IADD3 R162, PT, PT, R162, -0x7f000001, RZ ;  /* 0x80ffffffa2a23810 */ /* 0x000fe20007ffe0ff */
[----:B------:R-:W-:Y:S01]  /*2d700*/  ISETP.GE.U32.AND P6, PT, R128, 0x7f000001, PT ;  /* 0x7f0000018000780c */ /* 0x000fe20003fc6070 */
[----:B------:R-:W-:Y:S01]  /*2d710*/  @P2 IADD3 R108, PT, PT, R108, -0x7f000001, RZ ;  /* 0x80ffffff6c6c2810 */ /* 0x000fe20007ffe0ff */
[----:B------:R-:W-:Y:S01]  /*2d720*/  ISETP.GE.U32.AND P3, PT, R13, 0x7f000001, PT ;  /* 0x7f0000010d00780c */ /* 0x000fe20003f66070 */
[----:B------:R-:W-:-:S03]  /*2d730*/  @P4 IADD3 R14, PT, PT, R14, -0x7f000001, RZ ;  /* 0x80ffffff0e0e4810 */ /* 0x000fc60007ffe0ff */
[----:B------:R-:W-:Y:S01]  /*2d740*/  ISETP.GE.U32.AND P2, PT, R108, 0x7f000001, PT ;  /* 0x7f0000016c00780c */ /* 0x000fe20003f46070 */
[----:B------:R-:W-:Y:S01]  /*2d750*/  IMAD R99, R96, 0x7effffff, RZ ;  /* 0x7effffff60637824 */ /* 0x000fe200078e02ff */
[----:B------:R-:W-:Y:S02]  /*2d760*/  @P5 IADD3 R95, PT, PT, R95, -0x7f000001, RZ ;  /* 0x80ffffff5f5f5810 */ /* 0x000fe40007ffe0ff */
[----:B------:R-:W-:Y:S01]  /*2d770*/  @P1 IADD3 R121, PT, PT, R121, -0x7f000001, RZ ;  /* 0x80ffffff79791810 */ /* 0x000fe20007ffe0ff */
[----:B------:R-:W-:Y:S01]  /*2d780*/  ISETP.GE.U32.AND P5, PT, R14, 0x7f000001, PT ;  /* 0x7f0000010e00780c */ /* 0x000fe20003fa6070 */
[----:B------:R-:W-:Y:S01]  /*2d790*/  ISETP.GE.U32.AND P1, PT, R101, 0x7f000001, PT ;  /* 0x7f0000016500780c */ /* 0x000fe20003f26070 */
[----:B0-----:R-:W-:Y:S01]  /*2d7a0*/  IMAD.WIDE.U32 R16, R109, 0x5fffffa, RZ ;  /* 0x05fffffa6d107825 */ /* 0x001fe200078e00ff */
[----:B------:R-:W-:Y:S02]  /*2d7b0*/  @P0 IADD3 R8, PT, PT, R8, -0x7f000001, RZ ;  /* 0x80ffffff08080810 */ /* 0x000fe40007ffe0ff */
[----:B------:R-:W-:Y:S01]  /*2d7c0*/  @P6 IADD3 R128, PT, PT, R128, -0x7f000001, RZ ;  /* 0x80ffffff80806810 */ /* 0x000fe20007ffe0ff */
[----:B------:R-:W-:Y:S01]  /*2d7d0*/  IMAD.HI.U32 R99, R99, 0x7f000001, R96 ;  /* 0x7f00000163637827 */ /* 0x000fe200078e0060 */
[----:B------:R-:W-:Y:S01]  /*2d7e0*/  ISETP.GE.U32.AND P4, PT, R117, 0x7f000001, PT ;  /* 0x7f0000017500780c */ /* 0x000fe20003f86070 */
[----:B------:R-:W-:Y:S01]  /*2d7f0*/  ISETP.GE.U32.AND P0, PT, R143, 0x7f000001, PT ;  /* 0x7f0000018f00780c */ /* 0x000fe20003f06070 */
[----:B------:R-:W-:Y:S01]  /*2d800*/  ISETP.GE.U32.AND P6, PT, R114, 0x7f000001, PT ;  /* 0x7f0000017200780c */ /* 0x000fe20003fc6070 */
[----:B------:R-:W-:Y:S01]  /*2d810*/  IMAD.WIDE.U32 R96, R116, 0x5fffffa, RZ ;  /* 0x05fffffa74607825 */ /* 0x000fe200078e00ff */
[----:B------:R-:W-:Y:S01]  /*2d820*/  @P3 IADD3 R13, PT, PT, R13, -0x7f000001, RZ ;  /* 0x80ffffff0d0d3810 */ /* 0x000fe20007ffe0ff */
[----:B------:R-:W-:-:S02]  /*2d830*/  ISETP.GE.U32.AND P3, PT, R157, 0x7f000001, PT ;  /* 0x7f0000019d00780c */ /* 0x000fc40003f66070 */
[----:B------:R-:W-:Y:S02]  /*2d840*/  IMAD R109, R109, 0x6, RZ ;  /* 0x000000066d6d7824 */ /* 0x000fe400078e02ff */
[----:B------:R-:W-:Y:S01]  /*2d850*/  IMAD R7, R116, 0x6, RZ ;  /* 0x0000000674077824 */ /* 0x000fe200078e02ff */
[----:B------:R-:W-:Y:S01]  /*2d860*/  @P2 IADD3 R108, PT, PT, R108, -0x7f000001, RZ ;  /* 0x80ffffff6c6c2810 */ /* 0x000fe20007ffe0ff */
[----:B------:R-:W-:Y:S01]  /*2d870*/  IMAD.HI.U32 R98, R109, 0x7f000001, R16 ;  /* 0x7f0000016d627827 */ /* 0x000fe200078e0010 */
[----:B------:R-:W-:-:S03]  /*2d880*/  ISETP.GE.U32.AND P2, PT, R145, 0x7f000001, PT ;  /* 0x7f0000019100780c */ /* 0x000fc60003f46070 */
[----:B------:R-:W-:Y:S01]  /*2d890*/  IMAD.WIDE.U32 R16, R104, 0x5fffffa, RZ ;  /* 0x05fffffa68107825 */ /* 0x000fe200078e00ff */
[----:B------:R-:W-:-:S03]  /*2d8a0*/  @P5 IADD3 R14, PT, PT, R14, -0x7f000001, RZ ;  /* 0x80ffffff0e0e5810 */ /* 0x000fc60007ffe0ff */
[----:B------:R-:W-:Y:S01]  /*2d8b0*/  IMAD.HI.U32 R115, R7, 0x7f000001, R96 ;  /* 0x7f00000107737827 */ /* 0x000fe200078e0060 */
[----:B------:R-:W-:-:S03]  /*2d8c0*/  @P1 IADD3 R101, PT, PT, R101, -0x7f000001, RZ ;  /* 0x80ffffff65651810 */ /* 0x000fc60007ffe0ff */
[----:B------:R-:W-:Y:S01]  /*2d8d0*/  IMAD R7, R104, 0x6, RZ ;  /* 0x0000000668077824 */ /* 0x000fe200078e02ff */
[----:B------:R-:W-:Y:S01]  /*2d8e0*/  ISETP.GE.U32.AND P5, PT, R13, 0x7f000001, PT ;  /* 0x7f0000010d00780c */ /* 0x000fe20003fa6070 */
[----:B------:R-:W-:Y:S01]  /*2d8f0*/  ISETP.GE.U32.AND P1, PT, R111, 0x7f000001, PT ;  /* 0x7f0000016f00780c */ /* 0x000fe20003f26070 */
[----:B------:R-:W-:Y:S01]  /*2d900*/  @P4 IADD3 R117, PT, PT, R117, -0x7f000001, RZ ;  /* 0x80ffffff75754810 */ /* 0x000fe20007ffe0ff */
[----:B------:R-:W-:Y:S01]  /*2d910*/  IMAD.HI.U32 R116, R7, 0x7f000001, R16 ;  /* 0x7f00000107747827 */ /* 0x000fe200078e0010 */
[----:B------:R-:W-:Y:S02]  /*2d920*/  @P6 IADD3 R114, PT, PT, R114, -0x7f000001, RZ ;  /* 0x80ffffff72726810 */ /* 0x000fe40007ffe0ff */
[----:B------:R-:W-:Y:S02]  /*2d930*/  @P0 IADD3 R143, PT, PT, R143, -0x7f000001, RZ ;  /* 0x80ffffff8f8f0810 */ /* 0x000fe40007ffe0ff */
[----:B------:R-:W-:Y:S01]  /*2d940*/  @P3 IADD3 R157, PT, PT, R157, -0x7f000001, RZ ;  /* 0x80ffffff9d9d3810 */ /* 0x000fe20007ffe0ff */
[----:B------:R-:W-:Y:S01]  /*2d950*/  IMAD.WIDE.U32 R16, R128, 0x5fffffa, RZ ;  /* 0x05fffffa80107825 */ /* 0x000fe200078e00ff */
[----:B------:R-:W-:Y:S01]  /*2d960*/  ISETP.GE.U32.AND P4, PT, R8, 0x7f000001, PT ;  /* 0x7f0000010800780c */ /* 0x000fe20003f86070 */
[----:B------:R-:W-:-:S02]  /*2d970*/  ISETP.GE.U32.AND P6, PT, R12, 0x7f000001, PT ;  /* 0x7f0000010c00780c */ /* 0x000fc40003fc6070 */
[----:B------:R-:W-:Y:S01]  /*2d980*/  IMAD R97, R128, 0x6, RZ ;  /* 0x0000000680617824 */ /* 0x000fe200078e02ff */
[----:B------:R-:W-:Y:S01]  /*2d990*/  ISETP.GE.U32.AND P0, PT, R114, 0x7f000001, PT ;  /* 0x7f0000017200780c */ /* 0x000fe20003f06070 */
[----:B------:R-:W-:Y:S01]  /*2d9a0*/  IMAD.WIDE.U32 R18, R150, 0x5fffffa, RZ ;  /* 0x05fffffa96127825 */ /* 0x000fe200078e00ff */
[----:B------:R-:W-:Y:S01]  /*2d9b0*/  ISETP.GE.U32.AND P3, PT, R137, 0x7f000001, PT ;  /* 0x7f0000018900780c */ /* 0x000fe20003f66070 */
[----:B------:R-:W-:Y:S01]  /*2d9c0*/  @P2 IADD3 R145, PT, PT, R145, -0x7f000001, RZ ;  /* 0x80ffffff91912810 */ /* 0x000fe20007ffe0ff */
[----:B------:R-:W4:Y:S01]  /*2d9d0*/  LDL R104, [R1+0x110] ;  /* 0x0001100001687983 */ /* 0x000f220000100800 */
[----:B------:R-:W-:Y:S01]  /*2d9e0*/  IMAD.HI.U32 R96, R97, 0x7f000001, R16 ;  /* 0x7f00000161607827 */ /* 0x000fe200078e0010 */
[----:B------:R-:W-:Y:S01]  /*2d9f0*/  IADD3 R17, PT, PT, R108, R143, RZ ;  /* 0x0000008f6c117210 */ /* 0x000fe20007ffe0ff */
[----:B------:R-:W-:Y:S02]  /*2da00*/  ISETP.GE.U32.AND P2, PT, R157, 0x7f000001, PT ;  /* 0x7f0000019d00780c */ /* 0x000fe40003f46070 */
[----:B------:R-:W-:Y:S01]  /*2da10*/  IMAD R15, R150, 0x6, RZ ;  /* 0x00000006960f7824 */ /* 0x000fe200078e02ff */
[----:B------:R-:W-:-:S02]  /*2da20*/  @P5 IADD3 R13, PT, PT, R13, -0x7f000001, RZ ;  /* 0x80ffffff0d0d5810 */ /* 0x000fc40007ffe0ff */
[----:B------:R-:W-:Y:S01]  /*2da30*/  @P1 IADD3 R111, PT, PT, R111, -0x7f000001, RZ ;  /* 0x80ffffff6f6f1810 */ /* 0x000fe20007ffe0ff */
[----:B------:R-:W-:Y:S01]  /*2da40*/  ISETP.GE.U32.AND P5, PT, R14, 0x7f000001, PT ;  /* 0x7f0000010e00780c */ /* 0x000fe20003fa6070 */
[----:B------:R-:W-:Y:S01]  /*2da50*/  ISETP.GE.U32.AND P1, PT, R17, 0x7f000001, PT ;  /* 0x7f0000011100780c */ /* 0x000fe20003f26070 */
[----:B------:R-:W-:Y:S01]  /*2da60*/  IMAD.HI.U32 R15, R15, 0x7f000001, R18 ;  /* 0x7f0000010f0f7827 */ /* 0x000fe200078e0012 */
[----:B------:R-:W-:Y:S02]  /*2da70*/  @P4 IADD3 R8, PT, PT, R8, -0x7f000001, RZ ;  /* 0x80ffffff08084810 */ /* 0x000fe40007ffe0ff */
[----:B------:R-:W-:Y:S01]  /*2da80*/  @P6 IADD3 R12, PT, PT, R12, -0x7f000001, RZ ;  /* 0x80ffffff0c0c6810 */ /* 0x000fe20007ffe0ff */
[----:B------:R-:W-:Y:S01]  /*2da90*/  IMAD.WIDE.U32 R18, R117, 0x5fffffa, RZ ;  /* 0x05fffffa75127825 */ /* 0x000fe200078e00ff */
[----:B------:R-:W-:-:S03]  /*2daa0*/  ISETP.GE.U32.AND P4, PT, R95, 0x7f000001, PT ;  /* 0x7f0000015f00780c */ /* 0x000fc60003f86070 */
[----:B------:R-:W-:Y:S01]  /*2dab0*/  IMAD R7, R117, 0x6, RZ ;  /* 0x0000000675077824 */ /* 0x000fe200078e02ff */
[----:B------:R-:W-:Y:S02]  /*2dac0*/  @P0 IADD3 R114, PT, PT, R114, -0x7f000001, RZ ;  /* 0x80ffffff72720810 */ /* 0x000fe40007ffe0ff */
[----:B------:R-:W-:Y:S01]  /*2dad0*/  @P3 IADD3 R137, PT, PT, R137, -0x7f000001, RZ ;  /* 0x80ffffff89893810 */ /* 0x000fe20007ffe0ff */
[----:B------:R-:W-:Y:S01]  /*2dae0*/  ISETP.GE.U32.AND P0, PT, R162, 0x7f000001, PT ;  /* 0x7f000001a200780c */ /* 0x000fe20003f06070 */
[----:B------:R-:W-:Y:S01]  /*2daf0*/  IMAD.HI.U32 R109, R7, 0x7f000001, R18 ;  /* 0x7f000001076d7827 */ /* 0x000fe200078e0012 */
[----:B------:R-:W-:Y:S01]  /*2db00*/  IADD3 R7, PT, PT, R8, R121, RZ ;  /* 0x0000007908077210 */ /* 0x000fe20007ffe0ff */
        /* <DEDUP_REMOVED lines=12> */
[----:B------:R-:W4:Y:S01]  /*2dbd0*/  LDL R8, [R1+0x118] ;  /* 0x0001180001087983 */ /* 0x000f220000100800 */
[----:B------:R-:W-:Y:S02]  /*2dbe0*/  @P6 IADD3 R12, PT, PT, R12, -0x7f000001, RZ ;  /* 0x80ffffff0c0c6810 */ /* 0x000fe40007ffe0ff */
[----:B------:R-:W-:Y:S01]  /*2dbf0*/  @P3 IADD3 R115, PT, PT, R115, -0x7f000001, RZ ;  /* 0x80ffffff73733810 */ /* 0x000fe20007ffe0ff */
[----:B------:R-:W-:Y:S01]  /*2dc00*/  ISETP.GE.U32.AND P6, PT, R137, 0x7f000001, PT ;  /* 0x7f0000018900780c */ /* 0x000fe20003fc6070 */
[----:B------:R-:W-:Y:S01]  /*2dc10*/  ISETP.GE.U32.AND P3, PT, R101, 0x7f000001, PT ;  /* 0x7f0000016500780c */ /* 0x000fe20003f66070 */
[----:B------:R-:W-:-:S02]  /*2dc20*/  @P5 IADD3 R7, PT, PT, R7, -0x7f000001, RZ ;  /* 0x80ffffff07075810 */ /* 0x000fc40007ffe0ff */
[----:B------:R-:W-:Y:S02]  /*2dc30*/  @P2 IADD3 R98, PT, PT, R98, -0x7f000001, RZ ;  /* 0x80ffffff62622810 */ /* 0x000fe40007ffe0ff */
[----:B------:R-:W-:Y:S01]  /*2dc40*/  @P1 IADD3 R157, PT, PT, R157, -0x7f000001, RZ ;  /* 0x80ffffff9d9d1810 */ /* 0x000fe20007ffe0ff */
[----:B------:R-:W-:Y:S01]  /*2dc50*/  ISETP.GE.U32.AND P1, PT, R14, 0x7f000001, PT ;  /* 0x7f0000010e00780c */ /* 0x000fe20003f26070 */
[----:B------:R-:W-:Y:S02]  /*2dc60*/  @P4 IADD3 R13, PT, PT, R13, -0x7f000001, RZ ;  /* 0x80ffffff0d0d4810 */ /* 0x000fe40007ffe0ff */
[----:B------:R-:W-:Y:S02]  /*2dc70*/  IADD3 R12, PT, PT, R12, R115, RZ ;  /* 0x000000730c0c7210 */ /* 0x000fe40007ffe0ff */
[----:B------:R-:W-:Y:S01]  /*2dc80*/  IADD3 R16, PT, PT, R7, R98, RZ ;  /* 0x0000006207107210 */ /* 0x000fe20007ffe0ff */
[----:B------:R-:W-:Y:S01]  /*2dc90*/  ISETP.GE.U32.AND P4, PT, R111, 0x7f000001, PT ;  /* 0x7f0000016f00780c */ /* 0x000fe20003f86070 */
[----:B------:R-:W-:Y:S01]  /*2dca0*/  @P0 IADD3 R118, PT, PT, R118, -0x7f000001, RZ ;  /* 0x80ffffff76760810 */ /* 0x000fe20007ffe0ff */
[----:B------:R-:W-:Y:S01]  /*2dcb0*/  ISETP.GE.U32.AND P0, PT, R151, 0x7f000001, PT ;  /* 0x7f0000019700780c */ /* 0x000fe20003f06070 */
[----:B------:R-:W-:-:S02]  /*2dcc0*/  @P6 IADD3 R137, PT, PT, R137, -0x7f000001, RZ ;  /* 0x80ffffff89896810 */ /* 0x000fc40007ffe0ff */
[----:B------:R-:W-:Y:S01]  /*2dcd0*/  @P3 IADD3 R101, PT, PT, R101, -0x7f000001, RZ ;  /* 0x80ffffff65653810 */ /* 0x000fe20007ffe0ff */
[----:B------:R-:W-:Y:S01]  /*2dce0*/  ISETP.GE.U32.AND P3, PT, R12, 0x7f000001, PT ;  /* 0x7f0000010c00780c */ /* 0x000fe20003f66070 */
[----:B------:R-:W-:Y:S01]  /*2dcf0*/  ISETP.GE.U32.AND P6, PT, R16, 0x7f000001, PT ;  /* 0x7f0000011000780c */ /* 0x000fe20003fc6070 */
[----:B------:R-:W4:Y:S01]  /*2dd00*/  LDL R98, [R1+0x114] ;  /* 0x0001140001627983 */ /* 0x000f220000100800 */
[----:B------:R-:W-:-:S03]  /*2dd10*/  @P1 IADD3 R14, PT, PT, R14, -0x7f000001, RZ ;  /* 0x80ffffff0e0e1810 */ /* 0x000fc60007ffe0ff */
[----:B------:R-:W4:Y:S01]  /*2dd20*/  LDL R7, [R1+0x11c] ;  /* 0x00011c0001077983 */ /* 0x000f220000100800 */
[----:B------:R-:W-:Y:S02]  /*2dd30*/  @P4 IADD3 R111, PT, PT, R111, -0x7f000001, RZ ;  /* 0x80ffffff6f6f4810 */ /* 0x000fe40007ffe0ff */
[----:B------:R-:W-:Y:S02]  /*2dd40*/  IADD3 R14, PT, PT, R33, R14, RZ ;  /* 0x0000000e210e7210 */ /* 0x000fe40007ffe0ff */
[----:B------:R-:W-:Y:S01]  /*2dd50*/  @P0 IADD3 R151, PT, PT, R151, -0x7f000001, RZ ;  /* 0x80ffffff97970810 */ /* 0x000fe20007ffe0ff */
[----:B------:R-:W-:Y:S01]  /*2dd60*/  ISETP.GE.U32.AND P0, PT, R15, 0x7f000001, PT ;  /* 0x7f0000010f00780c */ /* 0x000fe20003f06070 */
[----:B------:R-:W-:Y:S02]  /*2dd70*/  @P3 IADD3 R12, PT, PT, R12, -0x7f000001, RZ ;  /* 0x80ffffff0c0c3810 */ /* 0x000fe40007ffe0ff */
[----:B------:R-:W-:Y:S01]  /*2dd80*/  @P6 IADD3 R16, PT, PT, R16, -0x7f000001, RZ ;  /* 0x80ffffff10106810 */ /* 0x000fe20007ffe0ff */
[----:B------:R-:W-:Y:S01]  /*2dd90*/  ISETP.GE.U32.AND P3, PT, R111, 0x7f000001, PT ;  /* 0x7f0000016f00780c */ /* 0x000fe20003f66070 */
[----:B------:R-:W-:-:S08]  /*2dda0*/  ISETP.GE.U32.AND P6, PT, R14, 0x7f000001, PT ;  /* 0x7f0000010e00780c */ /* 0x000fd00003fc6070 */
[----:B------:R-:W-:-:S04]  /*2ddb0*/  @P0 IADD3 R15, PT, PT, R15, -0x7f000001, RZ ;  /* 0x80ffffff0f0f0810 */ /* 0x000fc80007ffe0ff */
[----:B------:R-:W-:Y:S02]  /*2ddc0*/  @P3 IADD3 R111, PT, PT, R111, -0x7f000001, RZ ;  /* 0x80ffffff6f6f3810 */ /* 0x000fe40007ffe0ff */
[----:B------:R-:W-:Y:S02]  /*2ddd0*/  @P6 IADD3 R14, PT, PT, R14, -0x7f000001, RZ ;  /* 0x80ffffff0e0e6810 */ /* 0x000fe40007ffe0ff */
[----:B------:R-:W-:Y:S02]  /*2dde0*/  IADD3 R19, PT, PT, R12, R15, RZ ;  /* 0x0000000f0c137210 */ /* 0x000fe40007ffe0ff */
[----:B------:R-:W-:Y:S02]  /*2ddf0*/  IADD3 R111, PT, PT, R14, R111, RZ ;  /* 0x0000006f0e6f7210 */ /* 0x000fe40007ffe0ff */
[----:B------:R-:W4:Y:S01]  /*2de00*/  LDL.64 R14, [R1+0x100] ;  /* 0x00010000010e7983 */ /* 0x000f220000100a00 */
[----:B------:R-:W-:Y:S01]  /*2de10*/  IADD3 R18, PT, PT, R114, R145, RZ ;  /* 0x0000009172127210 */ /* 0x000fe20007ffe0ff */
[----:B------:R-:W-:-:S04]  /*2de20*/  ISETP.GE.U32.AND P5, PT, R162, 0x7f000001, PT ;  /* 0x7f000001a200780c */ /* 0x000fc80003fa6070 */
[----:B------:R-:W-:Y:S01]  /*2de30*/  ISETP.GE.U32.AND P2, PT, R18, 0x7f000001, PT ;  /* 0x7f0000011200780c */ /* 0x000fe20003f46070 */
[----:B------:R-:W-:Y:S01]  /*2de40*/  ISETP.GE.U32.AND P4, PT, R13, 0x7f000001, PT ;  /* 0x7f0000010d00780c */ /* 0x000fe20003f86070 */
[----:B------:R-:W-:-:S07]  /*2de50*/  ISETP.GE.U32.AND P1, PT, R157, 0x7f000001, PT ;  /* 0x7f0000019d00780c */ /* 0x000fce0003f26070 */
[----:B------:R-:W-:Y:S01]  /*2de60*/  @P5 IADD3 R162, PT, PT, R162, -0x7f000001, RZ ;  /* 0x80ffffffa2a25810 */ /* 0x000fe20007ffe0ff */
[----:B------:R-:W-:-:S03]  /*2de70*/  ISETP.GE.U32.AND P5, PT, R137, 0x7f000001, PT ;  /* 0x7f0000018900780c */ /* 0x000fc60003fa6070 */
[----:B------:R-:W-:Y:S01]  /*2de80*/  @P2 IADD3 R18, PT, PT, R18, -0x7f000001, RZ ;  /* 0x80ffffff12122810 */ /* 0x000fe20007ffe0ff */
[----:B------:R-:W-:Y:S01]  /*2de90*/  ISETP.GE.U32.AND P2, PT, R109, 0x7f000001, PT ;  /* 0x7f0000016d00780c */ /* 0x000fe20003f46070 */
[----:B------:R-:W-:Y:S01]  /*2dea0*/  ISETP.GE.U32.AND P0, PT, R162, 0x7f000001, PT ;  /* 0x7f000001a200780c */ /* 0x000fe20003f06070 */
[----:B------:R-:W-:Y:S01]  /*2deb0*/  @P4 IADD3 R13, PT, PT, R13, -0x7f000001, RZ ;  /* 0x80ffffff0d0d4810 */ /* 0x000fe20007ffe0ff */
[----:B------:R-:W-:Y:S01]  /*2dec0*/  ISETP.GE.U32.AND P4, PT, R95, 0x7f000001, PT ;  /* 0x7f0000015f00780c */ /* 0x000fe20003f86070 */
[----:B------:R-:W-:Y:S02]  /*2ded0*/  IADD3 R18, PT, PT, R18, R151, RZ ;  /* 0x0000009712127210 */ /* 0x000fe40007ffe0ff */
[----:B------:R-:W-:-:S03]  /*2dee0*/  @P1 IADD3 R157, PT, PT, R157, -0x7f000001, RZ ;  /* 0x80ffffff9d9d1810 */ /* 0x000fc60007ffe0ff */
[----:B------:R-:W-:-:S04]  /*2def0*/  @P5 IADD3 R137, PT, PT, R137, -0x7f000001, RZ ;  /* 0x80ffffff89895810 */ /* 0x000fc80007ffe0ff */
[----:B------:R-:W-:Y:S01]  /*2df00*/  @P2 IADD3 R109, PT, PT, R109, -0x7f000001, RZ ;  /* 0x80ffffff6d6d2810 */ /* 0x000fe20007ffe0ff */
[----:B------:R-:W-:Y:S01]  /*2df10*/  ISETP.GE.U32.AND P2, PT, R101, 0x7f000001, PT ;  /* 0x7f0000016500780c */ /* 0x000fe20003f46070 */
[----:B------:R-:W-:Y:S02]  /*2df20*/  @P0 IADD3 R162, PT, PT, R162, -0x7f000001, RZ ;  /* 0x80ffffffa2a20810 */ /* 0x000fe40007ffe0ff */
[----:B------:R-:W-:Y:S01]  /*2df30*/  IADD3 R137, PT, PT, R22, R137, RZ ;  /* 0x0000008916897210 */ /* 0x000fe20007ffe0ff */
[----:B------:R-:W-:Y:S01]  /*2df40*/  ISETP.GE.U32.AND P0, PT, R99, 0x7f000001, PT ;  /* 0x7f0000016300780c */ /* 0x000fe20003f06070 */
[----:B------:R-:W-:Y:S02]  /*2df50*/  IADD3 R108, PT, PT, R16, R109, RZ ;  /* 0x0000006d106c7210 */ /* 0x000fe40007ffe0ff */
[----:B------:R-:W-:Y:S01]  /*2df60*/  IADD3 R16, PT, PT, R40, R157, RZ ;  /* 0x0000009d28107210 */ /* 0x000fe20007ffe0ff */
[----:B------:R-:W-:Y:S01]  /*2df70*/  ISETP.GE.U32.AND P1, PT, R18, 0x7f000001, PT ;  /* 0x7f0000011200780c */ /* 0x000fe20003f26070 */
[----:B------:R-:W-:Y:S01]  /*2df80*/  @P4 IADD3 R95, PT, PT, R95, -0x7f000001, RZ ;  /* 0x80ffffff5f5f4810 */ /* 0x000fe20007ffe0ff */
[----:B------:R-:W-:Y:S01]  /*2df90*/  ISETP.GE.U32.AND P4, PT, R137, 0x7f000001, PT ;  /* 0x7f0000018900780c */ /* 0x000fe20003f86070 */
[----:B------:R-:W-:Y:S01]  /*2dfa0*/  ISETP.GE.U32.AND P5, PT, R13, 0x7f000001, PT ;  /* 0x7f0000010d00780c */ /* 0x000fe20003fa6070 */
[----:B------:R-:W-:Y:S01]  /*2dfb0*/  ISETP.GE.U32.AND P6, PT, R16, 0x7f000001, PT ;  /* 0x7f0000011000780c */ /* 0x000fe20003fc6070 */
[----:B------:R-:W-:-:S02]  /*2dfc0*/  IADD3 R17, PT, PT, R17, R118, RZ ;  /* 0x0000007611117210 */ /* 0x000fc40007ffe0ff */
[----:B------:R-:W-:Y:S01]  /*2dfd0*/  @P2 IADD3 R101, PT, PT, R101, -0x7f000001, RZ ;  /* 0x80ffffff65652810 */ /* 0x000fe20007ffe0ff */
[----:B------:R-:W-:Y:S02]  /*2dfe0*/  ISETP.GE.U32.AND P3, PT, R96, 0x7f000001, PT ;  /* 0x7f0000016000780c */ /* 0x000fe40003f66070 */
[----:B------:R-:W-:Y:S01]  /*2dff0*/  ISETP.GE.U32.AND P2, PT, R17, 0x7f000001, PT ;  /* 0x7f0000011100780c */ /* 0x000fe20003f46070 */
[----:B------:R-:W-:Y:S02]  /*2e000*/  @P0 IADD3 R99, PT, PT, R99, -0x7f000001, RZ ;  /* 0x80ffffff63630810 */ /* 0x000fe40007ffe0ff */
[----:B------:R-:W-:Y:S02]  /*2e010*/  IADD3 R12, PT, PT, R27, R101, RZ ;  /* 0x000000651b0c7210 */ /* 0x000fe40007ffe0ff */
        /* <DEDUP_REMOVED lines=9> */
[----:B------:R-:W-:Y:S02]  /*2e0b0*/  IADD3 R18, PT, PT, R18, R99, RZ ;  /* 0x0000006312127210 */ /* 0x000fe40007ffe0ff */
[----:B------:R-:W-:Y:S02]  /*2e0c0*/  IADD3 R13, PT, PT, R16, R13, RZ ;  /* 0x0000000d100d7210 */ /* 0x000fe40007ffe0ff */
[----:B------:R-:W-:-:S02]  /*2e0d0*/  @P3 IADD3 R96, PT, PT, R96, -0x7f000001, RZ ;  /* 0x80ffffff60603810 */ /* 0x000fc40007ffe0ff */
[----:B------:R-:W-:Y:S02]  /*2e0e0*/  @P2 IADD3 R17, PT, PT, R17, -0x7f000001, RZ ;  /* 0x80ffffff11112810 */ /* 0x000fe40007ffe0ff */
[----:B------:R-:W-:Y:S02]  /*2e0f0*/  @P0 IADD3 R116, PT, PT, R116, -0x7f000001, RZ ;  /* 0x80ffffff74740810 */ /* 0x000fe40007ffe0ff */
[----:B------:R-:W-:Y:S01]  /*2e100*/  @P1 IADD3 R19, PT, PT, R19, -0x7f000001, RZ ;  /* 0x80ffffff13131810 */ /* 0x000fe20007ffe0ff */
[----:B------:R-:W-:Y:S01]  /*2e110*/  ISETP.GE.U32.AND P1, PT, R13, 0x7f000001, PT ;  /* 0x7f0000010d00780c */ /* 0x000fe20003f26070 */
[----:B------:R-:W-:Y:S01]  /*2e120*/  ISETP.GE.U32.AND P0, PT, R18, 0x7f000001, PT ;  /* 0x7f0000011200780c */ /* 0x000fe20003f06070 */
        /* <DEDUP_REMOVED lines=10> */
[----:B------:R-:W-:Y:S02]  /*2e1d0*/  IADD3 R16, PT, PT, R19, R116, RZ ;  /* 0x0000007413107210 */ /* 0x000fe40007ffe0ff */
[----:B------:R-:W-:Y:S02]  /*2e1e0*/  IADD3 R95, PT, PT, R12, R95, RZ ;  /* 0x0000005f0c5f7210 */ /* 0x000fe40007ffe0ff */
[----:B------:R-:W-:Y:S02]  /*2e1f0*/  @P1 IADD3 R13, PT, PT, R13, -0x7f000001, RZ ;  /* 0x80ffffff0d0d1810 */ /* 0x000fe40007ffe0ff */
[----:B------:R-:W-:Y:S02]  /*2e200*/  @P0 IADD3 R18, PT, PT, R18, -0x7f000001, RZ ;  /* 0x80ffffff12120810 */ /* 0x000fe40007ffe0ff */
[----:B------:R-:W-:Y:S01]  /*2e210*/  @P3 IADD3 R208, PT, PT, R208, -0x7f000001, RZ ;  /* 0x80ffffffd0d03810 */ /* 0x000fe20007ffe0ff */
[----:B------:R-:W-:Y:S01]  /*2e220*/  ISETP.GE.U32.AND P0, PT, R95, 0x7f000001, PT ;  /* 0x7f0000015f00780c */ /* 0x000fe20003f06070 */
[----:B------:R-:W-:Y:S01]  /*2e230*/  ISETP.GE.U32.AND P3, PT, R16, 0x7f000001, PT ;  /* 0x7f0000011000780c */ /* 0x000fe20003f66070 */
[----:B------:R-:W-:Y:S01]  /*2e240*/  @P4 IADD3 R108, PT, PT, R108, -0x7f000001, RZ ;  /* 0x80ffffff6c6c4810 */ /* 0x000fe20007ffe0ff */
[----:B------:R-:W-:Y:S01]  /*2e250*/  ISETP.GE.U32.AND P4, PT, R18, R13, PT ;  /* 0x0000000d1200720c */ /* 0x000fe20003f86070 */
[----:B------:R-:W-:Y:S01]  /*2e260*/  @P2 IADD3 R146, PT, PT, R146, -0x7f000001, RZ ;  /* 0x80ffffff92922810 */ /* 0x000fe20007ffe0ff */
[----:B------:R-:W-:Y:S01]  /*2e270*/  ISETP.GE.U32.AND P2, PT, R186, 0x7f000001, PT ;  /* 0x7f000001ba00780c */ /* 0x000fe20003f46070 */
[----:B------:R-:W-:-:S02]  /*2e280*/  @P5 IADD3 R137, PT, PT, R137, -0x7f000001, RZ ;  /* 0x80ffffff89895810 */ /* 0x000fc40007ffe0ff */
[----:B------:R-:W-:Y:S01]  /*2e290*/  @P6 IADD3 R96, PT, PT, R96, -0x7f000001, RZ ;  /* 0x80ffffff60606810 */ /* 0x000fe20007ffe0ff */
[----:B------:R-:W-:Y:S01]  /*2e2a0*/  ISETP.GE.U32.AND P5, PT, R108, R111, PT ;  /* 0x0000006f6c00720c */ /* 0x000fe20003fa6070 */
[----:B------:R-:W-:-:S03]  /*2e2b0*/  IADD3 R99, PT, PT, -R13, R18, RZ ;  /* 0x000000120d637210 */ /* 0x000fc60007ffe1ff */
[----:B------:R-:W-:Y:S01]  /*2e2c0*/  ISETP.GE.U32.AND P6, PT, R96, R137, PT ;  /* 0x000000896000720c */ /* 0x000fe20003fc6070 */
[----:B------:R-:W-:Y:S02]  /*2e2d0*/  @P0 IADD3 R95, PT, PT, R95, -0x7f000001, RZ ;  /* 0x80ffffff5f5f0810 */ /* 0x000fe40007ffe0ff */
[----:B------:R-:W-:Y:S02]  /*2e2e0*/  @P3 IADD3 R16, PT, PT, R16, -0x7f000001, RZ ;  /* 0x80ffffff10103810 */ /* 0x000fe40007ffe0ff */
[----:B------:R-:W-:Y:S02]  /*2e2f0*/  IADD3 R176, PT, PT, R179, R176, RZ ;  /* 0x000000b0b3b07210 */ /* 0x000fe40007ffe0ff */
[----:B------:R-:W-:Y:S02]  /*2e300*/  @!P4 IADD3 R99, PT, PT, R99, 0x7f000001, RZ ;  /* 0x7f0000016363c810 */ /* 0x000fe40007ffe0ff */
[----:B------:R-:W-:Y:S02]  /*2e310*/  IADD3 R137, PT, PT, -R137, R96, RZ ;  /* 0x0000006089897210 */ /* 0x000fe40007ffe1ff */
[----:B------:R-:W-:-:S02]  /*2e320*/  @P2 IADD3 R186, PT, PT, R186, -0x7f000001, RZ ;  /* 0x80ffffffbaba2810 */ /* 0x000fc40007ffe0ff */
[----:B------:R-:W-:Y:S01]  /*2e330*/  IADD3 R108, PT, PT, -R111, R108, RZ ;  /* 0x0000006c6f6c7210 */ /* 0x000fe20007ffe1ff */
[----:B------:R-:W-:Y:S01]  /*2e340*/  ISETP.GE.U32.AND P2, PT, R16, R95, PT ;  /* 0x0000005f1000720c */ /* 0x000fe20003f46070 */
[----:B------:R-:W-:Y:S01]  /*2e350*/  ISETP.GE.U32.AND P0, PT, R176, 0x7f000001, PT ;  /* 0x7f000001b000780c */ /* 0x000fe20003f06070 */
[----:B------:R-:W-:Y:S01]  /*2e360*/  ISETP.GE.U32.AND P1, PT, R107, 0x7f000001, PT ;  /* 0x7f0000016b00780c */ /* 0x000fe20003f26070 */
[----:B--2---:R-:W-:Y:S01]  /*2e370*/  IMAD.WIDE.U32 R12, R84, R99, RZ ;  /* 0x00000063540c7225 */ /* 0x004fe200078e00ff */
[----:B------:R-:W-:Y:S02]  /*2e380*/  @!P5 IADD3 R108, PT, PT, R108, 0x7f000001, RZ ;  /* 0x7f0000016c6cd810 */ /* 0x000fe40007ffe0ff */
[----:B------:R-:W-:Y:S01]  /*2e390*/  @!P6 IADD3 R137, PT, PT, R137, 0x7f000001, RZ ;  /* 0x7f0000018989e810 */ /* 0x000fe20007ffe0ff */
[----:B------:R-:W-:Y:S01]  /*2e3a0*/  IMAD R97, R12, 0x7effffff, RZ ;  /* 0x7effffff0c617824 */ /* 0x000fe200078e02ff */
[----:B------:R-:W-:Y:S01]  /*2e3b0*/  IADD3 R95, PT, PT, -R95, R16, RZ ;  /* 0x000000105f5f7210 */ /* 0x000fe20007ffe1ff */
[----:B---3--:R-:W-:-:S04]  /*2e3c0*/  IMAD.WIDE.U32 R18, R90, R108, RZ ;  /* 0x0000006c5a127225 */ /* 0x008fc800078e00ff */
[----:B------:R-:W-:Y:S01]  /*2e3d0*/  IMAD.WIDE.U32 R16, R90, R137, RZ ;  /* 0x000000895a107225 */ /* 0x000fe200078e00ff */
[----:B------:R-:W-:-:S03]  /*2e3e0*/  @!P2 IADD3 R95, PT, PT, R95, 0x7f000001, RZ ;  /* 0x7f0000015f5fa810 */ /* 0x000fc60007ffe0ff */
[----:B------:R-:W-:Y:S01]  /*2e3f0*/  IMAD.HI.U32 R117, R97, 0x7f000001, R12 ;  /* 0x7f00000161757827 */ /* 0x000fe200078e000c */
[----:B------:R-:W-:Y:S02]  /*2e400*/  @P0 IADD3 R176, PT, PT, R176, -0x7f000001, RZ ;  /* 0x80ffffffb0b00810 */ /* 0x000fe40007ffe0ff */
[----:B------:R-:W-:Y:S01]  /*2e410*/  @P1 IADD3 R107, PT, PT, R107, -0x7f000001, RZ ;  /* 0x80ffffff6b6b1810 */ /* 0x000fe20007ffe0ff */
[----:B------:R-:W-:Y:S01]  /*2e420*/  IMAD R97, R16, 0x7effffff, RZ ;  /* 0x7effffff10617824 */ /* 0x000fe200078e02ff */
[----:B------:R-:W-:Y:S01]  /*2e430*/  ISETP.GE.U32.AND P0, PT, R117, 0x7f000001, PT ;  /* 0x7f0000017500780c */ /* 0x000fe20003f06070 */
[----:B------:R-:W-:Y:S01]  /*2e440*/  IMAD R13, R18, 0x7effffff, RZ ;  /* 0x7effffff120d7824 */ /* 0x000fe200078e02ff */
[----:B------:R-:W-:Y:S01]  /*2e450*/  ISETP.GE.U32.AND P1, PT, R158, 0x7f000001, PT ;  /* 0x7f0000019e00780c */ /* 0x000fe20003f26070 */
[----:B------:R-:W-:-:S04]  /*2e460*/  IMAD.HI.U32 R116, R97, 0x7f000001, R16 ;  /* 0x7f00000161747827 */ /* 0x000fc800078e0010 */
[----:B------:R-:W-:-:S04]  /*2e470*/  IMAD.HI.U32 R115, R13, 0x7f000001, R18 ;  /* 0x7f0000010d737827 */ /* 0x000fc800078e0012 */
[----:B------:R-:W-:Y:S01]  /*2e480*/  IMAD.WIDE.U32 R96, R90, R95, RZ ;  /* 0x0000005f5a607225 */ /* 0x000fe200078e00ff */
[----:B------:R-:W-:-:S03]  /*2e490*/  IADD3 R186, PT, PT, R107, R186, RZ ;  /* 0x000000ba6bba7210 */ /* 0x000fc60007ffe0ff */
[----:B------:R-:W-:-:S04]  /*2e4a0*/  IMAD.WIDE.U32 R18, R90, R99, RZ ;  /* 0x000000635a127225 */ /* 0x000fc800078e00ff */
[----:B------:R-:W-:Y:S02]  /*2e4b0*/  IMAD R101, R96, 0x7effffff, RZ ;  /* 0x7effffff60657824 */ /* 0x000fe400078e02ff */
[----:B------:R-:W-:Y:S02]  /*2e4c0*/  IMAD R107, R18, 0x7effffff, RZ ;  /* 0x7effffff126b7824 */ /* 0x000fe400078e02ff */
[----:B------:R-:W-:Y:S01]  /*2e4d0*/  IMAD.HI.U32 R114, R101, 0x7f000001, R96 ;  /* 0x7f00000165727827 */ /* 0x000fe200078e0060 */
[----:B------:R-:W-:Y:S02]  /*2e4e0*/  @P0 IADD3 R117, PT, PT, R117, -0x7f000001, RZ ;  /* 0x80ffffff75750810 */ /* 0x000fe40007ffe0ff */
[----:B------:R-:W-:Y:S01]  /*2e4f0*/  @P1 IADD3 R158, PT, PT, R158, -0x7f000001, RZ ;  /* 0x80ffffff9e9e1810 */ /* 0x000fe20007ffe0ff */
[----:B------:R-:W-:Y:S01]  /*2e500*/  IMAD.WIDE.U32 R12, R84, R108, RZ ;  /* 0x0000006c540c7225 */ /* 0x000fe200078e00ff */
[----:B------:R-:W-:-:S03]  /*2e510*/  ISETP.GE.U32.AND P0, PT, R116, 0x7f000001, PT ;  /* 0x7f0000017400780c */ /* 0x000fc60003f06070 */
[----:B------:R-:W-:Y:S01]  /*2e520*/  IMAD.HI.U32 R96, R107, 0x7f000001, R18 ;  /* 0x7f0000016b607827 */ /* 0x000fe200078e0012 */
[----:B------:R-:W-:-:S03]  /*2e530*/  ISETP.GE.U32.AND P1, PT, R206, 0x7f000001, PT ;  /* 0x7f000001ce00780c */ /* 0x000fc60003f26070 */
[----:B------:R-:W-:Y:S01]  /*2e540*/  IMAD.WIDE.U32 R16, R84, R95, RZ ;  /* 0x0000005f54107225 */ /* 0x000fe200078e00ff */
[----:B------:R-:W-:-:S03]  /*2e550*/  ISETP.GE.U32.AND P5, PT, R96, 0x7f000001, PT ;  /* 0x7f0000016000780c */ /* 0x000fc60003fa6070 */
[----:B------:R-:W-:Y:S01]  /*2e560*/  IMAD R111, R12, 0x7effffff, RZ ;  /* 0x7effffff0c6f7824 */ /* 0x000fe200078e02ff */
[----:B------:R-:W-:Y:S01]  /*2e570*/  ISETP.GE.U32.AND P2, PT, R115, 0x7f000001, PT ;  /* 0x7f0000017300780c */ /* 0x000fe20003f46070 */
[----:B------:R-:W-:Y:S01]  /*2e580*/  IMAD R109, R16, 0x7effffff, RZ ;  /* 0x7effffff106d7824 */ /* 0x000fe200078e02ff */
[----:B------:R-:W-:Y:S01]  /*2e590*/  ISETP.GE.U32.AND P3, PT, R114, 0x7f000001, PT ;  /* 0x7f0000017200780c */ /* 0x000fe20003f66070 */
[----:B------:R-:W-:-:S04]  /*2e5a0*/  IMAD.HI.U32 R111, R111, 0x7f000001, R12 ;  /* 0x7f0000016f6f7827 */ /* 0x000fc800078e000c */
[----:B----4-:R-:W-:-:S04]  /*2e5b0*/  IMAD.WIDE.U32 R12, R103, R137, RZ ;  /* 0x00000089670c7225 */ /* 0x010fc800078e00ff */
[----:B------:R-:W-:Y:S01]  /*2e5c0*/  IMAD.WIDE.U32 R18, R84, R137, RZ ;  /* 0x0000008954127225 */ /* 0x000fe200078e00ff */
[----:B------:R-:W-:-:S03]  /*2e5d0*/  @P0 IADD3 R116, PT, PT, R116, -0x7f000001, RZ ;  /* 0x80ffffff74740810 */ /* 0x000fc60007ffe0ff */
[----:B------:R-:W-:Y:S01]  /*2e5e0*/  IMAD.HI.U32 R118, R109, 0x7f000001, R16 ;  /* 0x7f0000016d767827 */ /* 0x000fe200078e0010 */
[----:B------:R-:W-:-:S03]  /*2e5f0*/  @P1 IADD3 R206, PT, PT, R206, -0x7f000001, RZ ;  /* 0x80ffffffcece1810 */ /* 0x000fc60007ffe0ff */
[----:B------:R-:W-:Y:S02]  /*2e600*/  IMAD R107, R12, 0x7effffff, RZ ;  /* 0x7effffff0c6b7824 */ /* 0x000fe400078e02ff */
[----:B------:R-:W-:Y:S01]  /*2e610*/  IMAD R97, R18, 0x7effffff, RZ ;  /* 0x7effffff12617824 */ /* 0x000fe200078e02ff */
[----:B------:R-:W-:Y:S01]  /*2e620*/  ISETP.GE.U32.AND P1, PT, R118, 0x7f000001, PT ;  /* 0x7f0000017600780c */ /* 0x000fe20003f26070 */
[----:B------:R-:W-:Y:S01]  /*2e630*/  IMAD.HI.U32 R128, R107, 0x7f000001, R12 ;  /* 0x7f0000016b807827 */ /* 0x000fe200078e000c */
[----:B------:R-:W-:Y:S01]  /*2e640*/  ISETP.GE.U32.AND P4, PT, R111, 0x7f000001, PT ;  /* 0x7f0000016f00780c */ /* 0x000fe20003f86070 */
[----:B------:R-:W-:Y:S02]  /*2e650*/  @P5 IADD3 R96, PT, PT, R96, -0x7f000001, RZ ;  /* 0x80ffffff60605810 */ /* 0x000fe40007ffe0ff */
[----:B------:R-:W-:Y:S01]  /*2e660*/  IMAD.HI.U32 R109, R97, 0x7f000001, R18 ;  /* 0x7f000001616d7827 */ /* 0x000fe200078e0012 */
[----:B------:R-:W-:-:S03]  /*2e670*/  ISETP.GE.U32.AND P0, PT, R116, 0x7f000001, PT ;  /* 0x7f0000017400780c */ /* 0x000fc60003f06070 */
[----:B------:R-:W-:Y:S01]  /*2e680*/  IMAD.WIDE.U32 R12, R103, R99, RZ ;  /* 0x00000063670c7225 */ /* 0x000fe200078e00ff */
[----:B------:R-:W-:Y:S02]  /*2e690*/  @P2 IADD3 R115, PT, PT, R115, -0x7f000001, RZ ;  /* 0x80ffffff73732810 */ /* 0x000fe40007ffe0ff */
[----:B------:R-:W-:Y:S01]  /*2e6a0*/  @P3 IADD3 R114, PT, PT, R114, -0x7f000001, RZ ;  /* 0x80ffffff72723810 */ /* 0x000fe20007ffe0ff */
[----:B------:R-:W-:Y:S01]  /*2e6b0*/  ISETP.GE.U32.AND P2, PT, R109, 0x7f000001, PT ;  /* 0x7f0000016d00780c */ /* 0x000fe20003f46070 */
[----:B------:R-:W-:Y:S01]  /*2e6c0*/  IMAD R97, R12, 0x7effffff, RZ ;  /* 0x7effffff0c617824 */ /* 0x000fe200078e02ff */
[----:B------:R-:W-:Y:S01]  /*2e6d0*/  ISETP.GE.U32.AND P3, PT, R96, 0x7f000001, PT ;  /* 0x7f0000016000780c */ /* 0x000fe20003f66070 */
[----:B------:R-:W-:Y:S02]  /*2e6e0*/  IADD3 R144, PT, PT, R144, R204, RZ ;  /* 0x000000cc90907210 */ /* 0x000fe40007ffe0ff */
[----:B------:R-:W-:Y:S01]  /*2e6f0*/  IMAD.HI.U32 R143, R97, 0x7f000001, R12 ;  /* 0x7f000001618f7827 */ /* 0x000fe200078e000c */
[----:B------:R-:W-:-:S02]  /*2e700*/  @P1 IADD3 R118, PT, PT, R118, -0x7f000001, RZ ;  /* 0x80ffffff76761810 */ /* 0x000fc40007ffe0ff */
[----:B------:R-:W-:Y:S01]  /*2e710*/  @P4 IADD3 R111, PT, PT, R111, -0x7f000001, RZ ;  /* 0x80ffffff6f6f4810 */ /* 0x000fe20007ffe0ff */
[----:B------:R-:W-:Y:S01]  /*2e720*/  ISETP.GE.U32.AND P6, PT, R144, 0x7f000001, PT ;  /* 0x7f0000019000780c */ /* 0x000fe20003fc6070 */
[----:B------:R-:W-:Y:S01]  /*2e730*/  ISETP.GE.U32.AND P4, PT, R115, 0x7f000001, PT ;  /* 0x7f0000017300780c */ /* 0x000fe20003f86070 */
[----:B------:R-:W-:Y:S01]  /*2e740*/  ISETP.GE.U32.AND P1, PT, R143, 0x7f000001, PT ;  /* 0x7f0000018f00780c */ /* 0x000fe20003f26070 */
[----:B------:R-:W-:Y:S01]  /*2e750*/  IMAD.WIDE.U32 R16, R117, 0x5fffffa, RZ ;  /* 0x05fffffa75107825 */ /* 0x000fe200078e00ff */
[----:B------:R-:W-:Y:S01]  /*2e760*/  @P0 IADD3 R116, PT, PT, R116, -0x7f000001, RZ ;  /* 0x80ffffff74740810 */ /* 0x000fe20007ffe0ff */
[----:B------:R-:W-:Y:S01]  /*2e770*/  ISETP.GE.U32.AND P0, PT, R128, 0x7f000001, PT ;  /* 0x7f0000018000780c */ /* 0x000fe20003f06070 */
[----:B------:R-:W-:Y:S01]  /*2e780*/  @P2 IADD3 R109, PT, PT, R109, -0x7f000001, RZ ;  /* 0x80ffffff6d6d2810 */ /* 0x000fe20007ffe0ff */
[----:B------:R-:W-:Y:S01]  /*2e790*/  IMAD R101, R117, 0x6, RZ ;  /* 0x0000000675657824 */ /* 0x000fe200078e02ff */
[----:B------:R-:W-:Y:S01]  /*2e7a0*/  @P3 IADD3 R96, PT, PT, R96, -0x7f000001, RZ ;  /* 0x80ffffff60603810 */ /* 0x000fe20007ffe0ff */
[----:B------:R-:W-:-:S02]  /*2e7b0*/  ISETP.GE.U32.AND P5, PT, R114, 0x7f000001, PT ;  /* 0x7f0000017200780c */ /* 0x000fc40003fa6070 */
[----:B------:R-:W-:Y:S01]  /*2e7c0*/  IMAD.HI.U32 R117, R101, 0x7f000001, R16 ;  /* 0x7f00000165757827 */ /* 0x000fe200078e0010 */
[----:B------:R-:W-:-:S03]  /*2e7d0*/  IADD3 R101, PT, PT, R96, R109, RZ ;  /* 0x0000006d60657210 */ /* 0x000fc60007ffe0ff */
[----:B------:R-:W-:Y:S01]  /*2e7e0*/  IMAD.WIDE.U32 R16, R103, R95, RZ ;  /* 0x0000005f67107225 */ /* 0x000fe200078e00ff */
[----:B------:R-:W-:Y:S01]  /*2e7f0*/  @P6 IADD3 R144, PT, PT, R144, -0x7f000001, RZ ;  /* 0x80ffffff90906810 */ /* 0x000fe20007ffe0ff */
[----:B------:R-:W-:Y:S02]  /*2e800*/  ISETP.GE.U32.AND P6, PT, R117, 0x7f000001, PT ;  /* 0x7f0000017500780c */ /* 0x000fe40003fc6070 */
[----:B------:R-:W-:Y:S01]  /*2e810*/  IMAD.WIDE.U32 R96, R103, R108, RZ ;  /* 0x0000006c67607225 */ /* 0x000fe200078e00ff */
[----:B------:R-:W-:Y:S02]  /*2e820*/  @P1 IADD3 R143, PT, PT, R143, -0x7f000001, RZ ;  /* 0x80ffffff8f8f1810 */ /* 0x000fe40007ffe0ff */
[----:B------:R-:W-:Y:S01]  /*2e830*/  @P4 IADD3 R115, PT, PT, R115, -0x7f000001, RZ ;  /* 0x80ffffff73734810 */ /* 0x000fe20007ffe0ff */
[----:B------:R-:W-:Y:S01]  /*2e840*/  IMAD R19, R16, 0x7effffff, RZ ;  /* 0x7effffff10137824 */ /* 0x000fe200078e02ff */
[----:B------:R-:W-:Y:S01]  /*2e850*/  @P0 IADD3 R128, PT, PT, R128, -0x7f000001, RZ ;  /* 0x80ffffff80800810 */ /* 0x000fe20007ffe0ff */
[----:B------:R-:W-:-:S02]  /*2e860*/  IMAD R107, R96, 0x7effffff, RZ ;  /* 0x7effffff606b7824 */ /* 0x000fc400078e02ff */
[----:B------:R-:W-:Y:S01]  /*2e870*/  IMAD.WIDE.U32 R12, R105, R108, RZ ;  /* 0x0000006c690c7225 */ /* 0x000fe200078e00ff */
[----:B------:R-:W-:Y:S02]  /*2e880*/  IADD3 R90, PT, PT, R116, R111, RZ ;  /* 0x0000006f745a7210 */ /* 0x000fe40007ffe0ff */
[----:B------:R-:W-:Y:S01]  /*2e890*/  IADD3 R84, PT, PT, R115, R118, RZ ;  /* 0x0000007673547210 */ /* 0x000fe20007ffe0ff */
[----:B------:R-:W-:-:S04]  /*2e8a0*/  IMAD.HI.U32 R121, R19, 0x7f000001, R16 ;  /* 0x7f00000113797827 */ /* 0x000fc800078e0010 */
[----:B------:R-:W-:-:S04]  /*2e8b0*/  IMAD.WIDE.U32 R16, R143, 0x5fffffa, RZ ;  /* 0x05fffffa8f107825 */ /* 0x000fc800078e00ff */
[----:B------:R-:W-:Y:S01]  /*2e8c0*/  IMAD.HI.U32 R96, R107, 0x7f000001, R96 ;  /* 0x7f0000016b607827 */ /* 0x000fe200078e0060 */
[----:B------:R-:W-:-:S03]  /*2e8d0*/  @P5 IADD3 R114, PT, PT, R114, -0x7f000001, RZ ;  /* 0x80ffffff72725810 */ /* 0x000fc60007ffe0ff */
[----:B------:R-:W-:Y:S02]  /*2e8e0*/  IMAD R115, R12, 0x7effffff, RZ ;  /* 0x7effffff0c737824 */ /* 0x000fe400078e02ff */
[----:B------:R-:W-:Y:S02]  /*2e8f0*/  IMAD R111, R143, 0x6, RZ ;  /* 0x000000068f6f7824 */ /* 0x000fe400078e02ff */
[----:B------:R-:W-:Y:S01]  /*2e900*/  IMAD.WIDE.U32 R18, R128, 0x5fffffa, RZ ;  /* 0x05fffffa80127825 */ /* 0x000fe200078e00ff */
[----:B------:R-:W-:Y:S01]  /*2e910*/  ISETP.GE.U32.AND P5, PT, R96, 0x7f000001, PT ;  /* 0x7f0000016000780c */ /* 0x000fe20003fa6070 */
[----:B------:R-:W-:Y:S02]  /*2e920*/  ISETP.GE.U32.AND P4, PT, R101, 0x7f000001, PT ;  /* 0x7f0000016500780c */ /* 0x000fe40003f86070 */
[----:B------:R-:W-:Y:S01]  /*2e930*/  IMAD R109, R128, 0x6, RZ ;  /* 0x00000006806d7824 */ /* 0x000fe200078e02ff */
[----:B------:R-:W-:Y:S01]  /*2e940*/  ISETP.GE.U32.AND P3, PT, R121, 0x7f000001, PT ;  /* 0x7f0000017900780c */ /* 0x000fe20003f66070 */
[----:B------:R-:W-:Y:S01]  /*2e950*/  IMAD.HI.U32 R115, R115, 0x7f000001, R12 ;  /* 0x7f00000173737827 */ /* 0x000fe200078e000c */
[----:B------:R-:W-:Y:S01]  /*2e960*/  ISETP.GE.U32.AND P2, PT, R90, 0x7f000001, PT ;  /* 0x7f0000015a00780c */ /* 0x000fe20003f46070 */
[----:B------:R-:W-:-:S02]  /*2e970*/  @P6 IADD3 R117, PT, PT, R117, -0x7f000001, RZ ;  /* 0x80ffffff75756810 */ /* 0x000fc40007ffe0ff */
[----:B------:R-:W-:-:S04]  /*2e980*/  IMAD.HI.U32 R111, R111, 0x7f000001, R16 ;  /* 0x7f0000016f6f7827 */ /* 0x000fc800078e0010 */
[----:B------:R-:W-:-:S04]  /*2e990*/  IMAD.WIDE.U32 R16, R105, R137, RZ ;  /* 0x0000008969107225 */ /* 0x000fc800078e00ff */
[----:B------:R-:W-:-:S04]  /*2e9a0*/  IMAD.WIDE.U32 R12, R105, R99, RZ ;  /* 0x00000063690c7225 */ /* 0x000fc800078e00ff */
[----:B------:R-:W-:Y:S01]  /*2e9b0*/  IMAD.HI.U32 R108, R109, 0x7f000001, R18 ;  /* 0x7f0000016d6c7827 */ /* 0x000fe200078e0012 */
[----:B------:R-:W-:-:S03]  /*2e9c0*/  IADD3 R103, PT, PT, R114, R117, RZ ;  /* 0x0000007572677210 */ /* 0x000fc60007ffe0ff */
[----:B------:R-:W-:Y:S01]  /*2e9d0*/  IMAD.WIDE.U32 R18, R105, R95, RZ ;  /* 0x0000005f69127225 */ /* 0x000fe200078e00ff */
[----:B------:R-:W-:-:S03]  /*2e9e0*/  ISETP.GE.U32.AND P6, PT, R115, 0x7f000001, PT ;  /* 0x7f0000017300780c */ /* 0x000fc60003fc6070 */
[----:B------:R-:W-:Y:S02]  /*2e9f0*/  IMAD R95, R16, 0x7effffff, RZ ;  /* 0x7effffff105f7824 */ /* 0x000fe400078e02ff */
[----:B------:R-:W-:Y:S02]  /*2ea00*/  IMAD R97, R12, 0x7effffff, RZ ;  /* 0x7effffff0c617824 */ /* 0x000fe400078e02ff */
[----:B------:R-:W-:Y:S01]  /*2ea10*/  IMAD.HI.U32 R99, R95, 0x7f000001, R16 ;  /* 0x7f0000015f637827 */ /* 0x000fe200078e0010 */
[----:B------:R-:W-:-:S03]  /*2ea20*/  ISETP.GE.U32.AND P0, PT, R108, 0x7f000001, PT ;  /* 0x7f0000016c00780c */ /* 0x000fc60003f06070 */
[----:B------:R-:W-:Y:S01]  /*2ea30*/  IMAD.HI.U32 R97, R97, 0x7f000001, R12 ;  /* 0x7f00000161617827 */ /* 0x000fe200078e000c */
        /* <DEDUP_REMOVED lines=9> */
[----:B------:R-:W-:Y:S01]  /*2ead0*/  IMAD R17, R18, 0x7effffff, RZ ;  /* 0x7effffff12117824 */ /* 0x000fe200078e02ff */
[----:B------:R-:W-:-:S02]  /*2eae0*/  @P6 IADD3 R115, PT, PT, R115, -0x7f000001, RZ ;  /* 0x80ffffff73736810 */ /* 0x000fc40007ffe0ff */
[----:B------:R-:W-:Y:S02]  /*2eaf0*/  IADD3 R154, PT, PT, R154, R226, RZ ;  /* 0x000000e29a9a7210 */ /* 0x000fe40007ffe0ff */
[----:B------:R-:W-:Y:S01]  /*2eb00*/  @P0 IADD3 R108, PT, PT, R108, -0x7f000001, RZ ;  /* 0x80ffffff6c6c0810 */ /* 0x000fe20007ffe0ff */
[----:B------:R-:W-:Y:S01]  /*2eb10*/  IMAD.HI.U32 R18, R17, 0x7f000001, R18 ;  /* 0x7f00000111127827 */ /* 0x000fe200078e0012 */
[----:B------:R-:W-:-:S03]  /*2eb20*/  @P1 IADD3 R103, PT, PT, R103, -0x7f000001, RZ ;  /* 0x80ffffff67671810 */ /* 0x000fc60007ffe0ff */
[----:B------:R-:W-:Y:S01]  /*2eb30*/  IMAD.WIDE.U32 R12, R115, 0x5fffffa, RZ ;  /* 0x05fffffa730c7825 */ /* 0x000fe200078e00ff */
[----:B------:R-:W-:Y:S02]  /*2eb40*/  @P5 IADD3 R99, PT, PT, R99, -0x7f000001, RZ ;  /* 0x80ffffff63635810 */ /* 0x000fe40007ffe0ff */
[----:B------:R-:W-:Y:S02]  /*2eb50*/  @P4 IADD3 R97, PT, PT, R97, -0x7f000001, RZ ;  /* 0x80ffffff61614810 */ /* 0x000fe40007ffe0ff */
[----:B------:R-:W-:Y:S01]  /*2eb60*/  @P3 IADD3 R111, PT, PT, R111, -0x7f000001, RZ ;  /* 0x80ffffff6f6f3810 */ /* 0x000fe20007ffe0ff */
[----:B------:R-:W-:Y:S01]  /*2eb70*/  IMAD R95, R115, 0x6, RZ ;  /* 0x00000006735f7824 */ /* 0x000fe200078e02ff */
[----:B------:R-:W-:Y:S02]  /*2eb80*/  @P2 IADD3 R84, PT, PT, R84, -0x7f000001, RZ ;  /* 0x80ffffff54542810 */ /* 0x000fe40007ffe0ff */
[----:B------:R-:W-:Y:S01]  /*2eb90*/  IADD3 R132, PT, PT, R132, R164, RZ ;  /* 0x000000a484847210 */ /* 0x000fe20007ffe0ff */
[----:B------:R-:W-:Y:S01]  /*2eba0*/  ISETP.GE.U32.AND P2, PT, R18, 0x7f000001, PT ;  /* 0x7f0000011200780c */ /* 0x000fe20003f46070 */
[----:B------:R-:W-:Y:S01]  /*2ebb0*/  ISETP.GE.U32.AND P4, PT, R20, 0x7f000001, PT ;  /* 0x7f0000011400780c */ /* 0x000fe20003f86070 */
[----:B------:R-:W-:Y:S01]  /*2ebc0*/  ISETP.GE.U32.AND P3, PT, R154, 0x7f000001, PT ;  /* 0x7f0000019a00780c */ /* 0x000fe20003f66070 */
[----:B------:R-:W-:Y:S01]  /*2ebd0*/  IADD3 R103, PT, PT, R103, R108, RZ ;  /* 0x0000006c67677210 */ /* 0x000fe20007ffe0ff */
[----:B------:R-:W-:Y:S01]  /*2ebe0*/  IMAD.HI.U32 R108, R95, 0x7f000001, R12 ;  /* 0x7f0000015f6c7827 */ /* 0x000fe200078e000c */
[----:B------:R-:W-:Y:S01]  /*2ebf0*/  ISETP.GE.U32.AND P5, PT, R113, 0x7f000001, PT ;  /* 0x7f0000017100780c */ /* 0x000fe20003fa6070 */
[----:B------:R-:W-:-:S02]  /*2ec00*/  ISETP.GE.U32.AND P6, PT, R192, 0x7f000001, PT ;  /* 0x7f000001c000780c */ /* 0x000fc40003fc6070 */
[----:B------:R-:W-:Y:S01]  /*2ec10*/  IMAD.WIDE.U32 R16, R99, 0x5fffffa, RZ ;  /* 0x05fffffa63107825 */ /* 0x000fe200078e00ff */
[----:B------:R-:W-:Y:S01]  /*2ec20*/  ISETP.GE.U32.AND P0, PT, R132, 0x7f000001, PT ;  /* 0x7f0000018400780c */ /* 0x000fe20003f06070 */
[----:B------:R-:W-:Y:S02]  /*2ec30*/  ISETP.GE.U32.AND P1, PT, R129, 0x7f000001, PT ;  /* 0x7f0000018100780c */ /* 0x000fe40003f26070 */
[----:B------:R-:W-:-:S04]  /*2ec40*/  IMAD.WIDE.U32 R12, R97, 0x5fffffa, RZ ;  /* 0x05fffffa610c7825 */ /* 0x000fc800078e00ff */
[----:B------:R-:W-:Y:S02]  /*2ec50*/  IMAD R19, R99, 0x6, RZ ;  /* 0x0000000663137824 */ /* 0x000fe400078e02ff */
[----:B------:R-:W-:Y:S02]  /*2ec60*/  IMAD R95, R97, 0x6, RZ ;  /* 0x00000006615f7824 */ /* 0x000fe400078e02ff */
[----:B------:R-:W-:-:S04]  /*2ec70*/  IMAD.HI.U32 R17, R19, 0x7f000001, R16 ;  /* 0x7f00000113117827 */ /* 0x000fc800078e0010 */
[----:B------:R-:W-:Y:S01]  /*2ec80*/  IMAD.HI.U32 R13, R95, 0x7f000001, R12 ;  /* 0x7f0000015f0d7827 */ /* 0x000fe200078e000c */
[----:B------:R-:W-:Y:S02]  /*2ec90*/  @P2 IADD3 R18, PT, PT, R18, -0x7f000001, RZ ;  /* 0x80ffffff12122810 */ /* 0x000fe40007ffe0ff */
[----:B------:R-:W-:Y:S02]  /*2eca0*/  @P3 IADD3 R154, PT, PT, R154, -0x7f000001, RZ ;  /* 0x80ffffff9a9a3810 */ /* 0x000fe40007ffe0ff */
[----:B------:R-:W-:Y:S02]  /*2ecb0*/  @P4 IADD3 R20, PT, PT, R20, -0x7f000001, RZ ;  /* 0x80ffffff14144810 */ /* 0x000fe40007ffe0ff */
[----:B------:R-:W-:Y:S02]  /*2ecc0*/  IADD3 R90, PT, PT, R90, R121, RZ ;  /* 0x000000795a5a7210 */ /* 0x000fe40007ffe0ff */
[----:B------:R-:W-:Y:S02]  /*2ecd0*/  IADD3 R101, PT, PT, R101, R96, RZ ;  /* 0x0000006065657210 */ /* 0x000fe40007ffe0ff */
[----:B------:R-:W-:Y:S01]  /*2ece0*/  IADD3 R84, PT, PT, R84, R111, RZ ;  /* 0x0000006f54547210 */ /* 0x000fe20007ffe0ff */
[----:B------:R-:W-:Y:S01]  /*2ecf0*/  ISETP.GE.U32.AND P2, PT, R108, 0x7f000001, PT ;  /* 0x7f0000016c00780c */ /* 0x000fe20003f46070 */
[----:B------:R-:W-:Y:S01]  /*2ed00*/  ISETP.GE.U32.AND P3, PT, R17, 0x7f000001, PT ;  /* 0x7f0000011100780c */ /* 0x000fe20003f66070 */
[----:B------:R-:W-:Y:S01]  /*2ed10*/  ISETP.GE.U32.AND P4, PT, R13, 0x7f000001, PT ;  /* 0x7f0000010d00780c */ /* 0x000fe20003f86070 */
[----:B------:R-:W-:-:S02]  /*2ed20*/  @P5 IADD3 R113, PT, PT, R113, -0x7f000001, RZ ;  /* 0x80ffffff71715810 */ /* 0x000fc40007ffe0ff */
[----:B------:R-:W-:Y:S02]  /*2ed30*/  @P6 IADD3 R192, PT, PT, R192, -0x7f000001, RZ ;  /* 0x80ffffffc0c06810 */ /* 0x000fe40007ffe0ff */
[----:B------:R-:W-:Y:S02]  /*2ed40*/  @P0 IADD3 R132, PT, PT, R132, -0x7f000001, RZ ;  /* 0x80ffffff84840810 */ /* 0x000fe40007ffe0ff */
[----:B------:R-:W-:Y:S01]  /*2ed50*/  @P1 IADD3 R129, PT, PT, R129, -0x7f000001, RZ ;  /* 0x80ffffff81811810 */ /* 0x000fe20007ffe0ff */
[----:B------:R-:W-:Y:S01]  /*2ed60*/  ISETP.GE.U32.AND P5, PT, R101, 0x7f000001, PT ;  /* 0x7f0000016500780c */ /* 0x000fe20003fa6070 */
[----:B------:R-:W-:Y:S01]  /*2ed70*/  ISETP.GE.U32.AND P6, PT, R84, 0x7f000001, PT ;  /* 0x7f0000015400780c */ /* 0x000fe20003fc6070 */
[----:B------:R-:W-:Y:S01]  /*2ed80*/  ISETP.GE.U32.AND P0, PT, R90, 0x7f000001, PT ;  /* 0x7f0000015a00780c */ /* 0x000fe20003f06070 */
[----:B------:R-:W-:Y:S01]  /*2ed90*/  ISETP.GE.U32.AND P1, PT, R103, 0x7f000001, PT ;  /* 0x7f0000016700780c */ /* 0x000fe20003f26070 */
[----:B------:R-:W-:Y:S02]  /*2eda0*/  IADD3 R144, PT, PT, R144, R206, RZ ;  /* 0x000000ce90907210 */ /* 0x000fe40007ffe0ff */
[----:B------:R-:W-:-:S02]  /*2edb0*/  IADD3 R154, PT, PT, R154, R20, RZ ;  /* 0x000000149a9a7210 */ /* 0x000fc40007ffe0ff */
[----:B------:R-:W-:Y:S02]  /*2edc0*/  @P2 IADD3 R108, PT, PT, R108, -0x7f000001, RZ ;  /* 0x80ffffff6c6c2810 */ /* 0x000fe40007ffe0ff */
[----:B------:R-:W-:Y:S02]  /*2edd0*/  @P3 IADD3 R17, PT, PT, R17, -0x7f000001, RZ ;  /* 0x80ffffff11113810 */ /* 0x000fe40007ffe0ff */
[----:B------:R-:W-:Y:S01]  /*2ede0*/  @P4 IADD3 R13, PT, PT, R13, -0x7f000001, RZ ;  /* 0x80ffffff0d0d4810 */ /* 0x000fe20007ffe0ff */
[----:B------:R-:W-:Y:S01]  /*2edf0*/  ISETP.GE.U32.AND P2, PT, R83, 0x7f000001, PT ;  /* 0x7f0000015300780c */ /* 0x000fe20003f46070 */
[----:B------:R-:W-:Y:S01]  /*2ee00*/  ISETP.GE.U32.AND P3, PT, R144, 0x7f000001, PT ;  /* 0x7f0000019000780c */ /* 0x000fe20003f66070 */
[----:B------:R-:W-:Y:S01]  /*2ee10*/  ISETP.GE.U32.AND P4, PT, R154, 0x7f000001, PT ;  /* 0x7f0000019a00780c */ /* 0x000fe20003f86070 */
[----:B------:R-:W-:Y:S02]  /*2ee20*/  @P5 IADD3 R101, PT, PT, R101, -0x7f000001, RZ ;  /* 0x80ffffff65655810 */ /* 0x000fe40007ffe0ff */
[----:B------:R-:W-:-:S02]  /*2ee30*/  @P6 IADD3 R84, PT, PT, R84, -0x7f000001, RZ ;  /* 0x80ffffff54546810 */ /* 0x000fc40007ffe0ff */
[----:B------:R-:W-:Y:S02]  /*2ee40*/  @P0 IADD3 R90, PT, PT, R90, -0x7f000001, RZ ;  /* 0x80ffffff5a5a0810 */ /* 0x000fe40007ffe0ff */
[----:B------:R-:W-:Y:S02]  /*2ee50*/  @P1 IADD3 R103, PT, PT, R103, -0x7f000001, RZ ;  /* 0x80ffffff67671810 */ /* 0x000fe40007ffe0ff */
[----:B------:R-:W-:Y:S02]  /*2ee60*/  IADD3 R96, PT, PT, R101, R18, RZ ;  /* 0x0000001265607210 */ /* 0x000fe40007ffe0ff */
[----:B------:R-:W-:Y:S02]  /*2ee70*/  IADD3 R95, PT, PT, R84, R17, RZ ;  /* 0x00000011545f7210 */ /* 0x000fe40007ffe0ff */
        /* <DEDUP_REMOVED lines=9> */
[----:B------:R-:W-:Y:S01]  /*2ef10*/  ISETP.GE.U32.AND P1, PT, R96, 0x7f000001, PT ;  /* 0x7f0000016000780c */ /* 0x000fe20003f26070 */
[----:B------:R-:W-:-:S05]  /*2ef20*/  IADD3 R140, PT, PT, R140, R190, RZ ;  /* 0x000000be8c8c7210 */ /* 0x000fca0007ffe0ff */
[----:B------:R-:W-:Y:S01]  /*2ef30*/  ISETP.GE.U32.AND P0, PT, R140, 0x7f000001, PT ;  /* 0x7f0000018c00780c */ /* 0x000fe20003f06070 */
[----:B------:R-:W-:-:S03]  /*2ef40*/  @P6 IADD3 R66, PT, PT, R66, -0x7f000001, RZ ;  /* 0x80ffffff42426810 */ /* 0x000fc60007ffe0ff */
[----:B------:R-:W-:Y:S02]  /*2ef50*/  @P2 IADD3 R103, PT, PT, R103, -0x7f000001, RZ ;  /* 0x80ffffff67672810 */ /* 0x000fe40007ffe0ff */
[----:B------:R-:W-:Y:S02]  /*2ef60*/  @P3 IADD3 R95, PT, PT, R95, -0x7f000001, RZ ;  /* 0x80ffffff5f5f3810 */ /* 0x000fe40007ffe0ff */
[----:B------:R-:W-:Y:S02]  /*2ef70*/  @P4 IADD3 R97, PT, PT, R97, -0x7f000001, RZ ;  /* 0x80ffffff61614810 */ /* 0x000fe40007ffe0ff */
[----:B------:R-:W-:Y:S02]  /*2ef80*/  @P1 IADD3 R96, PT, PT, R96, -0x7f000001, RZ ;  /* 0x80ffffff60601810 */ /* 0x000fe40007ffe0ff */
[----:B------:R-:W-:Y:S02]  /*2ef90*/  IADD3 R84, PT, PT, R66, R83, RZ ;  /* 0x0000005342547210 */ /* 0x000fe40007ffe0ff */
[----:B------:R-:W-:-:S02]  /*2efa0*/  IADD3 R20, PT, PT, R103, R104, RZ ;  /* 0x0000006867147210 */ /* 0x000fc40007ffe0ff */
[----:B------:R-:W-:Y:S02]  /*2efb0*/  IADD3 R98, PT, PT, R95, R98, RZ ;  /* 0x000000625f627210 */ /* 0x000fe40007ffe0ff */
[----:B------:R-:W-:Y:S02]  /*2efc0*/  IADD3 R8, PT, PT, R97, R8, RZ ;  /* 0x0000000861087210 */ /* 0x000fe40007ffe0ff */
[----:B------:R-:W-:Y:S02]  /*2efd0*/  IADD3 R66, PT, PT, R96, R7, RZ ;  /* 0x0000000760427210 */ /* 0x000fe40007ffe0ff */
[----:B------:R-:W-:Y:S02]  /*2efe0*/  IADD3 R113, PT, PT, R113, R192, RZ ;  /* 0x000000c071717210 */ /* 0x000fe40007ffe0ff */
[----:B------:R-:W-:Y:S01]  /*2eff0*/  @P0 IADD3 R140, PT, PT, R140, -0x7f000001, RZ ;  /* 0x80ffffff8c8c0810 */ /* 0x000fe20007ffe0ff */
[----:B------:R-:W-:Y:S01]  /*2f000*/  IMAD.WIDE.U32 R16, R144, R79, RZ ;  /* 0x0000004f90107225 */ /* 0x000fe200078e00ff */
[----:B------:R-:W-:Y:S01]  /*2f010*/  ISETP.GE.U32.AND P0, PT, R20, 0x7f000001, PT ;  /* 0x7f0000011400780c */ /* 0x000fe20003f06070 */
[----:B------:R-:W-:Y:S01]  /*2f020*/  ISETP.GE.U32.AND P1, PT, R98, 0x7f000001, PT ;  /* 0x7f0000016200780c */ /* 0x000fe20003f26070 */
[----:B------:R-:W-:Y:S01]  /*2f030*/  ISETP.GE.U32.AND P2, PT, R8, 0x7f000001, PT ;  /* 0x7f0000010800780c */ /* 0x000fe20003f46070 */
[----:B------:R-:W-:Y:S01]  /*2f040*/  ISETP.GE.U32.AND P3, PT, R66, 0x7f000001, PT ;  /* 0x7f0000014200780c */ /* 0x000fe20003f66070 */
[----:B------:R-:W-:Y:S01]  /*2f050*/  IMAD R83, R16, 0x7effffff, RZ ;  /* 0x7effffff10537824 */ /* 0x000fe200078e02ff */
[----:B------:R-:W-:Y:S01]  /*2f060*/  ISETP.GE.U32.AND P4, PT, R113, 0x7f000001, PT ;  /* 0x7f0000017100780c */ /* 0x000fe20003f86070 */
[----:B------:R-:W-:-:S04]  /*2f070*/  IMAD.WIDE.U32 R12, R154, R78, RZ ;  /* 0x0000004e9a0c7225 */ /* 0x000fc800078e00ff */
[----:B------:R-:W-:-:S04]  /*2f080*/  IMAD.WIDE.U32 R18, R144, R77, RZ ;  /* 0x0000004d90127225 */ /* 0x000fc800078e00ff */
[----:B------:R-:W-:Y:S01]  /*2f090*/  IMAD.HI.U32 R90, R83, 0x7f000001, R16 ;  /* 0x7f000001535a7827 */ /* 0x000fe200078e0010 */
[----:B------:R0:W-:Y:S03]  /*2f0a0*/  STL [R1+0x114], R98 ;  /* 0x0001146201007387 */ /* 0x0001e60000100800 */
[----:B------:R-:W-:Y:S01]  /*2f0b0*/  IMAD.WIDE.U32 R16, R144, R76, RZ ;  /* 0x0000004c90107225 */ /* 0x000fe200078e00ff */
[----:B------:R1:W-:Y:S03]  /*2f0c0*/  STL [R1+0x118], R8 ;  /* 0x0001180801007387 */ /* 0x0003e60000100800 */
[----:B------:R-:W-:Y:S01]  /*2f0d0*/  IMAD R99, R12, 0x7effffff, RZ ;  /* 0x7effffff0c637824 */ /* 0x000fe200078e02ff */
[----:B------:R2:W-:Y:S01]  /*2f0e0*/  STL [R1+0x11c], R66 ;  /* 0x00011c4201007387 */ /* 0x0005e20000100800 */
[----:B------:R-:W-:Y:S01]  /*2f0f0*/  IMAD R101, R18, 0x7effffff, RZ ;  /* 0x7effffff12657824 */ /* 0x000fe200078e02ff */
[----:B0-----:R-:W-:Y:S01]  /*2f100*/  @P1 IADD3 R98, PT, PT, R98, -0x7f000001, RZ ;  /* 0x80ffffff62621810 */ /* 0x001fe20007ffe0ff */
[----:B------:R-:W-:Y:S01]  /*2f110*/  IMAD.WIDE.U32 R82, R82, R100, RZ ;  /* 0x0000006452527225 */ /* 0x000fe200078e00ff */
[----:B------:R0:W-:Y:S01]  /*2f120*/  STL [R1+0x110], R20 ;  /* 0x0001101401007387 */ /* 0x0001e20000100800 */
[----:B-1----:R-:W-:-:S02]  /*2f130*/  @P2 IADD3 R8, PT, PT, R8, -0x7f000001, RZ ;  /* 0x80ffffff08082810 */ /* 0x002fc40007ffe0ff */
[----:B------:R-:W-:Y:S01]  /*2f140*/  IMAD R7, R16, 0x7effffff, RZ ;  /* 0x7effffff10077824 */ /* 0x000fe200078e02ff */
[----:B--2---:R-:W-:Y:S01]  /*2f150*/  @P3 IADD3 R66, PT, PT, R66, -0x7f000001, RZ ;  /* 0x80ffffff42423810 */ /* 0x004fe20007ffe0ff */
[----:B------:R-:W-:Y:S01]  /*2f160*/  IMAD.HI.U32 R99, R99, 0x7f000001, R12 ;  /* 0x7f00000163637827 */ /* 0x000fe200078e000c */
[----:B0-----:R-:W-:-:S03]  /*2f170*/  @P0 IADD3 R20, PT, PT, R20, -0x7f000001, RZ ;  /* 0x80ffffff14140810 */ /* 0x001fc60007ffe0ff */
[----:B------:R-:W-:Y:S01]  /*2f180*/  IMAD.HI.U32 R101, R101, 0x7f000001, R18 ;  /* 0x7f00000165657827 */ /* 0x000fe200078e0012 */
[----:B------:R-:W-:Y:S02]  /*2f190*/  IADD3 R158, PT, PT, R176, R158, RZ ;  /* 0x0000009eb09e7210 */ /* 0x000fe40007ffe0ff */
[----:B------:R-:W-:Y:S01]  /*2f1a0*/  @P4 IADD3 R113, PT, PT, R113, -0x7f000001, RZ ;  /* 0x80ffffff71714810 */ /* 0x000fe20007ffe0ff */
[----:B------:R-:W-:Y:S01]  /*2f1b0*/  STL [R1+0x114], R98 ;  /* 0x0001146201007387 */ /* 0x000fe20000100800 */
[----:B------:R-:W-:-:S03]  /*2f1c0*/  IMAD.WIDE.U32 R12, R154, R79, RZ ;  /* 0x0000004f9a0c7225 */ /* 0x000fc600078e00ff */
[----:B------:R-:W-:Y:S01]  /*2f1d0*/  STL [R1+0x110], R20 ;  /* 0x0001101401007387 */ /* 0x000fe20000100800 */
[----:B------:R-:W-:-:S03]  /*2f1e0*/  IMAD.WIDE.U32 R18, R144, R78, RZ ;  /* 0x0000004e90127225 */ /* 0x000fc600078e00ff */
[----:B------:R0:W-:Y:S01]  /*2f1f0*/  STL [R1+0x118], R8 ;  /* 0x0001180801007387 */ /* 0x0001e20000100800 */
[----:B------:R-:W-:Y:S02]  /*2f200*/  IMAD R97, R82, 0x7effffff, RZ ;  /* 0x7effffff52617824 */ /* 0x000fe400078e02ff */
[----:B------:R-:W-:Y:S01]  /*2f210*/  IMAD.HI.U32 R108, R7, 0x7f000001, R16 ;  /* 0x7f000001076c7827 */ /* 0x000fe200078e0010 */
[----:B------:R1:W-:Y:S01]  /*2f220*/  STL [R1+0x11c], R66 ;  /* 0x00011c4201007387 */ /* 0x0003e20000100800 */
[----:B------:R-:W-:-:S03]  /*2f230*/  ISETP.GE.U32.AND P3, PT, R158, 0x7f000001, PT ;  /* 0x7f0000019e00780c */ /* 0x000fc60003f66070 */
[----:B------:R-:W2:Y:S01]  /*2f240*/  LD.E R7, desc[UR10][R14.64+0x464] ;  /* 0x0004640a0e077980 */ /* 0x000ea2000c101900 */
[----:B------:R-:W-:Y:S02]  /*2f250*/  IMAD R95, R12, 0x7effffff, RZ ;  /* 0x7effffff0c5f7824 */ /* 0x000fe400078e02ff */
[----:B------:R-:W-:Y:S01]  /*2f260*/  IMAD R103, R18, 0x7effffff, RZ ;  /* 0x7effffff12677824 */ /* 0x000fe200078e02ff */
[----:B------:R-:W-:Y:S01]  /*2f270*/  ISETP.GE.U32.AND P1, PT, R88, 0x7f000001, PT ;  /* 0x7f0000015800780c */ /* 0x000fe20003f26070 */
[----:B------:R-:W-:Y:S01]  /*2f280*/  IMAD.HI.U32 R97, R97, 0x7f000001, R82 ;  /* 0x7f00000161617827 */ /* 0x000fe200078e0052 */
[----:B------:R-:W3:Y:S03]  /*2f290*/  LD.E R96, desc[UR10][R14.64+0x460] ;  /* 0x0004600a0e607980 */ /* 0x000ee6000c101900 */
[----:B------:R-:W-:Y:S01]  /*2f2a0*/  IMAD.WIDE.U32 R16, R113, R78, RZ ;  /* 0x0000004e71107225 */ /* 0x000fe200078e00ff */
[----:B------:R-:W-:-:S03]  /*2f2b0*/  ISETP.GE.U32.AND P0, PT, R97, 0x7f000001, PT ;  /* 0x7f0000016100780c */ /* 0x000fc60003f06070 */
[----:B------:R-:W-:-:S04]  /*2f2c0*/  IMAD.HI.U32 R114, R95, 0x7f000001, R12 ;  /* 0x7f0000015f727827 */ /* 0x000fc800078e000c */
[----:B------:R-:W-:-:S04]  /*2f2d0*/  IMAD.HI.U32 R103, R103, 0x7f000001, R18 ;  /* 0x7f00000167677827 */ /* 0x000fc800078e0012 */
[----:B------:R-:W-:-:S04]  /*2f2e0*/  IMAD.WIDE.U32 R18, R154, R76, RZ ;  /* 0x0000004c9a127225 */ /* 0x000fc800078e00ff */
[----:B------:R-:W-:-:S04]  /*2f2f0*/  IMAD.WIDE.U32 R12, R113, R77, RZ ;  /* 0x0000004d710c7225 */ /* 0x000fc800078e00ff */
[----:B------:R-:W-:Y:S01]  /*2f300*/  IMAD R107, R16, 0x7effffff, RZ ;  /* 0x7effffff106b7824 */ /* 0x000fe200078e02ff */
[----:B------:R-:W-:Y:S01]  /*2f310*/  ISETP.GE.U32.AND P2, PT, R130, 0x7f000001, PT ;  /* 0x7f0000018200780c */ /* 0x000fe20003f46070 */
[----:B------:R-:W-:-:S04]  /*2f320*/  IMAD.WIDE.U32 R82, R154, R77, RZ ;  /* 0x0000004d9a527225 */ /* 0x000fc800078e00ff */
[----:B------:R-:W-:Y:S02]  /*2f330*/  IMAD R105, R18, 0x7effffff, RZ ;  /* 0x7effffff12697824 */ /* 0x000fe400078e02ff */
[----:B------:R-:W-:Y:S02]  /*2f340*/  IMAD R109, R12, 0x7effffff, RZ ;  /* 0x7effffff0c6d7824 */ /* 0x000fe400078e02ff */
[----:B------:R-:W-:-:S04]  /*2f350*/  IMAD.HI.U32 R116, R107, 0x7f000001, R16 ;  /* 0x7f0000016b747827 */ /* 0x000fc800078e0010 */
[----:B------:R-:W-:Y:S01]  /*2f360*/  IMAD.WIDE.U32 R16, R113, R79, RZ ;  /* 0x0000004f71107225 */ /* 0x000fe200078e00ff */
[----:B------:R-:W-:-:S03]  /*2f370*/  @P3 IADD3 R158, PT, PT, R158, -0x7f000001, RZ ;  /* 0x80ffffff9e9e3810 */ /* 0x000fc60007ffe0ff */
[----:B------:R-:W-:Y:S02]  /*2f380*/  IMAD R95, R82, 0x7effffff, RZ ;  /* 0x7effffff525f7824 */ /* 0x000fe400078e02ff */
[----:B0-----:R-:W-:-:S04]  /*2f390*/  IMAD.HI.U32 R8, R105, 0x7f000001, R18 ;  /* 0x7f00000169087827 */ /* 0x001fc800078e0012 */
[----:B------:R-:W-:-:S04]  /*2f3a0*/  IMAD.HI.U32 R20, R109, 0x7f000001, R12 ;  /* 0x7f0000016d147827 */ /* 0x000fc800078e000c */
[----:B------:R-:W-:-:S04]  /*2f3b0*/  IMAD.WIDE.U32 R12, R113, R76, RZ ;  /* 0x0000004c710c7225 */ /* 0x000fc800078e00ff */
[----:B------:R-:W-:Y:S01]  /*2f3c0*/  IMAD R19, R16, 0x7effffff, RZ ;  /* 0x7effffff10137824 */ /* 0x000fe200078e02ff */
[----:B------:R-:W-:Y:S01]  /*2f3d0*/  @P0 IADD3 R97, PT, PT, R97, -0x7f000001, RZ ;  /* 0x80ffffff61610810 */ /* 0x000fe20007ffe0ff */
[----:B------:R-:W-:Y:S01]  /*2f3e0*/  IMAD.HI.U32 R111, R95, 0x7f000001, R82 ;  /* 0x7f0000015f6f7827 */ /* 0x000fe200078e0052 */
[----:B------:R-:W-:-:S03]  /*2f3f0*/  @P1 IADD3 R88, PT, PT, R88, -0x7f000001, RZ ;  /* 0x80ffffff58581810 */ /* 0x000fc60007ffe0ff */
[----:B------:R-:W-:Y:S02]  /*2f400*/  IMAD R83, R12, 0x7effffff, RZ ;  /* 0x7effffff0c537824 */ /* 0x000fe400078e02ff */
[----:B------:R-:W-:-:S04]  /*2f410*/  IMAD.HI.U32 R109, R19, 0x7f000001, R16 ;  /* 0x7f000001136d7827 */ /* 0x000fc800078e0010 */
[----:B------:R-:W-:Y:S01]  /*2f420*/  IMAD.WIDE.U32 R16, R158, R79, RZ ;  /* 0x0000004f9e107225 */ /* 0x000fe200078e00ff */
[----:B------:R-:W-:Y:S01]  /*2f430*/  @P2 IADD3 R130, PT, PT, R130, -0x7f000001, RZ ;  /* 0x80ffffff82822810 */ /* 0x000fe20007ffe0ff */
[----:B------:R-:W-:Y:S02]  /*2f440*/  ISETP.GE.U32.AND P1, PT, R142, 0x7f000001, PT ;  /* 0x7f0000018e00780c */ /* 0x000fe40003f26070 */
[----:B-1----:R-:W-:-:S04]  /*2f450*/  IMAD.HI.U32 R66, R83, 0x7f000001, R12 ;  /* 0x7f00000153427827 */ /* 0x002fc800078e000c */
[----:B------:R-:W-:Y:S01]  /*2f460*/  IMAD.WIDE.U32 R12, R97, R88, RZ ;  /* 0x00000058610c7225 */ /* 0x000fe200078e00ff */
[----:B------:R-:W-:Y:S01]  /*2f470*/  ISETP.GE.U32.AND P0, PT, R147, 0x7f000001, PT ;  /* 0x7f0000019300780c */ /* 0x000fe20003f06070 */
[----:B------:R-:W4:Y:S02]  /*2f480*/  LD.E R88, desc[UR10][R14.64+0x468] ;  /* 0x0004680a0e587980 */ /* 0x000f24000c101900 */
[----:B------:R-:W-:Y:S02]  /*2f490*/  IMAD R83, R16, 0x7effffff, RZ ;  /* 0x7effffff10537824 */ /* 0x000fe400078e02ff */
[----:B------:R-:W-:Y:S02]  /*2f4a0*/  IMAD R19, R12, 0x7effffff, RZ ;  /* 0x7effffff0c137824 */ /* 0x000fe400078e02ff */
[----:B------:R-:W-:-:S04]  /*2f4b0*/  IMAD.HI.U32 R82, R83, 0x7f000001, R16 ;  /* 0x7f00000153527827 */ /* 0x000fc800078e0010 */
[----:B------:R-:W-:-:S04]  /*2f4c0*/  IMAD.WIDE.U32 R136, R97, R136, RZ ;  /* 0x0000008861887225 */ /* 0x000fc800078e00ff */
[----:B------:R-:W-:-:S04]  /*2f4d0*/  IMAD.WIDE.U32 R16, R97, R130, RZ ;  /* 0x0000008261107225 */ /* 0x000fc800078e00ff */
[----:B------:R-:W-:-:S04]  /*2f4e0*/  IMAD.HI.U32 R98, R19, 0x7f000001, R12 ;  /* 0x7f00000113627827 */ /* 0x000fc800078e000c */
[----:B------:R-:W-:Y:S02]  /*2f4f0*/  IMAD R19, R136, 0x7effffff, RZ ;  /* 0x7effffff88137824 */ /* 0x000fe400078e02ff */
[----:B------:R-:W-:Y:S01]  /*2f500*/  IMAD R13, R16, 0x7effffff, RZ ;  /* 0x7effffff100d7824 */ /* 0x000fe200078e02ff */
[----:B------:R-:W-:Y:S01]  /*2f510*/  @P1 IADD3 R142, PT, PT, R142, -0x7f000001, RZ ;  /* 0x80ffffff8e8e1810 */ /* 0x000fe20007ffe0ff */
[----:B------:R-:W-:-:S04]  /*2f520*/  IMAD.HI.U32 R136, R19, 0x7f000001, R136 ;  /* 0x7f00000113887827 */ /* 0x000fc800078e0088 */
[----:B------:R-:W-:Y:S01]  /*2f530*/  IMAD.HI.U32 R105, R13, 0x7f000001, R16 ;  /* 0x7f0000010d697827 */ /* 0x000fe200078e0010 */
[----:B------:R-:W-:-:S03]  /*2f540*/  ISETP.GE.U32.AND P2, PT, R136, 0x7f000001, PT ;  /* 0x7f0000018800780c */ /* 0x000fc60003f46070 */
[----:B------:R-:W-:Y:S01]  /*2f550*/  IMAD.WIDE.U32 R142, R97, R142, RZ ;  /* 0x0000008e618e7225 */ /* 0x000fe200078e00ff */
[----:B------:R-:W-:Y:S01]  /*2f560*/  ISETP.GE.U32.AND P3, PT, R105, 0x7f000001, PT ;  /* 0x7f0000016900780c */ /* 0x000fe20003f66070 */
[----:B------:R-:W-:Y:S02]  /*2f570*/  @P0 IADD3 R147, PT, PT, R147, -0x7f000001, RZ ;  /* 0x80ffffff93930810 */ /* 0x000fe40007ffe0ff */
[----:B------:R-:W-:Y:S01]  /*2f580*/  IMAD.WIDE.U32 R120, R97, R120, RZ ;  /* 0x0000007861787225 */ /* 0x000fe200078e00ff */
[----:B------:R-:W-:-:S03]  /*2f590*/  ISETP.GE.U32.AND P0, PT, R98, 0x7f000001, PT ;  /* 0x7f0000016200780c */ /* 0x000fc60003f06070 */
[----:B------:R-:W-:Y:S02]  /*2f5a0*/  IMAD R83, R142, 0x7effffff, RZ ;  /* 0x7effffff8e537824 */ /* 0x000fe400078e02ff */
[----:B------:R-:W-:Y:S01]  /*2f5b0*/  IMAD.WIDE.U32 R12, R97, R92, RZ ;  /* 0x0000005c610c7225 */ /* 0x000fe200078e00ff */
[----:B------:R-:W-:Y:S01]  /*2f5c0*/  @P2 IADD3 R136, PT, PT, R136, -0x7f000001, RZ ;  /* 0x80ffffff88882810 */ /* 0x000fe20007ffe0ff */
[----:B------:R-:W-:Y:S01]  /*2f5d0*/  ISETP.GE.U32.AND P5, PT, R191, 0x7f000001, PT ;  /* 0x7f000001bf00780c */ /* 0x000fe20003fa6070 */
[----:B------:R0:W2:Y:S01]  /*2f5e0*/  LD.E R92, desc[UR10][R14.64+0x46c] ;  /* 0x00046c0a0e5c7980 */ /* 0x0000a2000c101900 */
[----:B------:R-:W-:Y:S02]  /*2f5f0*/  IMAD R17, R120, 0x7effffff, RZ ;  /* 0x7effffff78117824 */ /* 0x000fe400078e02ff */
[----:B------:R-:W-:Y:S01]  /*2f600*/  IMAD.HI.U32 R142, R83, 0x7f000001, R142 ;  /* 0x7f000001538e7827 */ /* 0x000fe200078e008e */
[----:B------:R-:W-:-:S03]  /*2f610*/  @P3 IADD3 R105, PT, PT, R105, -0x7f000001, RZ ;  /* 0x80ffffff69693810 */ /* 0x000fc60007ffe0ff */
[----:B------:R-:W-:Y:S01]  /*2f620*/  IMAD R95, R12, 0x7effffff, RZ ;  /* 0x7effffff0c5f7824 */ /* 0x000fe200078e02ff */
[----:B------:R-:W-:Y:S01]  /*2f630*/  ISETP.GE.U32.AND P2, PT, R142, 0x7f000001, PT ;  /* 0x7f0000018e00780c */ /* 0x000fe20003f46070 */
[----:B------:R-:W-:Y:S01]  /*2f640*/  IMAD.HI.U32 R120, R17, 0x7f000001, R120 ;  /* 0x7f00000111787827 */ /* 0x000fe200078e0078 */
[----:B------:R-:W-:-:S03]  /*2f650*/  ISETP.GE.U32.AND P6, PT, R105, 0x7f000001, PT ;  /* 0x7f0000016900780c */ /* 0x000fc60003fc6070 */
[----:B------:R-:W-:Y:S01]  /*2f660*/  IMAD.HI.U32 R104, R95, 0x7f000001, R12 ;  /* 0x7f0000015f687827 */ /* 0x000fe200078e000c */
[----:B------:R-:W-:Y:S01]  /*2f670*/  ISETP.GE.U32.AND P1, PT, R120, 0x7f000001, PT ;  /* 0x7f0000017800780c */ /* 0x000fe20003f26070 */
[----:B------:R-:W-:-:S03]  /*2f680*/  @P0 IADD3 R98, PT, PT, R98, -0x7f000001, RZ ;  /* 0x80ffffff62620810 */ /* 0x000fc60007ffe0ff */
[----:B------:R-:W-:Y:S01]  /*2f690*/  ISETP.GE.U32.AND P0, PT, R104, 0x7f000001, PT ;  /* 0x7f0000016800780c */ /* 0x000fe20003f06070 */
[----:B------:R-:W-:Y:S01]  /*2f6a0*/  IMAD.WIDE.U32 R12, R158, R77, RZ ;  /* 0x0000004d9e0c7225 */ /* 0x000fe200078e00ff */
[----:B------:R-:W-:Y:S01]  /*2f6b0*/  ISETP.GE.U32.AND P3, PT, R98, 0x7f000001, PT ;  /* 0x7f0000016200780c */ /* 0x000fe20003f66070 */
[----:B------:R-:W-:Y:S02]  /*2f6c0*/  @P2 IADD3 R142, PT, PT, R142, -0x7f000001, RZ ;  /* 0x80ffffff8e8e2810 */ /* 0x000fe40007ffe0ff */
[----:B------:R-:W-:-:S04]  /*2f6d0*/  IMAD.WIDE.U32 R16, R97, R147, RZ ;  /* 0x0000009361107225 */ /* 0x000fc800078e00ff */
[----:B------:R-:W-:Y:S01]  /*2f6e0*/  IMAD.WIDE.U32 R18, R97, R122, RZ ;  /* 0x0000007a61127225 */ /* 0x000fe200078e00ff */
[----:B------:R-:W-:Y:S02]  /*2f6f0*/  @P1 IADD3 R120, PT, PT, R120, -0x7f000001, RZ ;  /* 0x80ffffff78781810 */ /* 0x000fe40007ffe0ff */
[----:B------:R-:W-:Y:S01]  /*2f700*/  @P6 IADD3 R105, PT, PT, R105, -0x7f000001, RZ ;  /* 0x80ffffff69696810 */ /* 0x000fe20007ffe0ff */
[----:B------:R-:W-:Y:S02]  /*2f710*/  IMAD R97, R12, 0x7effffff, RZ ;  /* 0x7effffff0c617824 */ /* 0x000fe400078e02ff */
[----:B------:R-:W-:Y:S02]  /*2f720*/  IMAD R83, R16, 0x7effffff, RZ ;  /* 0x7effffff10537824 */ /* 0x000fe400078e02ff */
[----:B------:R-:W-:Y:S01]  /*2f730*/  IMAD R95, R18, 0x7effffff, RZ ;  /* 0x7effffff125f7824 */ /* 0x000fe200078e02ff */
[----:B------:R-:W-:Y:S01]  /*2f740*/  @P5 IADD3 R191, PT, PT, R191, -0x7f000001, RZ ;  /* 0x80ffffffbfbf5810 */ /* 0x000fe20007ffe0ff */
[----:B------:R-:W-:Y:S01]  /*2f750*/  ISETP.GE.U32.AND P6, PT, R142, 0x7f000001, PT ;  /* 0x7f0000018e00780c */ /* 0x000fe20003fc6070 */
[----:B------:R-:W-:Y:S01]  /*2f760*/  ISETP.GE.U32.AND P5, PT, R136, 0x7f000001, PT ;  /* 0x7f0000018800780c */ /* 0x000fe20003fa6070 */
[----:B------:R-:W-:Y:S01]  /*2f770*/  IMAD.HI.U32 R117, R97, 0x7f000001, R12 ;  /* 0x7f00000161757827 */ /* 0x000fe200078e000c */
[----:B------:R-:W-:Y:S01]  /*2f780*/  @P0 IADD3 R104, PT, PT, R104, -0x7f000001, RZ ;  /* 0x80ffffff68680810 */ /* 0x000fe20007ffe0ff */
[----:B------:R-:W-:-:S02]  /*2f790*/  ISETP.GE.U32.AND P4, PT, R120, 0x7f000001, PT ;  /* 0x7f0000017800780c */ /* 0x000fc40003f86070 */
[----:B------:R-:W-:-:S04]  /*2f7a0*/  IMAD.HI.U32 R107, R83, 0x7f000001, R16 ;  /* 0x7f000001536b7827 */ /* 0x000fc800078e0010 */
[----:B------:R-:W-:Y:S01]  /*2f7b0*/  IMAD.HI.U32 R97, R95, 0x7f000001, R18 ;  /* 0x7f0000015f617827 */ /* 0x000fe200078e0012 */
[----:B------:R-:W-:Y:S01]  /*2f7c0*/  @P3 IADD3 R98, PT, PT, R98, -0x7f000001, RZ ;  /* 0x80ffffff62623810 */ /* 0x000fe20007ffe0ff */
[----:B------:R-:W-:Y:S01]  /*2f7d0*/  ISETP.GE.U32.AND P1, PT, R107, 0x7f000001, PT ;  /* 0x7f0000016b00780c */ /* 0x000fe20003f26070 */
[----:B------:R-:W-:Y:S02]  /*2f7e0*/  ISETP.GE.U32.AND P0, PT, R104, 0x7f000001, PT ;  /* 0x7f0000016800780c */ /* 0x000fe40003f06070 */
[----:B------:R-:W-:Y:S01]  /*2f7f0*/  ISETP.GE.U32.AND P2, PT, R97, 0x7f000001, PT ;  /* 0x7f0000016100780c */ /* 0x000fe20003f46070 */
[----:B------:R-:W-:Y:S01]  /*2f800*/  ISETP.GE.U32.AND P3, PT, R98, 0x7f000001, PT ;  /* 0x7f0000016200780c */ /* 0x000fe20003f66070 */
[----:B------:R-:W-:Y:S02]  /*2f810*/  @P6 IADD3 R142, PT, PT, R142, -0x7f000001, RZ ;  /* 0x80ffffff8e8e6810 */ /* 0x000fe40007ffe0ff */
[----:B------:R-:W-:Y:S01]  /*2f820*/  @P5 IADD3 R136, PT, PT, R136, -0x7f000001, RZ ;  /* 0x80ffffff88885810 */ /* 0x000fe20007ffe0ff */
[----:B------:R-:W-:Y:S01]  /*2f830*/  ISETP.GE.U32.AND P5, PT, R8, 0x7f000001, PT ;  /* 0x7f0000010800780c */ /* 0x000fe20003fa6070 */
[----:B------:R-:W-:Y:S01]  /*2f840*/  @P4 IADD3 R120, PT, PT, R120, -0x7f000001, RZ ;  /* 0x80ffffff78784810 */ /* 0x000fe20007ffe0ff */
[----:B------:R-:W-:-:S03]  /*2f850*/  ISETP.GE.U32.AND P4, PT, R142, 0x7f000001, PT ;  /* 0x7f0000018e00780c */ /* 0x000fc60003f86070 */
[----:B------:R-:W-:Y:S02]  /*2f860*/  @P1 IADD3 R107, PT, PT, R107, -0x7f000001, RZ ;  /* 0x80ffffff6b6b1810 */ /* 0x000fe40007ffe0ff */
[----:B------:R-:W-:Y:S01]  /*2f870*/  @P0 IADD3 R104, PT, PT, R104, -0x7f000001, RZ ;  /* 0x80ffffff68680810 */ /* 0x000fe20007ffe0ff */
[----:B------:R-:W-:Y:S01]  /*2f880*/  ISETP.GE.U32.AND P1, PT, R136, 0x7f000001, PT ;  /* 0x7f0000018800780c */ /* 0x000fe20003f26070 */
[----:B------:R-:W-:Y:S01]  /*2f890*/  @P2 IADD3 R97, PT, PT, R97, -0x7f000001, RZ ;  /* 0x80ffffff61612810 */ /* 0x000fe20007ffe0ff */
[----:B------:R-:W-:Y:S01]  /*2f8a0*/  ISETP.GE.U32.AND P2, PT, R105, 0x7f000001, PT ;  /* 0x7f0000016900780c */ /* 0x000fe20003f46070 */
[----:B------:R-:W-:Y:S01]  /*2f8b0*/  @P3 IADD3 R98, PT, PT, R98, -0x7f000001, RZ ;  /* 0x80ffffff62623810 */ /* 0x000fe20007ffe0ff */
[----:B------:R-:W-:Y:S01]  /*2f8c0*/  ISETP.GE.U32.AND P0, PT, R107, 0x7f000001, PT ;  /* 0x7f0000016b00780c */ /* 0x000fe20003f06070 */
[----:B------:R-:W-:Y:S01]  /*2f8d0*/  ISETP.GE.U32.AND P3, PT, R104, 0x7f000001, PT ;  /* 0x7f0000016800780c */ /* 0x000fe20003f66070 */
[----:B------:R-:W-:Y:S01]  /*2f8e0*/  @P5 IADD3 R8, PT, PT, R8, -0x7f000001, RZ ;  /* 0x80ffffff08085810 */ /* 0x000fe20007ffe0ff */
[----:B------:R-:W-:Y:S01]  /*2f8f0*/  ISETP.GE.U32.AND P5, PT, R20, 0x7f000001, PT ;  /* 0x7f0000011400780c */ /* 0x000fe20003fa6070 */
[----:B------:R-:W-:Y:S01]  /*2f900*/  @P4 IADD3 R142, PT, PT, R142, -0x7f000001, RZ ;  /* 0x80ffffff8e8e4810 */ /* 0x000fe20007ffe0ff */
[----:B------:R-:W-:-:S04]  /*2f910*/  ISETP.GE.U32.AND P4, PT, R98, 0x7f000001, PT ;  /* 0x7f0000016200780c */ /* 0x000fc80003f86070 */
[----:B------:R-:W-:Y:S02]  /*2f920*/  @P1 IADD3 R136, PT, PT, R136, -0x7f000001, RZ ;  /* 0x80ffffff88881810 */ /* 0x000fe40007ffe0ff */
        /* <DEDUP_REMOVED lines=10> */
[----:B------:R-:W-:Y:S01]  /*2f9d0*/  ISETP.GE.U32.AND P1, PT, R66, 0x7f000001, PT ;  /* 0x7f0000014200780c */ /* 0x000fe20003f26070 */
[----:B------:R-:W-:-:S02]  /*2f9e0*/  ISETP.GE.U32.AND P6, PT, R82, 0x7f000001, PT ;  /* 0x7f0000015200780c */ /* 0x000fc40003fc6070 */
[----:B------:R-:W-:-:S04]  /*2f9f0*/  @P2 IADD3 R97, PT, PT, R97, -0x7f000001, RZ ;  /* 0x80ffffff61612810 */ /* 0x000fc80007ffe0ff */
[----:B------:R-:W-:Y:S02]  /*2fa00*/  @P0 IADD3 R120, PT, PT, R120, -0x7f000001, RZ ;  /* 0x80ffffff78780810 */ /* 0x000fe40007ffe0ff */
[----:B------:R-:W-:Y:S01]  /*2fa10*/  @P3 IADD3 R136, PT, PT, R136, -0x7f000001, RZ ;  /* 0x80ffffff88883810 */ /* 0x000fe20007ffe0ff */
[----:B------:R-:W-:Y:S01]  /*2fa20*/  ISETP.GE.U32.AND P2, PT, R97, 0x7f000001, PT ;  /* 0x7f0000016100780c */ /* 0x000fe20003f46070 */
[----:B------:R-:W-:Y:S01]  /*2fa30*/  ISETP.GE.U32.AND P0, PT, R90, 0x7f000001, PT ;  /* 0x7f0000015a00780c */ /* 0x000fe20003f06070 */
[----:B------:R-:W-:Y:S01]  /*2fa40*/  ISETP.GE.U32.AND P3, PT, R114, 0x7f000001, PT ;  /* 0x7f0000017200780c */ /* 0x000fe20003f66070 */
[----:B------:R-:W-:Y:S01]  /*2fa50*/  @P5 IADD3 R101, PT, PT, R101, -0x7f000001, RZ ;  /* 0x80ffffff65655810 */ /* 0x000fe20007ffe0ff */
[----:B------:R-:W-:Y:S01]  /*2fa60*/  ISETP.GE.U32.AND P5, PT, R111, 0x7f000001, PT ;  /* 0x7f0000016f00780c */ /* 0x000fe20003fa6070 */
[----:B------:R-:W-:Y:S01]  /*2fa70*/  IMAD.WIDE.U32 R12, R158, R78, RZ ;  /* 0x0000004e9e0c7225 */ /* 0x000fe200078e00ff */
[----:B------:R-:W-:Y:S01]  /*2fa80*/  @P4 IADD3 R107, PT, PT, R107, -0x7f000001, RZ ;  /* 0x80ffffff6b6b4810 */ /* 0x000fe20007ffe0ff */
[----:B------:R-:W-:Y:S01]  /*2fa90*/  ISETP.GE.U32.AND P4, PT, R103, 0x7f000001, PT ;  /* 0x7f0000016700780c */ /* 0x000fe20003f86070 */
[----:B------:R-:W-:Y:S01]  /*2faa0*/  @P1 IADD3 R66, PT, PT, R66, -0x7f000001, RZ ;  /* 0x80ffffff42421810 */ /* 0x000fe20007ffe0ff */
[----:B0-----:R-:W-:Y:S01]  /*2fab0*/  IMAD R15, R12, 0x7effffff, RZ ;  /* 0x7effffff0c0f7824 */ /* 0x001fe200078e02ff */
[----:B------:R-:W-:Y:S01]  /*2fac0*/  ISETP.GE.U32.AND P1, PT, R108, 0x7f000001, PT ;  /* 0x7f0000016c00780c */ /* 0x000fe20003f26070 */
[----:B------:R-:W-:Y:S01]  /*2fad0*/  @P6 IADD3 R82, PT, PT, R82, -0x7f000001, RZ ;  /* 0x80ffffff52526810 */ /* 0x000fe20007ffe0ff */
[----:B------:R-:W-:Y:S01]  /*2fae0*/  ISETP.GE.U32.AND P6, PT, R117, 0x7f000001, PT ;  /* 0x7f0000017500780c */ /* 0x000fe20003fc6070 */
[----:B------:R-:W-:Y:S01]  /*2faf0*/  IADD3 R139, PT, PT, R139, R159, RZ ;  /* 0x0000009f8b8b7210 */ /* 0x000fe20007ffe0ff */
[----:B------:R-:W-:Y:S01]  /*2fb00*/  IMAD.WIDE.U32 R158, R158, R76, RZ ;  /* 0x0000004c9e9e7225 */ /* 0x000fe200078e00ff */
[----:B------:R-:W-:-:S02]  /*2fb10*/  @P2 IADD3 R97, PT, PT, R97, -0x7f000001, RZ ;  /* 0x80ffffff61612810 */ /* 0x000fc40007ffe0ff */
[----:B------:R-:W-:Y:S02]  /*2fb20*/  @P0 IADD3 R90, PT, PT, R90, -0x7f000001, RZ ;  /* 0x80ffffff5a5a0810 */ /* 0x000fe40007ffe0ff */
[----:B------:R-:W-:Y:S01]  /*2fb30*/  @P3 IADD3 R114, PT, PT, R114, -0x7f000001, RZ ;  /* 0x80ffffff72723810 */ /* 0x000fe20007ffe0ff */
[----:B------:R-:W-:Y:S01]  /*2fb40*/  IMAD.HI.U32 R113, R15, 0x7f000001, R12 ;  /* 0x7f0000010f717827 */ /* 0x000fe200078e000c */
[----:B------:R-:W-:Y:S01]  /*2fb50*/  ISETP.GE.U32.AND P2, PT, R105, 0x7f000001, PT ;  /* 0x7f0000016900780c */ /* 0x000fe20003f46070 */
[----:B------:R-:W-:Y:S02]  /*2fb60*/  ISETP.GE.U32.AND P3, PT, R99, 0x7f000001, PT ;  /* 0x7f0000016300780c */ /* 0x000fe40003f66070 */
[----:B------:R-:W-:Y:S01]  /*2fb70*/  IMAD.WIDE.U32 R12, R8, 0x5fffffa, RZ ;  /* 0x05fffffa080c7825 */ /* 0x000fe200078e00ff */
[----:B------:R-:W-:Y:S01]  /*2fb80*/  @P5 IADD3 R111, PT, PT, R111, -0x7f000001, RZ ;  /* 0x80ffffff6f6f5810 */ /* 0x000fe20007ffe0ff */
[----:B------:R-:W-:Y:S02]  /*2fb90*/  ISETP.GE.U32.AND P5, PT, R90, 0x7f000001, PT ;  /* 0x7f0000015a00780c */ /* 0x000fe40003fa6070 */
[----:B------:R-:W-:-:S02]  /*2fba0*/  IMAD R17, R158, 0x7effffff, RZ ;  /* 0x7effffff9e117824 */ /* 0x000fc400078e02ff */
[----:B------:R-:W-:Y:S01]  /*2fbb0*/  IMAD R15, R8, 0x6, RZ ;  /* 0x00000006080f7824 */ /* 0x000fe200078e02ff */
[----:B------:R-:W-:Y:S01]  /*2fbc0*/  @P4 IADD3 R103, PT, PT, R103, -0x7f000001, RZ ;  /* 0x80ffffff67674810 */ /* 0x000fe20007ffe0ff */
[----:B------:R-:W-:Y:S01]  /*2fbd0*/  IMAD.HI.U32 R158, R17, 0x7f000001, R158 ;  /* 0x7f000001119e7827 */ /* 0x000fe200078e009e */
[----:B------:R-:W-:Y:S01]  /*2fbe0*/  ISETP.GE.U32.AND P4, PT, R142, 0x7f000001, PT ;  /* 0x7f0000018e00780c */ /* 0x000fe20003f86070 */
[----:B------:R-:W-:Y:S02]  /*2fbf0*/  @P1 IADD3 R108, PT, PT, R108, -0x7f000001, RZ ;  /* 0x80ffffff6c6c1810 */ /* 0x000fe40007ffe0ff */
[----:B------:R-:W-:Y:S01]  /*2fc00*/  @P6 IADD3 R117, PT, PT, R117, -0x7f000001, RZ ;  /* 0x80ffffff75756810 */ /* 0x000fe20007ffe0ff */
[----:B------:R-:W-:Y:S01]  /*2fc10*/  IMAD.HI.U32 R18, R15, 0x7f000001, R12 ;  /* 0x7f0000010f127827 */ /* 0x000fe200078e000c */
[----:B------:R-:W-:-:S03]  /*2fc20*/  @P2 IADD3 R105, PT, PT, R105, -0x7f000001, RZ ;  /* 0x80ffffff69692810 */ /* 0x000fc60007ffe0ff */
[----:B------:R-:W-:Y:S02]  /*2fc30*/  IMAD R19, R20, 0x6, RZ ;  /* 0x0000000614137824 */ /* 0x000fe400078e02ff */
[----:B------:R-:W-:Y:S02]  /*2fc40*/  IMAD R95, R82, 0x6, RZ ;  /* 0x00000006525f7824 */ /* 0x000fe400078e02ff */
[----:B------:R-:W-:Y:S01]  /*2fc50*/  IMAD R83, R66, 0x6, RZ ;  /* 0x0000000642537824 */ /* 0x000fe200078e02ff */
[----:B------:R-:W-:Y:S01]  /*2fc60*/  @P3 IADD3 R99, PT, PT, R99, -0x7f000001, RZ ;  /* 0x80ffffff63633810 */ /* 0x000fe20007ffe0ff */
[----:B------:R-:W-:Y:S01]  /*2fc70*/  IMAD.WIDE.U32 R16, R20, 0x5fffffa, RZ ;  /* 0x05fffffa14107825 */ /* 0x000fe200078e00ff */
[----:B------:R-:W-:Y:S01]  /*2fc80*/  ISETP.GE.U32.AND P0, PT, R120, 0x7f000001, PT ;  /* 0x7f0000017800780c */ /* 0x000fe20003f06070 */
[----:B------:R-:W4:Y:S02]  /*2fc90*/  LDL R8, [R1+0x11c] ;  /* 0x00011c0001087983 */ /* 0x000f240000100800 */
[----:B------:R-:W-:-:S04]  /*2fca0*/  IMAD.WIDE.U32 R12, R82, 0x5fffffa, RZ ;  /* 0x05fffffa520c7825 */ /* 0x000fc800078e00ff */
[----:B------:R-:W-:Y:S01]  /*2fcb0*/  IMAD.WIDE.U32 R14, R66, 0x5fffffa, RZ ;  /* 0x05fffffa420e7825 */ /* 0x000fe200078e00ff */
[----:B------:R-:W-:Y:S01]  /*2fcc0*/  ISETP.GE.U32.AND P6, PT, R108, 0x7f000001, PT ;  /* 0x7f0000016c00780c */ /* 0x000fe20003fc6070 */
[----:B------:R-:W-:Y:S01]  /*2fcd0*/  ISETP.GE.U32.AND P2, PT, R116, 0x7f000001, PT ;  /* 0x7f0000017400780c */ /* 0x000fe20003f46070 */
[----:B------:R-:W-:Y:S01]  /*2fce0*/  ISETP.GE.U32.AND P3, PT, R109, 0x7f000001, PT ;  /* 0x7f0000016d00780c */ /* 0x000fe20003f66070 */
[----:B------:R-:W-:Y:S01]  /*2fcf0*/  IMAD.HI.U32 R66, R19, 0x7f000001, R16 ;  /* 0x7f00000113427827 */ /* 0x000fe200078e0010 */
[----:B------:R-:W-:-:S03]  /*2fd00*/  @P5 IADD3 R90, PT, PT, R90, -0x7f000001, RZ ;  /* 0x80ffffff5a5a5810 */ /* 0x000fc60007ffe0ff */
[----:B------:R-:W-:-:S04]  /*2fd10*/  IMAD.HI.U32 R115, R95, 0x7f000001, R12 ;  /* 0x7f0000015f737827 */ /* 0x000fc800078e000c */
[----:B------:R-:W-:Y:S01]  /*2fd20*/  IMAD.HI.U32 R19, R83, 0x7f000001, R14 ;  /* 0x7f00000153137827 */ /* 0x000fe200078e000e */
[----:B------:R-:W-:-:S03]  /*2fd30*/  @P4 IADD3 R142, PT, PT, R142, -0x7f000001, RZ ;  /* 0x80ffffff8e8e4810 */ /* 0x000fc60007ffe0ff */
[----:B------:R-:W-:-:S04]  /*2fd40*/  IMAD.WIDE.U32 R12, R117, 0x5fffffa, RZ ;  /* 0x05fffffa750c7825 */ /* 0x000fc800078e00ff */
[----:B------:R-:W-:Y:S01]  /*2fd50*/  IMAD R15, R117, 0x6, RZ ;  /* 0x00000006750f7824 */ /* 0x000fe200078e02ff */
[----:B------:R-:W-:Y:S01]  /*2fd60*/  ISETP.GE.U32.AND P4, PT, R158, 0x7f000001, PT ;  /* 0x7f0000019e00780c */ /* 0x000fe20003f86070 */
[----:B------:R-:W-:Y:S01]  /*2fd70*/  IADD3 R16, PT, PT, R90, R99, RZ ;  /* 0x000000635a107210 */ /* 0x000fe20007ffe0ff */
[----:B------:R-:W4:Y:S01]  /*2fd80*/  LDL R14, [R1+0x118] ;  /* 0x00011800010e7983 */ /* 0x000f220000100800 */
[----:B------:R-:W-:-:S03]  /*2fd90*/  IMAD.HI.U32 R117, R15, 0x7f000001, R12 ;  /* 0x7f0000010f757827 */ /* 0x000fc600078e000c */
[----:B------:R-:W4:Y:S04]  /*2fda0*/  LDL R15, [R1+0x114] ;  /* 0x00011400010f7983 */ /* 0x000f280000100800 */
[----:B------:R-:W4:Y:S01]  /*2fdb0*/  LDL R90, [R1+0x110] ;  /* 0x00011000015a7983 */ /* 0x000f220000100800 */
        /* <DEDUP_REMOVED lines=8> */
[----:B------:R-:W-:Y:S01]  /*2fe40*/  ISETP.GE.U32.AND P3, PT, R19, 0x7f000001, PT ;  /* 0x7f0000011300780c */ /* 0x000fe20003f66070 */
[----:B------:R-:W-:-:S05]  /*2fe50*/  @P4 IADD3 R158, PT, PT, R158, -0x7f000001, RZ ;  /* 0x80ffffff9e9e4810 */ /* 0x000fca0007ffe0ff */
[----:B------:R-:W-:-:S03]  /*2fe60*/  IMAD.WIDE.U32 R12, R158, 0x5fffffa, RZ ;  /* 0x05fffffa9e0c7825 */ /* 0x000fc600078e00ff */
[----:B------:R-:W-:Y:S02]  /*2fe70*/  @P1 IADD3 R101, PT, PT, R101, -0x7f000001, RZ ;  /* 0x80ffffff65651810 */ /* 0x000fe40007ffe0ff */
[----:B------:R-:W-:Y:S02]  /*2fe80*/  @P6 IADD3 R103, PT, PT, R103, -0x7f000001, RZ ;  /* 0x80ffffff67676810 */ /* 0x000fe40007ffe0ff */
[----:B------:R-:W-:Y:S01]  /*2fe90*/  @P0 IADD3 R18, PT, PT, R18, -0x7f000001, RZ ;  /* 0x80ffffff12120810 */ /* 0x000fe20007ffe0ff */
[----:B------:R-:W-:Y:S01]  /*2fea0*/  IMAD R17, R158, 0x6, RZ ;  /* 0x000000069e117824 */ /* 0x000fe200078e02ff */
[----:B------:R-:W-:Y:S02]  /*2feb0*/  @P2 IADD3 R16, PT, PT, R16, -0x7f000001, RZ ;  /* 0x80ffffff10102810 */ /* 0x000fe40007ffe0ff */
[----:B------:R-:W-:Y:S01]  /*2fec0*/  @P3 IADD3 R19, PT, PT, R19, -0x7f000001, RZ ;  /* 0x80ffffff13133810 */ /* 0x000fe20007ffe0ff */
[----:B------:R-:W-:Y:S01]  /*2fed0*/  ISETP.GE.U32.AND P1, PT, R107, 0x7f000001, PT ;  /* 0x7f0000016b00780c */ /* 0x000fe20003f26070 */
[----:B------:R-:W-:Y:S01]  /*2fee0*/  IMAD.HI.U32 R82, R17, 0x7f000001, R12 ;  /* 0x7f00000111527827 */ /* 0x000fe200078e000c */
[----:B------:R-:W-:-:S02]  /*2fef0*/  IADD3 R13, PT, PT, R103, R18, RZ ;  /* 0x00000012670d7210 */ /* 0x000fc40007ffe0ff */
[----:B------:R-:W-:Y:S02]  /*2ff00*/  IADD3 R16, PT, PT, R16, R19, RZ ;  /* 0x0000001310107210 */ /* 0x000fe40007ffe0ff */
[----:B------:R-:W4:Y:S01]  /*2ff10*/  LDL.64 R18, [R1+0x100] ;  /* 0x0001000001127983 */ /* 0x000f220000100a00 */
[----:B------:R-:W-:-:S06]  /*2ff20*/  IADD3 R101, PT, PT, R101, R114, RZ ;  /* 0x0000007265657210 */ /* 0x000fcc0007ffe0ff */
[----:B------:R-:W-:Y:S01]  /*2ff30*/  @P1 IADD3 R107, PT, PT, R107, -0x7f000001, RZ ;  /* 0x80ffffff6b6b1810 */ /* 0x000fe20007ffe0ff */
[----:B------:R-:W-:Y:S01]  /*2ff40*/  ISETP.GE.U32.AND P1, PT, R101, 0x7f000001, PT ;  /* 0x7f0000016500780c */ /* 0x000fe20003f26070 */
[----:B------:R-:W-:Y:S01]  /*2ff50*/  IADD3 R20, PT, PT, R108, R111, RZ ;  /* 0x0000006f6c147210 */ /* 0x000fe20007ffe0ff */
[----:B------:R-:W-:Y:S01]  /*2ff60*/  ISETP.GE.U32.AND P0, PT, R104, 0x7f000001, PT ;  /* 0x7f0000016800780c */ /* 0x000fe20003f06070 */
[----:B------:R-:W-:Y:S01]  /*2ff70*/  ISETP.GE.U32.AND P4, PT, R105, 0x7f000001, PT ;  /* 0x7f0000016900780c */ /* 0x000fe20003f86070 */
[----:B------:R-:W-:Y:S01]  /*2ff80*/  ISETP.GE.U32.AND P2, PT, R107, 0x7f000001, PT ;  /* 0x7f0000016b00780c */ /* 0x000fe20003f46070 */
[----:B------:R-:W-:Y:S01]  /*2ff90*/  ISETP.GE.U32.AND P3, PT, R142, 0x7f000001, PT ;  /* 0x7f0000018e00780c */ /* 0x000fe20003f66070 */
[----:B------:R-:W-:-:S07]  /*2ffa0*/  ISETP.GE.U32.AND P5, PT, R20, 0x7f000001, PT ;  /* 0x7f0000011400780c */ /* 0x000fce0003fa6070 */
[----:B------:R-:W-:Y:S01]  /*2ffb0*/  @P1 IADD3 R101, PT, PT, R101, -0x7f000001, RZ ;  /* 0x80ffffff65651810 */ /* 0x000fe20007ffe0ff */
[----:B------:R-:W-:Y:S01]  /*2ffc0*/  ISETP.GE.U32.AND P1, PT, R98, 0x7f000001, PT ;  /* 0x7f0000016200780c */ /* 0x000fe20003f26070 */
[----:B------:R-:W-:Y:S01]  /*2ffd0*/  @P0 IADD3 R104, PT, PT, R104, -0x7f000001, RZ ;  /* 0x80ffffff68680810 */ /* 0x000fe20007ffe0ff */
[----:B------:R-:W-:Y:S01]  /*2ffe0*/  ISETP.GE.U32.AND P6, PT, R97, 0x7f000001, PT ;  /* 0x7f0000016100780c */ /* 0x000fe20003fc6070 */
[----:B------:R-:W-:Y:S01]  /*2fff0*/  ISETP.GE.U32.AND P0, PT, R120, 0x7f000001, PT ;  /* 0x7f0000017800780c */ /* 0x000fe20003f06070 */
[----:B------:R-:W-:Y:S02]  /*30000*/  @P2 IADD3 R107, PT, PT, R107, -0x7f000001, RZ ;  /* 0x80ffffff6b6b2810 */ /* 0x000fe40007ffe0ff */
[----:B------:R-:W-:Y:S01]  /*30010*/  @P5 IADD3 R20, PT, PT, R20, -0x7f000001, RZ ;  /* 0x80ffffff14145810 */ /* 0x000fe20007ffe0ff */
[----:B------:R-:W-:Y:S01]  /*30020*/  ISETP.GE.U32.AND P5, PT, R136, 0x7f000001, PT ;  /* 0x7f0000018800780c */ /* 0x000fe20003fa6070 */
[----:B------:R-:W-:Y:S01]  /*30030*/  @P4 IADD3 R105, PT, PT, R105, -0x7f000001, RZ ;  /* 0x80ffffff69694810 */ /* 0x000fe20007ffe0ff */
[----:B------:R-:W-:Y:S01]  /*30040*/  ISETP.GE.U32.AND P2, PT, R13, 0x7f000001, PT ;  /* 0x7f0000010d00780c */ /* 0x000fe20003f46070 */
[----:B------:R-:W-:Y:S01]  /*30050*/  @P3 IADD3 R142, PT, PT, R142, -0x7f000001, RZ ;  /* 0x80ffffff8e8e3810 */ /* 0x000fe20007ffe0ff */
[----:B------:R-:W-:-:S02]  /*30060*/  ISETP.GE.U32.AND P3, PT, R117, 0x7f000001, PT ;  /* 0x7f0000017500780c */ /* 0x000fc40003f66070 */
[----:B------:R-:W-:Y:S01]  /*30070*/  @P1 IADD3 R98, PT, PT, R98, -0x7f000001, RZ ;  /* 0x80ffffff62621810 */ /* 0x000fe20007ffe0ff */
[----:B------:R-:W-:Y:S01]  /*30080*/  ISETP.GE.U32.AND P1, PT, R66, 0x7f000001, PT ;  /* 0x7f0000014200780c */ /* 0x000fe20003f26070 */
[----:B------:R-:W-:Y:S02]  /*30090*/  IADD3 R95, PT, PT, R22, R105, RZ ;  /* 0x00000069165f7210 */ /* 0x000fe40007ffe0ff */
[----:B------:R-:W-:Y:S02]  /*300a0*/  @P6 IADD3 R97, PT, PT, R97, -0x7f000001, RZ ;  /* 0x80ffffff61616810 */ /* 0x000fe40007ffe0ff */
[----:B------:R-:W-:Y:S02]  /*300b0*/  IADD3 R12, PT, PT, R40, R107, RZ ;  /* 0x0000006b280c7210 */ /* 0x000fe40007ffe0ff */
[----:B------:R-:W-:Y:S02]  /*300c0*/  @P0 IADD3 R120, PT, PT, R120, -0x7f000001, RZ ;  /* 0x80ffffff78780810 */ /* 0x000fe40007ffe0ff */
[----:B------:R-:W-:Y:S01]  /*300d0*/  IADD3 R20, PT, PT, R20, R109, RZ ;  /* 0x0000006d14147210 */ /* 0x000fe20007ffe0ff */
[----:B------:R-:W-:Y:S01]  /*300e0*/  ISETP.GE.U32.AND P0, PT, R95, 0x7f000001, PT ;  /* 0x7f0000015f00780c */ /* 0x000fe20003f06070 */
[----:B------:R-:W-:-:S02]  /*300f0*/  @P5 IADD3 R136, PT, PT, R136, -0x7f000001, RZ ;  /* 0x80ffffff88885810 */ /* 0x000fc40007ffe0ff */
[----:B------:R-:W-:Y:S02]  /*30100*/  @P2 IADD3 R13, PT, PT, R13, -0x7f000001, RZ ;  /* 0x80ffffff0d0d2810 */ /* 0x000fe40007ffe0ff */
[----:B------:R-:W-:Y:S01]  /*30110*/  IADD3 R83, PT, PT, R33, R98, RZ ;  /* 0x0000006221537210 */ /* 0x000fe20007ffe0ff */
[----:B------:R-:W-:Y:S01]  /*30120*/  ISETP.GE.U32.AND P5, PT, R97, 0x7f000001, PT ;  /* 0x7f0000016100780c */ /* 0x000fe20003fa6070 */
[----:B------:R-:W-:Y:S01]  /*30130*/  ISETP.GE.U32.AND P2, PT, R12, 0x7f000001, PT ;  /* 0x7f0000010c00780c */ /* 0x000fe20003f46070 */
[----:B------:R-:W-:Y:S02]  /*30140*/  @P3 IADD3 R117, PT, PT, R117, -0x7f000001, RZ ;  /* 0x80ffffff75753810 */ /* 0x000fe40007ffe0ff */
[----:B------:R-:W-:Y:S01]  /*30150*/  @P1 IADD3 R66, PT, PT, R66, -0x7f000001, RZ ;  /* 0x80ffffff42421810 */ /* 0x000fe20007ffe0ff */
[----:B------:R-:W-:Y:S01]  /*30160*/  ISETP.GE.U32.AND P1, PT, R113, 0x7f000001, PT ;  /* 0x7f0000017100780c */ /* 0x000fe20003f26070 */
[----:B------:R-:W-:Y:S01]  /*30170*/  ISETP.GE.U32.AND P3, PT, R20, 0x7f000001, PT ;  /* 0x7f0000011400780c */ /* 0x000fe20003f66070 */
[----:B------:R-:W-:Y:S01]  /*30180*/  ISETP.GE.U32.AND P4, PT, R16, 0x7f000001, PT ;  /* 0x7f0000011000780c */ /* 0x000fe20003f86070 */
[----:B------:R-:W-:Y:S01]  /*30190*/  ISETP.GE.U32.AND P6, PT, R83, 0x7f000001, PT ;  /* 0x7f0000015300780c */ /* 0x000fe20003fc6070 */
[----:B------:R-:W-:-:S02]  /*301a0*/  IADD3 R66, PT, PT, R13, R66, RZ ;  /* 0x000000420d427210 */ /* 0x000fc40007ffe0ff */
[----:B------:R-:W-:Y:S01]  /*301b0*/  @P0 IADD3 R95, PT, PT, R95, -0x7f000001, RZ ;  /* 0x80ffffff5f5f0810 */ /* 0x000fe20007ffe0ff */
[----:B------:R-:W-:Y:S01]  /*301c0*/  ISETP.GE.U32.AND P0, PT, R104, 0x7f000001, PT ;  /* 0x7f0000016800780c */ /* 0x000fe20003f06070 */
[----:B------:R-:W-:Y:S02]  /*301d0*/  IADD3 R17, PT, PT, R101, R116, RZ ;  /* 0x0000007465117210 */ /* 0x000fe40007ffe0ff */
[----:B------:R-:W-:Y:S02]  /*301e0*/  @P5 IADD3 R97, PT, PT, R97, -0x7f000001, RZ ;  /* 0x80ffffff61615810 */ /* 0x000fe40007ffe0ff */
[----:B------:R-:W-:Y:S01]  /*301f0*/  @P2 IADD3 R12, PT, PT, R12, -0x7f000001, RZ ;  /* 0x80ffffff0c0c2810 */ /* 0x000fe20007ffe0ff */
[----:B------:R-:W-:Y:S01]  /*30200*/  ISETP.GE.U32.AND P2, PT, R66, 0x7f000001, PT ;  /* 0x7f0000014200780c */ /* 0x000fe20003f46070 */
[----:B------:R-:W-:Y:S01]  /*30210*/  @P1 IADD3 R113, PT, PT, R113, -0x7f000001, RZ ;  /* 0x80ffffff71711810 */ /* 0x000fe20007ffe0ff */
[----:B------:R-:W-:Y:S01]  /*30220*/  ISETP.GE.U32.AND P1, PT, R115, 0x7f000001, PT ;  /* 0x7f0000017300780c */ /* 0x000fe20003f26070 */
[----:B------:R-:W-:-:S02]  /*30230*/  @P3 IADD3 R20, PT, PT, R20, -0x7f000001, RZ ;  /* 0x80ffffff14143810 */ /* 0x000fc40007ffe0ff */
[----:B------:R-:W-:Y:S02]  /*30240*/  IADD3 R13, PT, PT, R27, R142, RZ ;  /* 0x0000008e1b0d7210 */ /* 0x000fe40007ffe0ff */
[----:B------:R-:W-:Y:S01]  /*30250*/  @P4 IADD3 R16, PT, PT, R16, -0x7f000001, RZ ;  /* 0x80ffffff10104810 */ /* 0x000fe20007ffe0ff */
[----:B------:R-:W-:Y:S01]  /*30260*/  ISETP.GE.U32.AND P4, PT, R82, 0x7f000001, PT ;  /* 0x7f0000015200780c */ /* 0x000fe20003f86070 */
[----:B------:R-:W-:Y:S02]  /*30270*/  @P6 IADD3 R83, PT, PT, R83, -0x7f000001, RZ ;  /* 0x80ffffff53536810 */ /* 0x000fe40007ffe0ff */
[----:B------:R-:W-:Y:S01]  /*30280*/  IADD3 R12, PT, PT, R12, R97, RZ ;  /* 0x000000610c0c7210 */ /* 0x000fe20007ffe0ff */
[----:B------:R-:W-:Y:S01]  /*30290*/  ISETP.GE.U32.AND P6, PT, R17, 0x7f000001, PT ;  /* 0x7f0000011100780c */ /* 0x000fe20003fc6070 */
[----:B------:R-:W-:Y:S01]  /*302a0*/  IADD3 R97, PT, PT, R20, R113, RZ ;  /* 0x0000007114617210 */ /* 0x000fe20007ffe0ff */
[----:B------:R-:W-:Y:S01]  /*302b0*/  ISETP.GE.U32.AND P5, PT, R13, 0x7f000001, PT ;  /* 0x7f0000010d00780c */ /* 0x000fe20003fa6070 */
[----:B------:R-:W-:-:S02]  /*302c0*/  IADD3 R16, PT, PT, R16, R117, RZ ;  /* 0x0000007510107210 */ /* 0x000fc40007ffe0ff */
[----:B------:R-:W-:Y:S02]  /*302d0*/  IADD3 R95, PT, PT, R95, R120, RZ ;  /* 0x000000785f5f7210 */ /* 0x000fe40007ffe0ff */
        /* <DEDUP_REMOVED lines=13> */
[----:B------:R-:W-:Y:S02]  /*303b0*/  IADD3 R66, PT, PT, R66, R115, RZ ;  /* 0x0000007342427210 */ /* 0x000fe40007ffe0ff */
[----:B------:R-:W-:Y:S02]  /*303c0*/  IADD3 R82, PT, PT, R17, R82, RZ ;  /* 0x0000005211527210 */ /* 0x000fe40007ffe0ff */
[----:B------:R-:W-:Y:S02]  /*303d0*/  @P3 IADD3 R12, PT, PT, R12, -0x7f000001, RZ ;  /* 0x80ffffff0c0c3810 */ /* 0x000fe40007ffe0ff */
[----:B------:R-:W-:-:S02]  /*303e0*/  @P0 IADD3 R97, PT, PT, R97, -0x7f000001, RZ ;  /* 0x80ffffff61610810 */ /* 0x000fc40007ffe0ff */
[----:B------:R-:W-:Y:S02]  /*303f0*/  IADD3 R13, PT, PT, R13, R104, RZ ;  /* 0x000000680d0d7210 */ /* 0x000fe40007ffe0ff */
[----:B------:R-:W-:Y:S02]  /*30400*/  IADD3 R125, PT, PT, R125, R167, RZ ;  /* 0x000000a77d7d7210 */ /* 0x000fe40007ffe0ff */
[----:B------:R-:W-:Y:S02]  /*30410*/  @P1 IADD3 R16, PT, PT, R16, -0x7f000001, RZ ;  /* 0x80ffffff10101810 */ /* 0x000fe40007ffe0ff */
[----:B------:R-:W-:Y:S01]  /*30420*/  @P2 IADD3 R95, PT, PT, R95, -0x7f000001, RZ ;  /* 0x80ffffff5f5f2810 */ /* 0x000fe20007ffe0ff */
[----:B------:R-:W-:Y:S01]  /*30430*/  ISETP.GE.U32.AND P1, PT, R82, 0x7f000001, PT ;  /* 0x7f0000015200780c */ /* 0x000fe20003f26070 */
[----:B------:R-:W-:Y:S01]  /*30440*/  ISETP.GE.U32.AND P2, PT, R97, R12, PT ;  /* 0x0000000c6100720c */ /* 0x000fe20003f46070 */
[----:B------:R-:W-:Y:S01]  /*30450*/  ISETP.GE.U32.AND P3, PT, R13, 0x7f000001, PT ;  /* 0x7f0000010d00780c */ /* 0x000fe20003f66070 */
[----:B------:R-:W-:Y:S01]  /*30460*/  ISETP.GE.U32.AND P0, PT, R66, 0x7f000001, PT ;  /* 0x7f0000014200780c */ /* 0x000fe20003f06070 */
[----:B------:R-:W-:Y:S01]  /*30470*/  ISETP.GE.U32.AND P6, PT, R125, 0x7f000001, PT ;  /* 0x7f0000017d00780c */ /* 0x000fe20003fc6070 */
[----:B------:R-:W-:Y:S01]  /*30480*/  @P4 IADD3 R83, PT, PT, R83, -0x7f000001, RZ ;  /* 0x80ffffff53534810 */ /* 0x000fe20007ffe0ff */
[----:B------:R-:W-:Y:S01]  /*30490*/  ISETP.GE.U32.AND P4, PT, R138, 0x7f000001, PT ;  /* 0x7f0000018a00780c */ /* 0x000fe20003f86070 */
[----:B------:R-:W-:-:S02]  /*304a0*/  @P5 IADD3 R193, PT, PT, R193, -0x7f000001, RZ ;  /* 0x80ffffffc1c15810 */ /* 0x000fc40007ffe0ff */
[----:B------:R-:W-:Y:S01]  /*304b0*/  IADD3 R105, PT, PT, -R12, R97, RZ ;  /* 0x000000610c697210 */ /* 0x000fe20007ffe1ff */
[----:B------:R-:W-:-:S03]  /*304c0*/  ISETP.GE.U32.AND P5, PT, R16, R83, PT ;  /* 0x000000531000720c */ /* 0x000fc60003fa6070 */
[----:B------:R-:W-:Y:S02]  /*304d0*/  @P1 IADD3 R82, PT, PT, R82, -0x7f000001, RZ ;  /* 0x80ffffff52521810 */ /* 0x000fe40007ffe0ff */
[----:B------:R-:W-:Y:S02]  /*304e0*/  @!P2 IADD3 R105, PT, PT, R105, 0x7f000001, RZ ;  /* 0x7f0000016969a810 */ /* 0x000fe40007ffe0ff */
[----:B------:R-:W-:Y:S02]  /*304f0*/  @P3 IADD3 R13, PT, PT, R13, -0x7f000001, RZ ;  /* 0x80ffffff0d0d3810 */ /* 0x000fe40007ffe0ff */
[----:B------:R-:W-:Y:S02]  /*30500*/  @P0 IADD3 R66, PT, PT, R66, -0x7f000001, RZ ;  /* 0x80ffffff42420810 */ /* 0x000fe40007ffe0ff */
[----:B------:R-:W-:Y:S01]  /*30510*/  @P6 IADD3 R125, PT, PT, R125, -0x7f000001, RZ ;  /* 0x80ffffff7d7d6810 */ /* 0x000fe20007ffe0ff */
[----:B------:R-:W-:Y:S01]  /*30520*/  ISETP.GE.U32.AND P6, PT, R10, 0x7f000001, PT ;  /* 0x7f0000010a00780c */ /* 0x000fe20003fc6070 */
[----:B------:R-:W-:-:S02]  /*30530*/  IADD3 R99, PT, PT, -R83, R16, RZ ;  /* 0x0000001053637210 */ /* 0x000fc40007ffe1ff */
[----:B------:R-:W-:Y:S01]  /*30540*/  @P4 IADD3 R138, PT, PT, R138, -0x7f000001, RZ ;  /* 0x80ffffff8a8a4810 */ /* 0x000fe20007ffe0ff */
[----:B------:R-:W-:Y:S01]  /*30550*/  ISETP.GE.U32.AND P0, PT, R139, 0x7f000001, PT ;  /* 0x7f0000018b00780c */ /* 0x000fe20003f06070 */
[----:B------:R-:W-:Y:S01]  /*30560*/  ISETP.GE.U32.AND P4, PT, R82, R95, PT ;  /* 0x0000005f5200720c */ /* 0x000fe20003f86070 */
[----:B--2---:R-:W-:Y:S01]  /*30570*/  IMAD.WIDE.U32 R16, R7, R105, RZ ;  /* 0x0000006907107225 */ /* 0x004fe200078e00ff */
[----:B------:R-:W-:Y:S01]  /*30580*/  ISETP.GE.U32.AND P3, PT, R66, R13, PT ;  /* 0x0000000d4200720c */ /* 0x000fe20003f66070 */
[----:B------:R-:W-:Y:S02]  /*30590*/  @!P5 IADD3 R99, PT, PT, R99, 0x7f000001, RZ ;  /* 0x7f0000016363d810 */ /* 0x000fe40007ffe0ff */
[----:B------:R-:W-:Y:S01]  /*305a0*/  IMAD R97, R16, 0x7effffff, RZ ;  /* 0x7effffff10617824 */ /* 0x000fe200078e02ff */
[----:B------:R-:W-:Y:S02]  /*305b0*/  IADD3 R103, PT, PT, -R95, R82, RZ ;  /* 0x000000525f677210 */ /* 0x000fe40007ffe1ff */
[----:B------:R-:W-:Y:S01]  /*305c0*/  IADD3 R95, PT, PT, -R13, R66, RZ ;  /* 0x000000420d5f7210 */ /* 0x000fe20007ffe1ff */
[----:B---3--:R-:W-:Y:S01]  /*305d0*/  IMAD.WIDE.U32 R12, R96, R99, RZ ;  /* 0x00000063600c7225 */ /* 0x008fe200078e00ff */
[----:B------:R-:W-:-:S03]  /*305e0*/  @P6 IADD3 R10, PT, PT, R10, -0x7f000001, RZ ;  /* 0x80ffffff0a0a6810 */ /* 0x000fc60007ffe0ff */
[----:B------:R-:W-:Y:S01]  /*305f0*/  IMAD.HI.U32 R98, R97, 0x7f000001, R16 ;  /* 0x7f00000161627827 */ /* 0x000fe200078e0010 */
[----:B------:R-:W-:Y:S02]  /*30600*/  @P0 IADD3 R139, PT, PT, R139, -0x7f000001, RZ ;  /* 0x80ffffff8b8b0810 */ /* 0x000fe40007ffe0ff */
[----:B------:R-:W-:Y:S02]  /*30610*/  @!P4 IADD3 R103, PT, PT, R103, 0x7f000001, RZ ;  /* 0x7f0000016767c810 */ /* 0x000fe40007ffe0ff */
[----:B------:R-:W-:Y:S01]  /*30620*/  @!P3 IADD3 R95, PT, PT, R95, 0x7f000001, RZ ;  /* 0x7f0000015f5fb810 */ /* 0x000fe20007ffe0ff */
[----:B------:R-:W-:Y:S01]  /*30630*/  IMAD R83, R12, 0x7effffff, RZ ;  /* 0x7effffff0c537824 */ /* 0x000fe200078e02ff */
[----:B------:R-:W-:Y:S01]  /*30640*/  ISETP.GE.U32.AND P0, PT, R98, 0x7f000001, PT ;  /* 0x7f0000016200780c */ /* 0x000fe20003f06070 */
[----:B------:R-:W-:Y:S01]  /*30650*/  IADD3 R101, PT, PT, R10, R138, RZ ;  /* 0x0000008a0a657210 */ /* 0x000fe20007ffe0ff */
[----:B------:R-:W-:Y:S01]  /*30660*/  ISETP.GE.U32.AND P1, PT, R169, 0x7f000001, PT ;  /* 0x7f000001a900780c */ /* 0x000fe20003f26070 */
[----:B------:R-:W-:-:S04]  /*30670*/  IMAD.HI.U32 R10, R83, 0x7f000001, R12 ;  /* 0x7f000001530a7827 */ /* 0x000fc800078e000c */
[----:B------:R-:W-:-:S04]  /*30680*/  IMAD.WIDE.U32 R12, R96, R103, RZ ;  /* 0x00000067600c7225 */ /* 0x000fc800078e00ff */
[----:B------:R-:W-:-:S04]  /*30690*/  IMAD.WIDE.U32 R16, R96, R95, RZ ;  /* 0x0000005f60107225 */ /* 0x000fc800078e00ff */
[----:B------:R-:W-:-:S04]  /*306a0*/  IMAD.WIDE.U32 R96, R96, R105, RZ ;  /* 0x0000006960607225 */ /* 0x000fc800078e00ff */
[----:B------:R-:W-:Y:S02]  /*306b0*/  IMAD R109, R12, 0x7effffff, RZ ;  /* 0x7effffff0c6d7824 */ /* 0x000fe400078e02ff */
[----:B------:R-:W-:Y:S01]  /*306c0*/  IMAD R111, R96, 0x7effffff, RZ ;  /* 0x7effffff606f7824 */ /* 0x000fe200078e02ff */
[----:B------:R-:W-:Y:S01]  /*306d0*/  @P0 IADD3 R98, PT, PT, R98, -0x7f000001, RZ ;  /* 0x80ffffff62620810 */ /* 0x000fe20007ffe0ff */
[----:B------:R-:W-:Y:S01]  /*306e0*/  IMAD R107, R16, 0x7effffff, RZ ;  /* 0x7effffff106b7824 */ /* 0x000fe200078e02ff */
[----:B------:R-:W-:Y:S01]  /*306f0*/  ISETP.GE.U32.AND P0, PT, R10, 0x7f000001, PT ;  /* 0x7f0000010a00780c */ /* 0x000fe20003f06070 */
[----:B------:R-:W-:Y:S01]  /*30700*/  IMAD.HI.U32 R20, R109, 0x7f000001, R12 ;  /* 0x7f0000016d147827 */ /* 0x000fe200078e000c */
[----:B------:R-:W-:-:S03]  /*30710*/  @P1 IADD3 R169, PT, PT, R169, -0x7f000001, RZ ;  /* 0x80ffffffa9a91810 */ /* 0x000fc60007ffe0ff */
[----:B------:R-:W-:Y:S01]  /*30720*/  IMAD.HI.U32 R96, R111, 0x7f000001, R96 ;  /* 0x7f0000016f607827 */ /* 0x000fe200078e0060 */
[----:B------:R-:W-:-:S03]  /*30730*/  ISETP.GE.U32.AND P1, PT, R20, 0x7f000001, PT ;  /* 0x7f0000011400780c */ /* 0x000fc60003f26070 */
[----:B------:R-:W-:-:S04]  /*30740*/  IMAD.WIDE.U32 R12, R7, R99, RZ ;  /* 0x00000063070c7225 */ /* 0x000fc800078e00ff */
[----:B------:R-:W-:Y:S01]  /*30750*/  IMAD.WIDE.U32 R82, R7, R95, RZ ;  /* 0x0000005f07527225 */ /* 0x000fe200078e00ff */
[----:B------:R-:W-:-:S03]  /*30760*/  ISETP.GE.U32.AND P2, PT, R96, 0x7f000001, PT ;  /* 0x7f0000016000780c */ /* 0x000fc60003f46070 */
[----:B------:R-:W-:-:S04]  /*30770*/  IMAD.HI.U32 R66, R107, 0x7f000001, R16 ;  /* 0x7f0000016b427827 */ /* 0x000fc800078e0010 */
[----:B------:R-:W-:-:S04]  /*30780*/  IMAD.WIDE.U32 R16, R7, R103, RZ ;  /* 0x0000006707107225 */ /* 0x000fc800078e00ff */
[----:B------:R-:W-:Y:S02]  /*30790*/  IMAD R7, R12, 0x7effffff, RZ ;  /* 0x7effffff0c077824 */ /* 0x000fe400078e02ff */
[----:B------:R-:W-:Y:S01]  /*307a0*/  IMAD R109, R82, 0x7effffff, RZ ;  /* 0x7effffff526d7824 */ /* 0x000fe200078e02ff */
[----:B------:R-:W-:Y:S01]  /*307b0*/  ISETP.GE.U32.AND P5, PT, R66, 0x7f000001, PT ;  /* 0x7f0000014200780c */ /* 0x000fe20003fa6070 */
[----:B------:R-:W-:Y:S02]  /*307c0*/  IMAD R97, R16, 0x7effffff, RZ ;  /* 0x7effffff10617824 */ /* 0x000fe400078e02ff */
[----:B------:R-:W-:Y:S01]  /*307d0*/  IMAD.HI.U32 R111, R7, 0x7f000001, R12 ;  /* 0x7f000001076f7827 */ /* 0x000fe200078e000c */
[----:B------:R-:W-:-:S03]  /*307e0*/  @P0 IADD3 R10, PT, PT, R10, -0x7f000001, RZ ;  /* 0x80ffffff0a0a0810 */ /* 0x000fc60007ffe0ff */
[----:B------:R-:W-:-:S04]  /*307f0*/  IMAD.HI.U32 R109, R109, 0x7f000001, R82 ;  /* 0x7f0000016d6d7827 */ /* 0x000fc800078e0052 */
[----:B----4-:R-:W-:-:S04]  /*30800*/  IMAD.WIDE.U32 R12, R88, R103, RZ ;  /* 0x00000067580c7225 */ /* 0x010fc800078e00ff */
[----:B------:R-:W-:-:S04]  /*30810*/  IMAD.WIDE.U32 R82, R98, 0x5fffffa, RZ ;  /* 0x05fffffa62527825 */ /* 0x000fc800078e00ff */
[----:B------:R-:W-:-:S04]  /*30820*/  IMAD.HI.U32 R97, R97, 0x7f000001, R16 ;  /* 0x7f00000161617827 */ /* 0x000fc800078e0010 */
[----:B------:R-:W-:Y:S02]  /*30830*/  IMAD R107, R98, 0x6, RZ ;  /* 0x00000006626b7824 */ /* 0x000fe400078e02ff */
[----:B------:R-:W-:Y:S01]  /*30840*/  IMAD R7, R12, 0x7effffff, RZ ;  /* 0x7effffff0c077824 */ /* 0x000fe200078e02ff */
[----:B------:R-:W-:Y:S01]  /*30850*/  @P1 IADD3 R20, PT, PT, R20, -0x7f000001, RZ ;  /* 0x80ffffff14141810 */ /* 0x000fe20007ffe0ff */
[----:B------:R-:W-:Y:S01]  /*30860*/  IMAD.HI.U32 R107, R107, 0x7f000001, R82 ;  /* 0x7f0000016b6b7827 */ /* 0x000fe200078e0052 */
[----:B------:R-:W-:Y:S01]  /*30870*/  ISETP.GE.U32.AND P0, PT, R97, 0x7f000001, PT ;  /* 0x7f0000016100780c */ /* 0x000fe20003f06070 */
[----:B------:R-:W-:Y:S01]  /*30880*/  ISETP.GE.U32.AND P4, PT, R111, 0x7f000001, PT ;  /* 0x7f0000016f00780c */ /* 0x000fe20003f86070 */
[----:B------:R-:W-:Y:S01]  /*30890*/  ISETP.GE.U32.AND P1, PT, R10, 0x7f000001, PT ;  /* 0x7f0000010a00780c */ /* 0x000fe20003f26070 */
[----:B------:R-:W-:Y:S01]  /*308a0*/  IMAD.WIDE.U32 R16, R88, R105, RZ ;  /* 0x0000006958107225 */ /* 0x000fe200078e00ff */
[----:B------:R-:W-:Y:S01]  /*308b0*/  @P2 IADD3 R96, PT, PT, R96, -0x7f000001, RZ ;  /* 0x80ffffff60602810 */ /* 0x000fe20007ffe0ff */
[----:B------:R-:W-:-:S02]  /*308c0*/  ISETP.GE.U32.AND P6, PT, R109, 0x7f000001, PT ;  /* 0x7f0000016d00780c */ /* 0x000fc40003fc6070 */
[----:B------:R-:W-:Y:S01]  /*308d0*/  IMAD.HI.U32 R82, R7, 0x7f000001, R12 ;  /* 0x7f00000107527827 */ /* 0x000fe200078e000c */
[----:B------:R-:W-:Y:S01]  /*308e0*/  @P5 IADD3 R66, PT, PT, R66, -0x7f000001, RZ ;  /* 0x80ffffff42425810 */ /* 0x000fe20007ffe0ff */
[----:B------:R-:W-:Y:S02]  /*308f0*/  ISETP.GE.U32.AND P3, PT, R20, 0x7f000001, PT ;  /* 0x7f0000011400780c */ /* 0x000fe40003f66070 */
[----:B------:R-:W-:Y:S01]  /*30900*/  IMAD R83, R16, 0x7effffff, RZ ;  /* 0x7effffff10537824 */ /* 0x000fe200078e02ff */
[----:B------:R-:W-:Y:S01]  /*30910*/  ISETP.GE.U32.AND P5, PT, R82, 0x7f000001, PT ;  /* 0x7f0000015200780c */ /* 0x000fe20003fa6070 */
[----:B------:R-:W-:Y:S02]  /*30920*/  ISETP.GE.U32.AND P2, PT, R96, 0x7f000001, PT ;  /* 0x7f0000016000780c */ /* 0x000fe40003f46070 */
[----:B------:R-:W-:Y:S01]  /*30930*/  IMAD.HI.U32 R98, R83, 0x7f000001, R16 ;  /* 0x7f00000153627827 */ /* 0x000fe200078e0010 */
[----:B------:R-:W-:Y:S02]  /*30940*/  @P0 IADD3 R97, PT, PT, R97, -0x7f000001, RZ ;  /* 0x80ffffff61610810 */ /* 0x000fe40007ffe0ff */
[----:B------:R-:W-:-:S02]  /*30950*/  @P4 IADD3 R111, PT, PT, R111, -0x7f000001, RZ ;  /* 0x80ffffff6f6f4810 */ /* 0x000fc40007ffe0ff */
[----:B------:R-:W-:Y:S01]  /*30960*/  @P1 IADD3 R10, PT, PT, R10, -0x7f000001, RZ ;  /* 0x80ffffff0a0a1810 */ /* 0x000fe20007ffe0ff */
[----:B------:R-:W-:Y:S01]  /*30970*/  IMAD.WIDE.U32 R12, R88, R95, RZ ;  /* 0x0000005f580c7225 */ /* 0x000fe200078e00ff */
[----:B------:R-:W-:Y:S01]  /*30980*/  ISETP.GE.U32.AND P0, PT, R98, 0x7f000001, PT ;  /* 0x7f0000016200780c */ /* 0x000fe20003f06070 */
[----:B------:R-:W-:Y:S01]  /*30990*/  ISETP.GE.U32.AND P4, PT, R66, 0x7f000001, PT ;  /* 0x7f0000014200780c */ /* 0x000fe20003f86070 */
[----:B------:R-:W-:Y:S01]  /*309a0*/  ISETP.GE.U32.AND P1, PT, R107, 0x7f000001, PT ;  /* 0x7f0000016b00780c */ /* 0x000fe20003f26070 */
[----:B------:R-:W-:Y:S01]  /*309b0*/  @P6 IADD3 R109, PT, PT, R109, -0x7f000001, RZ ;  /* 0x80ffffff6d6d6810 */ /* 0x000fe20007ffe0ff */
[----:B------:R-:W-:Y:S01]  /*309c0*/  IMAD R17, R12, 0x7effffff, RZ ;  /* 0x7effffff0c117824 */ /* 0x000fe200078e02ff */
[----:B------:R-:W-:Y:S02]  /*309d0*/  @P3 IADD3 R20, PT, PT, R20, -0x7f000001, RZ ;  /* 0x80ffffff14143810 */ /* 0x000fe40007ffe0ff */
[----:B------:R-:W-:Y:S02]  /*309e0*/  @P5 IADD3 R82, PT, PT, R82, -0x7f000001, RZ ;  /* 0x80ffffff52525810 */ /* 0x000fe40007ffe0ff */
[----:B------:R-:W-:-:S02]  /*309f0*/  @P2 IADD3 R96, PT, PT, R96, -0x7f000001, RZ ;  /* 0x80ffffff60602810 */ /* 0x000fc40007ffe0ff */
[----:B------:R-:W-:Y:S01]  /*30a00*/  IADD3 R7, PT, PT, R10, R109, RZ ;  /* 0x0000006d0a077210 */ /* 0x000fe20007ffe0ff */
[----:B------:R-:W-:Y:S01]  /*30a10*/  IMAD.HI.U32 R109, R17, 0x7f000001, R12 ;  /* 0x7f000001116d7827 */ /* 0x000fe200078e000c */
[----:B------:R-:W-:-:S03]  /*30a20*/  IADD3 R10, PT, PT, R20, R111, RZ ;  /* 0x0000006f140a7210 */ /* 0x000fc60007ffe0ff */
[----:B------:R-:W-:Y:S01]  /*30a30*/  IMAD.WIDE.U32 R12, R88, R99, RZ ;  /* 0x00000063580c7225 */ /* 0x000fe200078e00ff */
[----:B------:R-:W-:-:S03]  /*30a40*/  IADD3 R20, PT, PT, R96, R97, RZ ;  /* 0x0000006160147210 */ /* 0x000fc60007ffe0ff */
[----:B------:R-:W-:Y:S01]  /*30a50*/  IMAD.WIDE.U32 R16, R82, 0x5fffffa, RZ ;  /* 0x05fffffa52107825 */ /* 0x000fe200078e00ff */
[----:B------:R-:W-:Y:S02]  /*30a60*/  @P0 IADD3 R98, PT, PT, R98, -0x7f000001, RZ ;  /* 0x80ffffff62620810 */ /* 0x000fe40007ffe0ff */
[----:B------:R-:W-:Y:S01]  /*30a70*/  @P4 IADD3 R66, PT, PT, R66, -0x7f000001, RZ ;  /* 0x80ffffff42424810 */ /* 0x000fe20007ffe0ff */
[----:B------:R-:W-:Y:S01]  /*30a80*/  IMAD R97, R82, 0x6, RZ ;  /* 0x0000000652617824 */ /* 0x000fe200078e02ff */
[----:B------:R-:W-:Y:S01]  /*30a90*/  @P1 IADD3 R107, PT, PT, R107, -0x7f000001, RZ ;  /* 0x80ffffff6b6b1810 */ /* 0x000fe20007ffe0ff */
[----:B------:R-:W-:Y:S01]  /*30aa0*/  IMAD R83, R12, 0x7effffff, RZ ;  /* 0x7effffff0c537824 */ /* 0x000fe200078e02ff */
[----:B------:R-:W-:Y:S01]  /*30ab0*/  ISETP.GE.U32.AND P1, PT, R109, 0x7f000001, PT ;  /* 0x7f0000016d00780c */ /* 0x000fe20003f26070 */
[----:B------:R-:W-:Y:S01]  /*30ac0*/  IMAD.HI.U32 R113, R97, 0x7f000001, R16 ;  /* 0x7f00000161717827 */ /* 0x000fe200078e0010 */
[----:B------:R-:W-:-:S03]  /*30ad0*/  IADD3 R66, PT, PT, R66, R107, RZ ;  /* 0x0000006b42427210 */ /* 0x000fc60007ffe0ff */
[----:B------:R-:W-:Y:S01]  /*30ae0*/  IMAD.HI.U32 R111, R83, 0x7f000001, R12 ;  /* 0x7f000001536f7827 */ /* 0x000fe200078e000c */
[----:B------:R-:W-:-:S03]  /*30af0*/  ISETP.GE.U32.AND P2, PT, R10, 0x7f000001, PT ;  /* 0x7f0000010a00780c */ /* 0x000fc60003f46070 */
[C---:B------:R-:W-:Y:S01]  /*30b00*/  IMAD.WIDE.U32 R12, R98.reuse, 0x5fffffa, RZ ;  /* 0x05fffffa620c7825 */ /* 0x040fe200078e00ff */
[----:B------:R-:W-:Y:S01]  /*30b10*/  ISETP.GE.U32.AND P6, PT, R113, 0x7f000001, PT ;  /* 0x7f0000017100780c */ /* 0x000fe20003fc6070 */
[----:B------:R-:W-:Y:S02]  /*30b20*/  ISETP.GE.U32.AND P0, PT, R111, 0x7f000001, PT ;  /* 0x7f0000016f00780c */ /* 0x000fe40003f06070 */
[----:B------:R-:W-:Y:S02]  /*30b30*/  IMAD R107, R98, 0x6, RZ ;  /* 0x00000006626b7824 */ /* 0x000fe400078e02ff */
[----:B------:R-:W-:-:S04]  /*30b40*/  IMAD.WIDE.U32 R16, R92, R99, RZ ;  /* 0x000000635c107225 */ /* 0x000fc800078e00ff */
        /* <DEDUP_REMOVED lines=8> */
[----:B------:R-:W-:-:S03]  /*30bd0*/  ISETP.GE.U32.AND P1, PT, R88, 0x7f000001, PT ;  /* 0x7f0000015800780c */ /* 0x000fc60003f26070 */
[----:B------:R-:W-:Y:S01]  /*30be0*/  IMAD.HI.U32 R82, R99, 0x7f000001, R82 ;  /* 0x7f00000163527827 */ /* 0x000fe200078e0052 */
[----:B------:R-:W-:-:S03]  /*30bf0*/  @P2 IADD3 R10, PT, PT, R10, -0x7f000001, RZ ;  /* 0x80ffffff0a0a2810 */ /* 0x000fc60007ffe0ff */
[----:B------:R-:W-:Y:S01]  /*30c00*/  IMAD.HI.U32 R96, R103, 0x7f000001, R96 ;  /* 0x7f00000167607827 */ /* 0x000fe200078e0060 */
[----:B------:R-:W-:Y:S01]  /*30c10*/  ISETP.GE.U32.AND P5, PT, R16, 0x7f000001, PT ;  /* 0x7f0000011000780c */ /* 0x000fe20003fa6070 */
[----:B------:R-:W-:Y:S01]  /*30c20*/  @P6 IADD3 R113, PT, PT, R113, -0x7f000001, RZ ;  /* 0x80ffffff71716810 */ /* 0x000fe20007ffe0ff */
[----:B------:R-:W-:Y:S01]  /*30c30*/  ISETP.GE.U32.AND P2, PT, R20, 0x7f000001, PT ;  /* 0x7f0000011400780c */ /* 0x000fe20003f46070 */
[----:B------:R-:W-:Y:S01]  /*30c40*/  ISETP.GE.U32.AND P3, PT, R7, 0x7f000001, PT ;  /* 0x7f0000010700780c */ /* 0x000fe20003f66070 */
[----:B------:R-:W-:Y:S01]  /*30c50*/  ISETP.GE.U32.AND P6, PT, R82, 0x7f000001, PT ;  /* 0x7f0000015200780c */ /* 0x000fe20003fc6070 */
[----:B------:R-:W-:Y:S01]  /*30c60*/  @P0 IADD3 R111, PT, PT, R111, -0x7f000001, RZ ;  /* 0x80ffffff6f6f0810 */ /* 0x000fe20007ffe0ff */
[----:B------:R-:W-:Y:S01]  /*30c70*/  ISETP.GE.U32.AND P0, PT, R96, 0x7f000001, PT ;  /* 0x7f0000016000780c */ /* 0x000fe20003f06070 */
[----:B------:R-:W-:Y:S01]  /*30c80*/  ISETP.GE.U32.AND P4, PT, R66, 0x7f000001, PT ;  /* 0x7f0000014200780c */ /* 0x000fe20003f86070 */
[----:B------:R-:W-:Y:S01]  /*30c90*/  IADD3 R146, PT, PT, R146, R208, RZ ;  /* 0x000000d092927210 */ /* 0x000fe20007ffe0ff */
[----:B------:R-:W-:Y:S01]  /*30ca0*/  IMAD.WIDE.U32 R12, R92, R95, RZ ;  /* 0x0000005f5c0c7225 */ /* 0x000fe200078e00ff */
[----:B------:R-:W-:-:S03]  /*30cb0*/  @P1 IADD3 R88, PT, PT, R88, -0x7f000001, RZ ;  /* 0x80ffffff58581810 */ /* 0x000fc60007ffe0ff */
[----:B------:R-:W-:Y:S01]  /*30cc0*/  IMAD R17, R12, 0x7effffff, RZ ;  /* 0x7effffff0c117824 */ /* 0x000fe200078e02ff */
[----:B------:R-:W-:Y:S01]  /*30cd0*/  ISETP.GE.U32.AND P1, PT, R146, 0x7f000001, PT ;  /* 0x7f0000019200780c */ /* 0x000fe20003f26070 */
[----:B------:R-:W-:Y:S02]  /*30ce0*/  IADD3 R140, PT, PT, R140, R191, RZ ;  /* 0x000000bf8c8c7210 */ /* 0x000fe40007ffe0ff */
[----:B------:R-:W-:Y:S01]  /*30cf0*/  @P5 IADD3 R16, PT, PT, R16, -0x7f000001, RZ ;  /* 0x80ffffff10105810 */ /* 0x000fe20007ffe0ff */
[----:B------:R-:W-:Y:S01]  /*30d00*/  IMAD.HI.U32 R105, R17, 0x7f000001, R12 ;  /* 0x7f00000111697827 */ /* 0x000fe200078e000c */
[----:B------:R-:W-:Y:S02]  /*30d10*/  @P2 IADD3 R20, PT, PT, R20, -0x7f000001, RZ ;  /* 0x80ffffff14142810 */ /* 0x000fe40007ffe0ff */
[----:B------:R-:W-:Y:S02]  /*30d20*/  @P3 IADD3 R7, PT, PT, R7, -0x7f000001, RZ ;  /* 0x80ffffff07073810 */ /* 0x000fe40007ffe0ff */
[----:B------:R-:W-:Y:S01]  /*30d30*/  @P6 IADD3 R82, PT, PT, R82, -0x7f000001, RZ ;  /* 0x80ffffff52526810 */ /* 0x000fe20007ffe0ff */
[----:B------:R-:W-:Y:S01]  /*30d40*/  ISETP.GE.U32.AND P3, PT, R84, 0x7f000001, PT ;  /* 0x7f0000015400780c */ /* 0x000fe20003f66070 */
[----:B------:R-:W-:-:S02]  /*30d50*/  @P0 IADD3 R96, PT, PT, R96, -0x7f000001, RZ ;  /* 0x80ffffff60600810 */ /* 0x000fc40007ffe0ff */
[----:B------:R-:W-:Y:S01]  /*30d60*/  @P4 IADD3 R66, PT, PT, R66, -0x7f000001, RZ ;  /* 0x80ffffff42424810 */ /* 0x000fe20007ffe0ff */
[----:B------:R-:W-:Y:S01]  /*30d70*/  ISETP.GE.U32.AND P5, PT, R140, 0x7f000001, PT ;  /* 0x7f0000018c00780c */ /* 0x000fe20003fa6070 */
[----:B------:R-:W-:Y:S01]  /*30d80*/  ISETP.GE.U32.AND P2, PT, R209, 0x7f000001, PT ;  /* 0x7f000001d100780c */ /* 0x000fe20003f46070 */
[----:B------:R-:W-:Y:S01]  /*30d90*/  ISETP.GE.U32.AND P4, PT, R105, 0x7f000001, PT ;  /* 0x7f0000016900780c */ /* 0x000fe20003f86070 */
[----:B------:R-:W-:Y:S01]  /*30da0*/  IMAD R95, R16, 0x6, RZ ;  /* 0x00000006105f7824 */ /* 0x000fe200078e02ff */
[----:B------:R-:W-:Y:S01]  /*30db0*/  IADD3 R20, PT, PT, R20, R111, RZ ;  /* 0x0000006f14147210 */ /* 0x000fe20007ffe0ff */
[----:B------:R-:W-:-:S04]  /*30dc0*/  IMAD.WIDE.U32 R12, R16, 0x5fffffa, RZ ;  /* 0x05fffffa100c7825 */ /* 0x000fc800078e00ff */
[----:B------:R-:W-:-:S04]  /*30dd0*/  IMAD.WIDE.U32 R16, R82, 0x5fffffa, RZ ;  /* 0x05fffffa52107825 */ /* 0x000fc800078e00ff */
[----:B------:R-:W-:Y:S02]  /*30de0*/  IMAD R97, R82, 0x6, RZ ;  /* 0x0000000652617824 */ /* 0x000fe400078e02ff */
[----:B------:R-:W-:Y:S01]  /*30df0*/  IMAD.WIDE.U32 R82, R96, 0x5fffffa, RZ ;  /* 0x05fffffa60527825 */ /* 0x000fe200078e00ff */
[----:B------:R-:W-:Y:S01]  /*30e00*/  @P1 IADD3 R146, PT, PT, R146, -0x7f000001, RZ ;  /* 0x80ffffff92921810 */ /* 0x000fe20007ffe0ff */
[----:B------:R-:W-:Y:S02]  /*30e10*/  ISETP.GE.U32.AND P1, PT, R20, 0x7f000001, PT ;  /* 0x7f0000011400780c */ /* 0x000fe40003f26070 */
[----:B------:R-:W-:Y:S01]  /*30e20*/  IMAD R99, R96, 0x6, RZ ;  /* 0x0000000660637824 */ /* 0x000fe200078e02ff */
[----:B------:R-:W-:Y:S02]  /*30e30*/  IADD3 R10, PT, PT, R10, R109, RZ ;  /* 0x0000006d0a0a7210 */ /* 0x000fe40007ffe0ff */
[----:B------:R-:W-:Y:S01]  /*30e40*/  IADD3 R7, PT, PT, R7, R88, RZ ;  /* 0x0000005807077210 */ /* 0x000fe20007ffe0ff */
[----:B------:R-:W-:Y:S01]  /*30e50*/  IMAD.HI.U32 R92, R97, 0x7f000001, R16 ;  /* 0x7f000001615c7827 */ /* 0x000fe200078e0010 */
[----:B------:R-:W-:-:S02]  /*30e60*/  IADD3 R66, PT, PT, R66, R113, RZ ;  /* 0x0000007142427210 */ /* 0x000fc40007ffe0ff */
[----:B------:R-:W-:Y:S01]  /*30e70*/  @P3 IADD3 R84, PT, PT, R84, -0x7f000001, RZ ;  /* 0x80ffffff54543810 */ /* 0x000fe20007ffe0ff */
[----:B------:R-:W-:Y:S01]  /*30e80*/  IMAD.HI.U32 R99, R99, 0x7f000001, R82 ;  /* 0x7f00000163637827 */ /* 0x000fe200078e0052 */
[----:B------:R-:W-:-:S03]  /*30e90*/  @P5 IADD3 R140, PT, PT, R140, -0x7f000001, RZ ;  /* 0x80ffffff8c8c5810 */ /* 0x000fc60007ffe0ff */
[----:B------:R-:W-:Y:S01]  /*30ea0*/  IMAD.HI.U32 R109, R95, 0x7f000001, R12 ;  /* 0x7f0000015f6d7827 */ /* 0x000fe200078e000c */
[----:B------:R-:W-:Y:S02]  /*30eb0*/  @P2 IADD3 R209, PT, PT, R209, -0x7f000001, RZ ;  /* 0x80ffffffd1d12810 */ /* 0x000fe40007ffe0ff */
[----:B------:R-:W-:Y:S01]  /*30ec0*/  @P4 IADD3 R105, PT, PT, R105, -0x7f000001, RZ ;  /* 0x80ffffff69694810 */ /* 0x000fe20007ffe0ff */
[----:B------:R-:W-:Y:S01]  /*30ed0*/  ISETP.GE.U32.AND P5, PT, R92, 0x7f000001, PT ;  /* 0x7f0000015c00780c */ /* 0x000fe20003fa6070 */
[----:B------:R-:W-:Y:S01]  /*30ee0*/  ISETP.GE.U32.AND P6, PT, R99, 0x7f000001, PT ;  /* 0x7f0000016300780c */ /* 0x000fe20003fc6070 */
[----:B------:R-:W-:Y:S01]  /*30ef0*/  ISETP.GE.U32.AND P3, PT, R7, 0x7f000001, PT ;  /* 0x7f0000010700780c */ /* 0x000fe20003f66070 */
[----:B------:R-:W-:Y:S01]  /*30f00*/  ISETP.GE.U32.AND P0, PT, R10, 0x7f000001, PT ;  /* 0x7f0000010a00780c */ /* 0x000fe20003f06070 */
[----:B------:R-:W-:Y:S01]  /*30f10*/  ISETP.GE.U32.AND P4, PT, R109, 0x7f000001, PT ;  /* 0x7f0000016d00780c */ /* 0x000fe20003f86070 */
[----:B------:R-:W-:Y:S01]  /*30f20*/  ISETP.GE.U32.AND P2, PT, R66, 0x7f000001, PT ;  /* 0x7f0000014200780c */ /* 0x000fe20003f46070 */
[----:B------:R-:W-:Y:S01]  /*30f30*/  IMAD.WIDE.U32 R82, R84, R75, RZ ;  /* 0x0000004b54527225 */ /* 0x000fe200078e00ff */
[----:B------:R-:W-:-:S03]  /*30f40*/  @P1 IADD3 R20, PT, PT, R20, -0x7f000001, RZ ;  /* 0x80ffffff14141810 */ /* 0x000fc60007ffe0ff */
[----:B------:R-:W-:-:S04]  /*30f50*/  IMAD R95, R82, 0x7effffff, RZ ;  /* 0x7effffff525f7824 */ /* 0x000fc800078e02ff */
[----:B------:R-:W-:Y:S01]  /*30f60*/  IMAD.HI.U32 R88, R95, 0x7f000001, R82 ;  /* 0x7f0000015f587827 */ /* 0x000fe200078e0052 */
[----:B------:R-:W-:Y:S02]  /*30f70*/  IADD3 R95, PT, PT, R20, R105, RZ ;  /* 0x00000069145f7210 */ /* 0x000fe40007ffe0ff */
[----:B------:R-:W-:Y:S02]  /*30f80*/  @P5 IADD3 R92, PT, PT, R92, -0x7f000001, RZ ;  /* 0x80ffffff5c5c5810 */ /* 0x000fe40007ffe0ff */
[----:B------:R-:W-:Y:S02]  /*30f90*/  @P6 IADD3 R99, PT, PT, R99, -0x7f000001, RZ ;  /* 0x80ffffff63636810 */ /* 0x000fe40007ffe0ff */
[----:B------:R-:W-:Y:S02]  /*30fa0*/  @P3 IADD3 R7, PT, PT, R7, -0x7f000001, RZ ;  /* 0x80ffffff07073810 */ /* 0x000fe40007ffe0ff */
[----:B------:R-:W-:Y:S02]  /*30fb0*/  @P0 IADD3 R10, PT, PT, R10, -0x7f000001, RZ ;  /* 0x80ffffff0a0a0810 */ /* 0x000fe40007ffe0ff */
[----:B------:R-:W-:-:S02]  /*30fc0*/  @P4 IADD3 R109, PT, PT, R109, -0x7f000001, RZ ;  /* 0x80ffffff6d6d4810 */ /* 0x000fc40007ffe0ff */
[----:B------:R-:W-:Y:S01]  /*30fd0*/  @P2 IADD3 R66, PT, PT, R66, -0x7f000001, RZ ;  /* 0x80ffffff42422810 */ /* 0x000fe20007ffe0ff */
[----:B------:R-:W-:Y:S01]  /*30fe0*/  ISETP.GE.U32.AND P0, PT, R95, 0x7f000001, PT ;  /* 0x7f0000015f00780c */ /* 0x000fe20003f06070 */
[----:B------:R-:W-:Y:S02]  /*30ff0*/  IADD3 R20, PT, PT, R7, R92, RZ ;  /* 0x0000005c07147210 */ /* 0x000fe40007ffe0ff */
[----:B------:R-:W-:Y:S02]  /*31000*/  IADD3 R99, PT, PT, R10, R99, RZ ;  /* 0x000000630a637210 */ /* 0x000fe40007ffe0ff */
[----:B------:R-:W-:Y:S02]  /*31010*/  IADD3 R125, PT, PT, R125, R193, RZ ;  /* 0x000000c17d7d7210 */ /* 0x000fe40007ffe0ff */
[----:B------:R-:W-:Y:S01]  /*31020*/  IADD3 R7, PT, PT, R66, R109, RZ ;  /* 0x0000006d42077210 */ /* 0x000fe20007ffe0ff */
[----:B------:R-:W-:Y:S01]  /*31030*/  IMAD.WIDE.U32 R16, R84, R58, RZ ;  /* 0x0000003a54107225 */ /* 0x000fe200078e00ff */
[----:B------:R-:W-:Y:S01]  /*31040*/  ISETP.GE.U32.AND P2, PT, R20, 0x7f000001, PT ;  /* 0x7f0000011400780c */ /* 0x000fe20003f46070 */
[----:B------:R-:W-:Y:S01]  /*31050*/  ISETP.GE.U32.AND P3, PT, R99, 0x7f000001, PT ;  /* 0x7f0000016300780c */ /* 0x000fe20003f66070 */
[----:B------:R-:W-:Y:S01]  /*31060*/  ISETP.GE.U32.AND P4, PT, R125, 0x7f000001, PT ;  /* 0x7f0000017d00780c */ /* 0x000fe20003f86070 */
[----:B------:R-:W-:Y:S01]  /*31070*/  ISETP.GE.U32.AND P1, PT, R7, 0x7f000001, PT ;  /* 0x7f0000010700780c */ /* 0x000fe20003f26070 */
[----:B------:R-:W-:Y:S01]  /*31080*/  IMAD.WIDE.U32 R82, R140, R75, RZ ;  /* 0x0000004b8c527225 */ /* 0x000fe200078e00ff */
[----:B------:R-:W-:-:S03]  /*31090*/  @P0 IADD3 R95, PT, PT, R95, -0x7f000001, RZ ;  /* 0x80ffffff5f5f0810 */ /* 0x000fc60007ffe0ff */
[----:B------:R-:W-:Y:S02]  /*310a0*/  IMAD R107, R16, 0x7effffff, RZ ;  /* 0x7effffff106b7824 */ /* 0x000fe400078e02ff */
[----:B------:R-:W-:Y:S02]  /*310b0*/  IMAD R111, R82, 0x7effffff, RZ ;  /* 0x7effffff526f7824 */ /* 0x000fe400078e02ff */
[----:B------:R-:W-:Y:S01]  /*310c0*/  IMAD.WIDE.U32 R96, R140, R58, RZ ;  /* 0x0000003a8c607225 */ /* 0x000fe200078e00ff */
[----:B------:R-:W-:-:S03]  /*310d0*/  IADD3 R8, PT, PT, R95, R8, RZ ;  /* 0x000000085f087210 */ /* 0x000fc60007ffe0ff */
[----:B------:R-:W-:Y:S01]  /*310e0*/  IMAD.HI.U32 R107, R107, 0x7f000001, R16 ;  /* 0x7f0000016b6b7827 */ /* 0x000fe200078e0010 */
[----:B------:R-:W-:-:S03]  /*310f0*/  @P2 IADD3 R20, PT, PT, R20, -0x7f000001, RZ ;  /* 0x80ffffff14142810 */ /* 0x000fc60007ffe0ff */
[----:B------:R-:W-:Y:S01]  /*31100*/  IMAD.WIDE.U32 R16, R84, R61, RZ ;  /* 0x0000003d54107225 */ /* 0x000fe200078e00ff */
[----:B------:R-:W-:-:S03]  /*31110*/  @P3 IADD3 R99, PT, PT, R99, -0x7f000001, RZ ;  /* 0x80ffffff63633810 */ /* 0x000fc60007ffe0ff */
[----:B------:R-:W-:Y:S01]  /*31120*/  IMAD.HI.U32 R114, R111, 0x7f000001, R82 ;  /* 0x7f0000016f727827 */ /* 0x000fe200078e0052 */
[----:B------:R-:W-:Y:S02]  /*31130*/  @P1 IADD3 R7, PT, PT, R7, -0x7f000001, RZ ;  /* 0x80ffffff07071810 */ /* 0x000fe40007ffe0ff */
[----:B------:R-:W-:Y:S01]  /*31140*/  @P4 IADD3 R125, PT, PT, R125, -0x7f000001, RZ ;  /* 0x80ffffff7d7d4810 */ /* 0x000fe20007ffe0ff */
[----:B------:R-:W-:Y:S02]  /*31150*/  IMAD R83, R96, 0x7effffff, RZ ;  /* 0x7effffff60537824 */ /* 0x000fe400078e02ff */
[----:B------:R-:W-:Y:S01]  /*31160*/  IMAD.WIDE.U32 R12, R140, R60, RZ ;  /* 0x0000003c8c0c7225 */ /* 0x000fe200078e00ff */
[----:B------:R-:W-:-:S03]  /*31170*/  ISETP.GE.U32.AND P3, PT, R8, 0x7f000001, PT ;  /* 0x7f0000010800780c */ /* 0x000fc60003f66070 */
[----:B------:R-:W-:Y:S02]  /*31180*/  IMAD R109, R16, 0x7effffff, RZ ;  /* 0x7effffff106d7824 */ /* 0x000fe400078e02ff */
[----:B------:R-:W-:Y:S01]  /*31190*/  IMAD.HI.U32 R116, R83, 0x7f000001, R96 ;  /* 0x7f00000153747827 */ /* 0x000fe200078e0060 */
[----:B------:R-:W-:Y:S02]  /*311a0*/  IADD3 R20, PT, PT, R20, R15, RZ ;  /* 0x0000000f14147210 */ /* 0x000fe40007ffe0ff */
[----:B------:R-:W-:Y:S01]  /*311b0*/  IADD3 R66, PT, PT, R99, R14, RZ ;  /* 0x0000000e63427210 */ /* 0x000fe20007ffe0ff */
[----:B------:R-:W-:Y:S02]  /*311c0*/  IMAD R103, R12, 0x7effffff, RZ ;  /* 0x7effffff0c677824 */ /* 0x000fe400078e02ff */
[----:B------:R-:W-:Y:S01]  /*311d0*/  IMAD.WIDE.U32 R82, R140, R61, RZ ;  /* 0x0000003d8c527225 */ /* 0x000fe200078e00ff */
[----:B------:R-:W-:-:S03]  /*311e0*/  IADD3 R129, PT, PT, R132, R129, RZ ;  /* 0x0000008184817210 */ /* 0x000fc60007ffe0ff */
[----:B------:R-:W-:Y:S01]  /*311f0*/  IMAD.HI.U32 R109, R109, 0x7f000001, R16 ;  /* 0x7f0000016d6d7827 */ /* 0x000fe200078e0010 */
[----:B------:R-:W-:-:S03]  /*31200*/  IADD3 R16, PT, PT, R7, R90, RZ ;  /* 0x0000005a07107210 */ /* 0x000fc60007ffe0ff */
[----:B------:R-:W-:Y:S01]  /*31210*/  IMAD.WIDE.U32 R14, R125, R60, RZ ;  /* 0x0000003c7d0e7225 */ /* 0x000fe200078e00ff */
[----:B------:R-:W-:-:S03]  /*31220*/  ISETP.GE.U32.AND P1, PT, R20, 0x7f000001, PT ;  /* 0x7f0000011400780c */ /* 0x000fc60003f26070 */
[----:B------:R-:W-:Y:S01]  /*31230*/  IMAD.HI.U32 R103, R103, 0x7f000001, R12 ;  /* 0x7f00000167677827 */ /* 0x000fe200078e000c */
[----:B------:R-:W-:-:S03]  /*31240*/  ISETP.GE.U32.AND P0, PT, R16, 0x7f000001, PT ;  /* 0x7f0000011000780c */ /* 0x000fc60003f06070 */
[----:B------:R-:W-:Y:S02]  /*31250*/  IMAD R7, R82, 0x7effffff, RZ ;  /* 0x7effffff52077824 */ /* 0x000fe400078e02ff */
[----:B------:R-:W-:Y:S01]  /*31260*/  IMAD.WIDE.U32 R12, R84, R60, RZ ;  /* 0x0000003c540c7225 */ /* 0x000fe200078e00ff */
[----:B------:R-:W-:Y:S01]  /*31270*/  ISETP.GE.U32.AND P2, PT, R66, 0x7f000001, PT ;  /* 0x7f0000014200780c */ /* 0x000fe20003f46070 */
[----:B------:R-:W-:Y:S02]  /*31280*/  ISETP.GE.U32.AND P4, PT, R129, 0x7f000001, PT ;  /* 0x7f0000018100780c */ /* 0x000fe40003f86070 */
[----:B------:R-:W-:Y:S02]  /*31290*/  IMAD R17, R14, 0x7effffff, RZ ;  /* 0x7effffff0e117824 */ /* 0x000fe400078e02ff */
[----:B------:R-:W-:Y:S01]  /*312a0*/  IMAD.HI.U32 R90, R7, 0x7f000001, R82 ;  /* 0x7f000001075a7827 */ /* 0x000fe200078e0052 */
[----:B------:R0:W-:Y:S03]  /*312b0*/  STL [R1+0x11c], R8 ;  /* 0x00011c0801007387 */ /* 0x0001e60000100800 */
[----:B------:R-:W-:-:S02]  /*312c0*/  IMAD R105, R12, 0x7effffff, RZ ;  /* 0x7effffff0c697824 */ /* 0x000fc400078e02ff */
[----:B------:R-:W-:-:S04]  /*312d0*/  IMAD.HI.U32 R118, R17, 0x7f000001, R14 ;  /* 0x7f00000111767827 */ /* 0x000fc800078e000e */
[----:B------:R-:W-:Y:S01]  /*312e0*/  IMAD.WIDE.U32 R14, R125, R61, RZ ;  /* 0x0000003d7d0e7225 */ /* 0x000fe200078e00ff */
[----:B0-----:R-:W-:Y:S01]  /*312f0*/  @P3 IADD3 R8, PT, PT, R8, -0x7f000001, RZ ;  /* 0x80ffffff08083810 */ /* 0x001fe20007ffe0ff */
[----:B------:R-:W-:Y:S02]  /*31300*/  ISETP.GE.U32.AND P3, PT, R90, 0x7f000001, PT ;  /* 0x7f0000015a00780c */ /* 0x000fe40003f66070 */
[----:B------:R-:W-:-:S04]  /*31310*/  IMAD.HI.U32 R108, R105, 0x7f000001, R12 ;  /* 0x7f000001696c7827 */ /* 0x000fc800078e000c */
[----:B------:R-:W-:-:S04]  /*31320*/  IMAD.WIDE.U32 R10, R11, R100, RZ ;  /* 0x000000640b0a7225 */ /* 0x000fc800078e00ff */
[----:B------:R-:W-:Y:S01]  /*31330*/  IMAD.WIDE.U32 R12, R125, R58, RZ ;  /* 0x0000003a7d0c7225 */ /* 0x000fe200078e00ff */
[----:B------:R0:W-:Y:S03]  /*31340*/  STL [R1+0x11c], R8 ;  /* 0x00011c0801007387 */ /* 0x0001e60000100800 */
[----:B------:R-:W-:Y:S02]  /*31350*/  IMAD R97, R14, 0x7effffff, RZ ;  /* 0x7effffff0e617824 */ /* 0x000fe400078e02ff */
[----:B------:R-:W-:Y:S01]  /*31360*/  IMAD R83, R10, 0x7effffff, RZ ;  /* 0x7effffff0a537824 */ /* 0x000fe200078e02ff */
[----:B------:R1:W-:Y:S01]  /*31370*/  STL [R1+0x110], R16 ;  /* 0x0001101001007387 */ /* 0x0003e20000100800 */
[----:B------:R-:W-:Y:S01]  /*31380*/  IMAD R95, R12, 0x7effffff, RZ ;  /* 0x7effffff0c5f7824 */ /* 0x000fe200078e02ff */
[----:B------:R-:W-:Y:S02]  /*31390*/  @P4 IADD3 R129, PT, PT, R129, -0x7f000001, RZ ;  /* 0x80ffffff81814810 */ /* 0x000fe40007ffe0ff */
[----:B------:R2:W-:Y:S01]  /*313a0*/  STL [R1+0x114], R20 ;  /* 0x0001141401007387 */ /* 0x0005e20000100800 */
[----:B0-----:R-:W-:-:S03]  /*313b0*/  IMAD.HI.U32 R8, R97, 0x7f000001, R14 ;  /* 0x7f00000161087827 */ /* 0x001fc600078e000e */
[----:B------:R0:W-:Y:S01]  /*313c0*/  STL [R1+0x118], R66 ;  /* 0x0001184201007387 */ /* 0x0001e20000100800 */
[----:B------:R-:W-:Y:S01]  /*313d0*/  IMAD.HI.U32 R10, R83, 0x7f000001, R10 ;  /* 0x7f000001530a7827 */ /* 0x000fe200078e000a */
[----:B-1----:R-:W-:Y:S02]  /*313e0*/  @P0 IADD3 R16, PT, PT, R16, -0x7f000001, RZ ;  /* 0x80ffffff10100810 */ /* 0x002fe40007ffe0ff */
[----:B--2---:R-:W-:Y:S01]  /*313f0*/  @P1 IADD3 R20, PT, PT, R20, -0x7f000001, RZ ;  /* 0x80ffffff14141810 */ /* 0x004fe20007ffe0ff */
[----:B------:R-:W-:Y:S01]  /*31400*/  IMAD.HI.U32 R92, R95, 0x7f000001, R12 ;  /* 0x7f0000015f5c7827 */ /* 0x000fe200078e000c */
[----:B0-----:R-:W-:Y:S01]  /*31410*/  @P2 IADD3 R66, PT, PT, R66, -0x7f000001, RZ ;  /* 0x80ffffff42422810 */ /* 0x001fe20007ffe0ff */
[----:B------:R-:W-:Y:S01]  /*31420*/  ISETP.GE.U32.AND P4, PT, R8, 0x7f000001, PT ;  /* 0x7f0000010800780c */ /* 0x000fe20003f86070 */
[----:B------:R0:W-:Y:S01]  /*31430*/  STL [R1+0x110], R16 ;  /* 0x0001101001007387 */ /* 0x0001e20000100800 */
[----:B------:R-:W-:Y:S01]  /*31440*/  IMAD.WIDE.U32 R12, R125, R75, RZ ;  /* 0x0000004b7d0c7225 */ /* 0x000fe200078e00ff */
[----:B------:R-:W-:Y:S01]  /*31450*/  ISETP.GE.U32.AND P0, PT, R10, 0x7f000001, PT ;  /* 0x7f0000010a00780c */ /* 0x000fe20003f06070 */
[----:B------:R-:W-:Y:S01]  /*31460*/  ISETP.GE.U32.AND P1, PT, R124, 0x7f000001, PT ;  /* 0x7f0000017c00780c */ /* 0x000fe20003f26070 */
[----:B------:R-:W-:Y:S01]  /*31470*/  STL [R1+0x114], R20 ;  /* 0x0001141401007387 */ /* 0x000fe20000100800 */
[----:B------:R-:W-:Y:S01]  /*31480*/  @P3 IADD3 R90, PT, PT, R90, -0x7f000001, RZ ;  /* 0x80ffffff5a5a3810 */ /* 0x000fe20007ffe0ff */
[----:B------:R-:W-:-:S02]  /*31490*/  ISETP.GE.U32.AND P3, PT, R92, 0x7f000001, PT ;  /* 0x7f0000015c00780c */ /* 0x000fc40003f66070 */
[----:B------:R1:W-:Y:S01]  /*314a0*/  STL [R1+0x118], R66 ;  /* 0x0001184201007387 */ /* 0x0003e20000100800 */
[----:B0-----:R-:W-:-:S03]  /*314b0*/  IMAD.WIDE.U32 R16, R129, R75, RZ ;  /* 0x0000004b81107225 */ /* 0x001fc600078e00ff */
[----:B------:R-:W2:Y:S01]  /*314c0*/  LD.E R7, desc[UR10][R18.64+0x470] ;  /* 0x0004700a12077980 */ /* 0x000ea2000c101900 */
[----:B------:R-:W-:-:S03]  /*314d0*/  IMAD R95, R12, 0x7effffff, RZ ;  /* 0x7effffff0c5f7824 */ /* 0x000fc600078e02ff */
[----:B------:R-:W3:Y:S01]  /*314e0*/  LD.E R84, desc[UR10][R18.64+0x474] ;  /* 0x0004740a12547980 */ /* 0x000ee2000c101900 */
[----:B------:R-:W-:Y:S01]  /*314f0*/  IMAD R99, R16, 0x7effffff, RZ ;  /* 0x7effffff10637824 */ /* 0x000fe200078e02ff */
[----:B------:R-:W-:Y:S01]  /*31500*/  ISETP.GE.U32.AND P2, PT, R119, 0x7f000001, PT ;  /* 0x7f0000017700780c */ /* 0x000fe20003f46070 */
[----:B------:R-:W-:Y:S01]  /*31510*/  IMAD.WIDE.U32 R14, R129, R58, RZ ;  /* 0x0000003a810e7225 */ /* 0x000fe200078e00ff */
[----:B------:R-:W-:Y:S02]  /*31520*/  @P4 IADD3 R8, PT, PT, R8, -0x7f000001, RZ ;  /* 0x80ffffff08084810 */ /* 0x000fe40007ffe0ff */
[----:B------:R-:W-:Y:S02]  /*31530*/  @P0 IADD3 R10, PT, PT, R10, -0x7f000001, RZ ;  /* 0x80ffffff0a0a0810 */ /* 0x000fe40007ffe0ff */
[----:B------:R-:W-:Y:S01]  /*31540*/  @P1 IADD3 R124, PT, PT, R124, -0x7f000001, RZ ;  /* 0x80ffffff7c7c1810 */ /* 0x000fe20007ffe0ff */
[----:B------:R-:W-:Y:S01]  /*31550*/  IMAD.HI.U32 R115, R95, 0x7f000001, R12 ;  /* 0x7f0000015f737827 */ /* 0x000fe200078e000c */
[----:B------:R-:W-:Y:S01]  /*31560*/  @P3 IADD3 R92, PT, PT, R92, -0x7f000001, RZ ;  /* 0x80ffffff5c5c3810 */ /* 0x000fe20007ffe0ff */
[----:B-1----:R-:W4:Y:S02]  /*31570*/  LD.E R66, desc[UR10][R18.64+0x478] ;  /* 0x0004780a12427980 */ /* 0x002f24000c101900 */
[----:B------:R-:W-:-:S04]  /*31580*/  IMAD.HI.U32 R120, R99, 0x7f000001, R16 ;  /* 0x7f00000163787827 */ /* 0x000fc800078e0010 */
[----:B------:R-:W-:-:S04]  /*31590*/  IMAD.WIDE.U32 R12, R129, R60, RZ ;  /* 0x0000003c810c7225 */ /* 0x000fc800078e00ff */
[----:B------:R-:W-:-:S04]  /*315a0*/  IMAD.WIDE.U32 R16, R129, R61, RZ ;  /* 0x0000003d81107225 */ /* 0x000fc800078e00ff */
[----:B------:R-:W-:Y:S02]  /*315b0*/  IMAD R97, R14, 0x7effffff, RZ ;  /* 0x7effffff0e617824 */ /* 0x000fe400078e02ff */
[----:B------:R-:W-:Y:S02]  /*315c0*/  IMAD R95, R12, 0x7effffff, RZ ;  /* 0x7effffff0c5f7824 */ /* 0x000fe400078e02ff */
[----:B------:R-:W-:Y:S02]  /*315d0*/  IMAD R99, R16, 0x7effffff, RZ ;  /* 0x7effffff10637824 */ /* 0x000fe400078e02ff */
[----:B------:R-:W-:-:S04]  /*315e0*/  IMAD.WIDE.U32 R82, R90, 0x5fffffa, RZ ;  /* 0x05fffffa5a527825 */ /* 0x000fc800078e00ff */
[----:B------:R-:W-:Y:S02]  /*315f0*/  IMAD R11, R90, 0x6, RZ ;  /* 0x000000065a0b7824 */ /* 0x000fe400078e02ff */
[----:B------:R-:W-:Y:S01]  /*31600*/  IMAD.HI.U32 R90, R97, 0x7f000001, R14 ;  /* 0x7f000001615a7827 */ /* 0x000fe200078e000e */
[----:B------:R-:W-:-:S03]  /*31610*/  ISETP.GE.U32.AND P1, PT, R135, 0x7f000001, PT ;  /* 0x7f0000018700780c */ /* 0x000fc60003f26070 */
[----:B------:R-:W-:-:S04]  /*31620*/  IMAD.WIDE.U32 R14, R8, 0x5fffffa, RZ ;  /* 0x05fffffa080e7825 */ /* 0x000fc800078e00ff */
[----:B------:R-:W-:-:S04]  /*31630*/  IMAD.HI.U32 R121, R95, 0x7f000001, R12 ;  /* 0x7f0000015f797827 */ /* 0x000fc800078e000c */
[----:B------:R-:W-:Y:S01]  /*31640*/  IMAD.HI.U32 R122, R99, 0x7f000001, R16 ;  /* 0x7f000001637a7827 */ /* 0x000fe200078e0010 */
[----:B------:R-:W-:-:S03]  /*31650*/  @P2 IADD3 R119, PT, PT, R119, -0x7f000001, RZ ;  /* 0x80ffffff77772810 */ /* 0x000fc60007ffe0ff */
[----:B------:R-:W-:-:S04]  /*31660*/  IMAD.WIDE.U32 R16, R10, R124, RZ ;  /* 0x0000007c0a107225 */ /* 0x000fc800078e00ff */
[----:B------:R-:W-:Y:S02]  /*31670*/  IMAD R95, R8, 0x6, RZ ;  /* 0x00000006085f7824 */ /* 0x000fe400078e02ff */
[----:B------:R-:W-:-:S04]  /*31680*/  IMAD.WIDE.U32 R12, R92, 0x5fffffa, RZ ;  /* 0x05fffffa5c0c7825 */ /* 0x000fc800078e00ff */
[----:B------:R-:W-:-:S04]  /*31690*/  IMAD.HI.U32 R111, R11, 0x7f000001, R82 ;  /* 0x7f0000010b6f7827 */ /* 0x000fc800078e0052 */
[----:B------:R-:W-:Y:S02]  /*316a0*/  IMAD R83, R92, 0x6, RZ ;  /* 0x000000065c537824 */ /* 0x000fe400078e02ff */
[----:B------:R-:W-:Y:S02]  /*316b0*/  IMAD R11, R16, 0x7effffff, RZ ;  /* 0x7effffff100b7824 */ /* 0x000fe400078e02ff */
[----:B------:R-:W-:Y:S01]  /*316c0*/  IMAD.WIDE.U32 R112, R10, R112, RZ ;  /* 0x000000700a707225 */ /* 0x000fe200078e00ff */
[----:B------:R-:W-:Y:S01]  /*316d0*/  @P1 IADD3 R135, PT, PT, R135, -0x7f000001, RZ ;  /* 0x80ffffff87871810 */ /* 0x000fe20007ffe0ff */
[----:B------:R-:W-:Y:S01]  /*316e0*/  ISETP.GE.U32.AND P0, PT, R133, 0x7f000001, PT ;  /* 0x7f0000018500780c */ /* 0x000fe20003f06070 */
[----:B------:R-:W-:Y:S01]  /*316f0*/  ISETP.GE.U32.AND P4, PT, R120, 0x7f000001, PT ;  /* 0x7f0000017800780c */ /* 0x000fe20003f86070 */
[----:B------:R-:W-:Y:S01]  /*31700*/  IMAD.HI.U32 R117, R95, 0x7f000001, R14 ;  /* 0x7f0000015f757827 */ /* 0x000fe200078e000e */
[----:B------:R0:W2:Y:S03]  /*31710*/  LD.E R92, desc[UR10][R18.64+0x47c] ;  /* 0x00047c0a125c7980 */ /* 0x0000a6000c101900 */
[----:B------:R-:W-:-:S04]  /*31720*/  IMAD.WIDE.U32 R14, R10, R123, RZ ;  /* 0x0000007b0a0e7225 */ /* 0x000fc800078e00ff */
[----:B------:R-:W-:-:S04]  /*31730*/  IMAD.HI.U32 R13, R83, 0x7f000001, R12 ;  /* 0x7f000001530d7827 */ /* 0x000fc800078e000c */
[----:B------:R-:W-:-:S04]  /*31740*/  IMAD.HI.U32 R16, R11, 0x7f000001, R16 ;  /* 0x7f0000010b107827 */ /* 0x000fc800078e0010 */
[----:B------:R-:W-:-:S04]  /*31750*/  IMAD.WIDE.U32 R82, R10, R119, RZ ;  /* 0x000000770a527225 */ /* 0x000fc800078e00ff */
[----:B------:R-:W-:Y:S02]  /*31760*/  IMAD R17, R14, 0x7effffff, RZ ;  /* 0x7effffff0e117824 */ /* 0x000fe400078e02ff */
[----:B------:R-:W-:Y:S02]  /*31770*/  IMAD R11, R82, 0x7effffff, RZ ;  /* 0x7effffff520b7824 */ /* 0x000fe400078e02ff */
[----:B------:R-:W-:Y:S02]  /*31780*/  IMAD R95, R112, 0x7effffff, RZ ;  /* 0x7effffff705f7824 */ /* 0x000fe400078e02ff */
[----:B------:R-:W-:-:S04]  /*31790*/  IMAD.HI.U32 R20, R17, 0x7f000001, R14 ;  /* 0x7f00000111147827 */ /* 0x000fc800078e000e */
[----:B------:R-:W-:Y:S01]  /*317a0*/  IMAD.HI.U32 R15, R11, 0x7f000001, R82 ;  /* 0x7f0000010b0f7827 */ /* 0x000fe200078e0052 */
[----:B------:R-:W-:-:S03]  /*317b0*/  ISETP.GE.U32.AND P6, PT, R20, 0x7f000001, PT ;  /* 0x7f0000011400780c */ /* 0x000fc60003fc6070 */
[----:B------:R-:W-:Y:S01]  /*317c0*/  IMAD.WIDE.U32 R98, R10, R135, RZ ;  /* 0x000000870a627225 */ /* 0x000fe200078e00ff */
[----:B------:R-:W-:-:S03]  /*317d0*/  @P0 IADD3 R133, PT, PT, R133, -0x7f000001, RZ ;  /* 0x80ffffff85850810 */ /* 0x000fc60007ffe0ff */
[----:B------:R-:W-:Y:S01]  /*317e0*/  IMAD.WIDE.U32 R104, R10, R141, RZ ;  /* 0x0000008d0a687225 */ /* 0x000fe200078e00ff */
[----:B------:R-:W-:Y:S01]  /*317f0*/  @P4 IADD3 R120, PT, PT, R120, -0x7f000001, RZ ;  /* 0x80ffffff78784810 */ /* 0x000fe20007ffe0ff */
[----:B------:R-:W2:Y:S02]  /*31800*/  LDL R82, [R1+0x110] ;  /* 0x0001100001527983 */ /* 0x000ea40000100800 */
[----:B------:R-:W-:-:S04]  /*31810*/  IMAD.HI.U32 R83, R95, 0x7f000001, R112 ;  /* 0x7f0000015f537827 */ /* 0x000fc800078e0070 */
[----:B------:R-:W-:Y:S01]  /*31820*/  IMAD R11, R98, 0x7effffff, RZ ;  /* 0x7effffff620b7824 */ /* 0x000fe200078e02ff */
[----:B------:R-:W-:-:S03]  /*31830*/  ISETP.GE.U32.AND P1, PT, R83, 0x7f000001, PT ;  /* 0x7f0000015300780c */ /* 0x000fc60003f26070 */
[----:B------:R-:W-:Y:S01]  /*31840*/  IMAD.HI.U32 R14, R11, 0x7f000001, R98 ;  /* 0x7f0000010b0e7827 */ /* 0x000fe200078e0062 */
[----:B------:R-:W-:Y:S01]  /*31850*/  @P6 IADD3 R20, PT, PT, R20, -0x7f000001, RZ ;  /* 0x80ffffff14146810 */ /* 0x000fe20007ffe0ff */
[----:B------:R-:W-:-:S03]  /*31860*/  ISETP.GE.U32.AND P0, PT, R16, 0x7f000001, PT ;  /* 0x7f0000011000780c */ /* 0x000fc60003f06070 */
[----:B------:R-:W-:Y:S01]  /*31870*/  ISETP.GE.U32.AND P2, PT, R14, 0x7f000001, PT ;  /* 0x7f0000010e00780c */ /* 0x000fe20003f46070 */
[----:B------:R-:W-:-:S04]  /*31880*/  IMAD.WIDE.U32 R96, R10, R133, RZ ;  /* 0x000000850a607225 */ /* 0x000fc800078e00ff */
[----:B------:R-:W-:Y:S01]  /*31890*/  @P1 IADD3 R83, PT, PT, R83, -0x7f000001, RZ ;  /* 0x80ffffff53531810 */ /* 0x000fe20007ffe0ff */
[----:B------:R-:W-:Y:S01]  /*318a0*/  ISETP.GE.U32.AND P1, PT, R20, 0x7f000001, PT ;  /* 0x7f0000011400780c */ /* 0x000fe20003f26070 */
[----:B------:R-:W-:Y:S02]  /*318b0*/  IMAD R95, R104, 0x7effffff, RZ ;  /* 0x7effffff685f7824 */ /* 0x000fe400078e02ff */
[----:B------:R-:W-:Y:S02]  /*318c0*/  IMAD R17, R96, 0x7effffff, RZ ;  /* 0x7effffff60117824 */ /* 0x000fe400078e02ff */
[----:B------:R-:W-:Y:S01]  /*318d0*/  IMAD.HI.U32 R105, R95, 0x7f000001, R104 ;  /* 0x7f0000015f697827 */ /* 0x000fe200078e0068 */
[----:B------:R-:W-:Y:S02]  /*318e0*/  @P0 IADD3 R16, PT, PT, R16, -0x7f000001, RZ ;  /* 0x80ffffff10100810 */ /* 0x000fe40007ffe0ff */
[----:B------:R-:W-:Y:S01]  /*318f0*/  @P2 IADD3 R14, PT, PT, R14, -0x7f000001, RZ ;  /* 0x80ffffff0e0e2810 */ /* 0x000fe20007ffe0ff */
[----:B------:R-:W-:Y:S01]  /*31900*/  ISETP.GE.U32.AND P2, PT, R107, 0x7f000001, PT ;  /* 0x7f0000016b00780c */ /* 0x000fe20003f46070 */
[----:B------:R-:W-:Y:S01]  /*31910*/  IMAD.HI.U32 R17, R17, 0x7f000001, R96 ;  /* 0x7f00000111117827 */ /* 0x000fe200078e0060 */
[----:B------:R-:W-:Y:S01]  /*31920*/  ISETP.GE.U32.AND P3, PT, R105, 0x7f000001, PT ;  /* 0x7f0000016900780c */ /* 0x000fe20003f66070 */
[----:B------:R-:W-:Y:S01]  /*31930*/  ISETP.GE.U32.AND P0, PT, R16, 0x7f000001, PT ;  /* 0x7f0000011000780c */ /* 0x000fe20003f06070 */
[----:B------:R-:W-:-:S02]  /*31940*/  @P1 IADD3 R20, PT, PT, R20, -0x7f000001, RZ ;  /* 0x80ffffff14141810 */ /* 0x000fc40007ffe0ff */
[----:B------:R-:W-:Y:S01]  /*31950*/  ISETP.GE.U32.AND P1, PT, R17, 0x7f000001, PT ;  /* 0x7f0000011100780c */ /* 0x000fe20003f26070 */
[----:B------:R-:W-:-:S04]  /*31960*/  IMAD.WIDE.U32 R10, R10, R86, RZ ;  /* 0x000000560a0a7225 */ /* 0x000fc800078e00ff */
[----:B0-----:R-:W-:Y:S01]  /*31970*/  IMAD.WIDE.U32 R18, R120, 0x5fffffa, RZ ;  /* 0x05fffffa78127825 */ /* 0x001fe200078e00ff */
[----:B------:R-:W-:-:S03]  /*31980*/  ISETP.GE.U32.AND P5, PT, R15, 0x7f000001, PT ;  /* 0x7f0000010f00780c */ /* 0x000fc60003fa6070 */
[----:B------:R-:W-:Y:S02]  /*31990*/  IMAD R97, R120, 0x6, RZ ;  /* 0x0000000678617824 */ /* 0x000fe400078e02ff */
[----:B------:R-:W-:Y:S01]  /*319a0*/  IMAD R95, R10, 0x7effffff, RZ ;  /* 0x7effffff0a5f7824 */ /* 0x000fe200078e02ff */
[----:B------:R-:W-:Y:S01]  /*319b0*/  @P3 IADD3 R105, PT, PT, R105, -0x7f000001, RZ ;  /* 0x80ffffff69693810 */ /* 0x000fe20007ffe0ff */
[----:B------:R-:W-:Y:S01]  /*319c0*/  IMAD.HI.U32 R98, R97, 0x7f000001, R18 ;  /* 0x7f00000161627827 */ /* 0x000fe200078e0012 */
[----:B------:R-:W-:Y:S01]  /*319d0*/  @P2 IADD3 R107, PT, PT, R107, -0x7f000001, RZ ;  /* 0x80ffffff6b6b2810 */ /* 0x000fe20007ffe0ff */
[----:B------:R-:W-:Y:S02]  /*319e0*/  ISETP.GE.U32.AND P3, PT, R88, 0x7f000001, PT ;  /* 0x7f0000015800780c */ /* 0x000fe40003f66070 */
        /* <DEDUP_REMOVED lines=8> */
[----:B------:R-:W-:-:S02]  /*31a70*/  @P5 IADD3 R15, PT, PT, R15, -0x7f000001, RZ ;  /* 0x80ffffff0f0f5810 */ /* 0x000fc40007ffe0ff */
[----:B------:R-:W-:Y:S01]  /*31a80*/  @P3 IADD3 R88, PT, PT, R88, -0x7f000001, RZ ;  /* 0x80ffffff58583810 */ /* 0x000fe20007ffe0ff */
[----:B------:R-:W-:Y:S02]  /*31a90*/  ISETP.GE.U32.AND P3, PT, R108, 0x7f000001, PT ;  /* 0x7f0000016c00780c */ /* 0x000fe40003f66070 */
[----:B------:R-:W-:-:S03]  /*31aa0*/  ISETP.GE.U32.AND P5, PT, R15, 0x7f000001, PT ;  /* 0x7f0000010f00780c */ /* 0x000fc60003fa6070 */
[----:B------:R-:W-:Y:S02]  /*31ab0*/  @P4 IADD3 R90, PT, PT, R90, -0x7f000001, RZ ;  /* 0x80ffffff5a5a4810 */ /* 0x000fe40007ffe0ff */
        /* <DEDUP_REMOVED lines=10> */
[----:B------:R-:W-:-:S06]  /*31b60*/  @P3 IADD3 R108, PT, PT, R108, -0x7f000001, RZ ;  /* 0x80ffffff6c6c3810 */ /* 0x000fcc0007ffe0ff */
        /* <DEDUP_REMOVED lines=11> */
[----:B------:R-:W-:Y:S01]  /*31c20*/  IADD3 R107, PT, PT, R107, R114, RZ ;  /* 0x000000726b6b7210 */ /* 0x000fe20007ffe0ff */
[----:B------:R-:W-:-:S06]  /*31c30*/  IMAD.WIDE.U32 R10, R122, 0x5fffffa, RZ ;  /* 0x05fffffa7a0a7825 */ /* 0x000fcc00078e00ff */
        /* <DEDUP_REMOVED lines=10> */
[----:B------:R-:W-:Y:S01]  /*31ce0*/  @P6 IADD3 R111, PT, PT, R111, -0x7f000001, RZ ;  /* 0x80ffffff6f6f6810 */ /* 0x000fe20007ffe0ff */
[----:B------:R-:W-:Y:S01]  /*31cf0*/  ISETP.GE.U32.AND P5, PT, R103, 0x7f000001, PT ;  /* 0x7f0000016700780c */ /* 0x000fe20003fa6070 */
[----:B------:R-:W-:Y:S01]  /*31d00*/  IMAD.HI.U32 R104, R95, 0x7f000001, R10 ;  /* 0x7f0000015f687827 */ /* 0x000fe200078e000a */
[----:B------:R-:W-:Y:S02]  /*31d10*/  IADD3 R10, PT, PT, R109, R116, RZ ;  /* 0x000000746d0a7210 */ /* 0x000fe40007ffe0ff */
[----:B------:R-:W-:Y:S01]  /*31d20*/  IADD3 R8, PT, PT, R108, R111, RZ ;  /* 0x0000006f6c087210 */ /* 0x000fe20007ffe0ff */
[----:B------:R-:W4:Y:S01]  /*31d30*/  LDL R11, [R1+0x114] ;  /* 0x00011400010b7983 */ /* 0x000f220000100800 */
[----:B------:R-:W-:Y:S02]  /*31d40*/  @P4 IADD3 R118, PT, PT, R118, -0x7f000001, RZ ;  /* 0x80ffffff76764810 */ /* 0x000fe40007ffe0ff */
[----:B------:R-:W-:Y:S02]  /*31d50*/  @P0 IADD3 R107, PT, PT, R107, -0x7f000001, RZ ;  /* 0x80ffffff6b6b0810 */ /* 0x000fe40007ffe0ff */
[----:B------:R-:W-:-:S02]  /*31d60*/  @P2 IADD3 R117, PT, PT, R117, -0x7f000001, RZ ;  /* 0x80ffffff75752810 */ /* 0x000fc40007ffe0ff */
[----:B------:R-:W-:Y:S01]  /*31d70*/  @P1 IADD3 R14, PT, PT, R14, -0x7f000001, RZ ;  /* 0x80ffffff0e0e1810 */ /* 0x000fe20007ffe0ff */
[----:B------:R-:W-:Y:S01]  /*31d80*/  ISETP.GE.U32.AND P4, PT, R10, 0x7f000001, PT ;  /* 0x7f0000010a00780c */ /* 0x000fe20003f86070 */
[----:B------:R-:W-:Y:S01]  /*31d90*/  ISETP.GE.U32.AND P0, PT, R115, 0x7f000001, PT ;  /* 0x7f0000017300780c */ /* 0x000fe20003f06070 */
[----:B------:R-:W-:Y:S01]  /*31da0*/  ISETP.GE.U32.AND P2, PT, R13, 0x7f000001, PT ;  /* 0x7f0000010d00780c */ /* 0x000fe20003f46070 */
[----:B------:R-:W-:Y:S01]  /*31db0*/  ISETP.GE.U32.AND P1, PT, R8, 0x7f000001, PT ;  /* 0x7f0000010800780c */ /* 0x000fe20003f26070 */
[----:B------:R-:W-:Y:S01]  /*31dc0*/  @P5 IADD3 R103, PT, PT, R103, -0x7f000001, RZ ;  /* 0x80ffffff67675810 */ /* 0x000fe20007ffe0ff */
[----:B------:R-:W-:-:S08]  /*31dd0*/  ISETP.GE.U32.AND P5, PT, R17, 0x7f000001, PT ;  /* 0x7f0000011100780c */ /* 0x000fd00003fa6070 */
[----:B------:R-:W-:Y:S02]  /*31de0*/  @P4 IADD3 R10, PT, PT, R10, -0x7f000001, RZ ;  /* 0x80ffffff0a0a4810 */ /* 0x000fe40007ffe0ff */
[----:B------:R-:W-:Y:S02]  /*31df0*/  @P0 IADD3 R115, PT, PT, R115, -0x7f000001, RZ ;  /* 0x80ffffff73730810 */ /* 0x000fe40007ffe0ff */
[----:B------:R-:W-:Y:S02]  /*31e00*/  @P2 IADD3 R13, PT, PT, R13, -0x7f000001, RZ ;  /* 0x80ffffff0d0d2810 */ /* 0x000fe40007ffe0ff */
[----:B------:R-:W-:Y:S02]  /*31e10*/  @P1 IADD3 R8, PT, PT, R8, -0x7f000001, RZ ;  /* 0x80ffffff08081810 */ /* 0x000fe40007ffe0ff */
[----:B------:R-:W-:Y:S02]  /*31e20*/  @P5 IADD3 R17, PT, PT, R17, -0x7f000001, RZ ;  /* 0x80ffffff11115810 */ /* 0x000fe40007ffe0ff */
[----:B------:R-:W-:-:S02]  /*31e30*/  IADD3 R86, PT, PT, R10, R115, RZ ;  /* 0x000000730a567210 */ /* 0x000fc40007ffe0ff */
[----:B------:R-:W-:Y:S01]  /*31e40*/  IADD3 R13, PT, PT, R8, R13, RZ ;  /* 0x0000000d080d7210 */ /* 0x000fe20007ffe0ff */
[----:B------:R-:W4:Y:S01]  /*31e50*/  LDL R10, [R1+0x118] ;  /* 0x00011800010a7983 */ /* 0x000f220000100800 */
[----:B------:R-:W-:-:S03]  /*31e60*/  ISETP.GE.U32.AND P5, PT, R16, 0x7f000001, PT ;  /* 0x7f0000011000780c */ /* 0x000fc60003fa6070 */
[----:B------:R-:W4:Y:S01]  /*31e70*/  LDL R8, [R1+0x11c] ;  /* 0x00011c0001087983 */ /* 0x000f220000100800 */
[----:B------:R-:W-:Y:S01]  /*31e80*/  ISETP.GE.U32.AND P3, PT, R20, 0x7f000001, PT ;  /* 0x7f0000011400780c */ /* 0x000fe20003f66070 */
[----:B------:R-:W-:Y:S01]  /*31e90*/  IADD3 R12, PT, PT, R88, R103, RZ ;  /* 0x00000067580c7210 */ /* 0x000fe20007ffe0ff */
[----:B------:R-:W-:Y:S01]  /*31ea0*/  IMAD.WIDE.U32 R96, R90, 0x5fffffa, RZ ;  /* 0x05fffffa5a607825 */ /* 0x000fe200078e00ff */
[----:B------:R-:W-:-:S06]  /*31eb0*/  ISETP.GE.U32.AND P6, PT, R17, 0x7f000001, PT ;  /* 0x7f0000011100780c */ /* 0x000fcc0003fc6070 */
[----:B------:R-:W-:Y:S01]  /*31ec0*/  @P5 IADD3 R16, PT, PT, R16, -0x7f000001, RZ ;  /* 0x80ffffff10105810 */ /* 0x000fe20007ffe0ff */
[----:B------:R-:W-:-:S03]  /*31ed0*/  ISETP.GE.U32.AND P5, PT, R18, 0x7f000001, PT ;  /* 0x7f0000011200780c */ /* 0x000fc60003fa6070 */
[----:B------:R-:W-:Y:S01]  /*31ee0*/  @P3 IADD3 R20, PT, PT, R20, -0x7f000001, RZ ;  /* 0x80ffffff14143810 */ /* 0x000fe20007ffe0ff */
[----:B------:R-:W-:Y:S01]  /*31ef0*/  ISETP.GE.U32.AND P3, PT, R12, 0x7f000001, PT ;  /* 0x7f0000010c00780c */ /* 0x000fe20003f66070 */
[----:B------:R-:W-:-:S04]  /*31f00*/  IMAD R19, R90, 0x6, RZ ;  /* 0x000000065a137824 */ /* 0x000fc800078e02ff */
[----:B------:R-:W-:Y:S02]  /*31f10*/  IMAD.HI.U32 R19, R19, 0x7f000001, R96 ;  /* 0x7f00000113137827 */ /* 0x000fe400078e0060 */
[----:B------:R-:W4:Y:S02]  /*31f20*/  LDL.64 R96, [R1+0x100] ;  /* 0x0001000001607983 */ /* 0x000f240000100a00 */
[----:B------:R-:W-:Y:S01]  /*31f30*/  @P5 IADD3 R18, PT, PT, R18, -0x7f000001, RZ ;  /* 0x80ffffff12125810 */ /* 0x000fe20007ffe0ff */
[----:B------:R-:W-:Y:S01]  /*31f40*/  ISETP.GE.U32.AND P5, PT, R16, 0x7f000001, PT ;  /* 0x7f0000011000780c */ /* 0x000fe20003fa6070 */
[----:B------:R-:W-:Y:S02]  /*31f50*/  ISETP.GE.U32.AND P0, PT, R15, 0x7f000001, PT ;  /* 0x7f0000010f00780c */ /* 0x000fe40003f06070 */
[----:B------:R-:W-:Y:S02]  /*31f60*/  @P3 IADD3 R12, PT, PT, R12, -0x7f000001, RZ ;  /* 0x80ffffff0c0c3810 */ /* 0x000fe40007ffe0ff */
[----:B------:R-:W-:Y:S01]  /*31f70*/  @P6 IADD3 R17, PT, PT, R17, -0x7f000001, RZ ;  /* 0x80ffffff11116810 */ /* 0x000fe20007ffe0ff */
[----:B------:R-:W-:Y:S01]  /*31f80*/  ISETP.GE.U32.AND P6, PT, R105, 0x7f000001, PT ;  /* 0x7f0000016900780c */ /* 0x000fe20003fc6070 */
[----:B------:R-:W-:Y:S01]  /*31f90*/  IADD3 R12, PT, PT, R12, R117, RZ ;  /* 0x000000750c0c7210 */ /* 0x000fe20007ffe0ff */
[----:B------:R-:W-:Y:S01]  /*31fa0*/  ISETP.GE.U32.AND P4, PT, R20, 0x7f000001, PT ;  /* 0x7f0000011400780c */ /* 0x000fe20003f86070 */
[----:B------:R-:W-:-:S03]  /*31fb0*/  ISETP.GE.U32.AND P3, PT, R18, 0x7f000001, PT ;  /* 0x7f0000011200780c */ /* 0x000fc60003f66070 */
[----:B------:R-:W-:Y:S01]  /*31fc0*/  ISETP.GE.U32.AND P2, PT, R12, 0x7f000001, PT ;  /* 0x7f0000010c00780c */ /* 0x000fe20003f46070 */
[----:B------:R-:W-:Y:S01]  /*31fd0*/  @P5 IADD3 R16, PT, PT, R16, -0x7f000001, RZ ;  /* 0x80ffffff10105810 */ /* 0x000fe20007ffe0ff */
[----:B------:R-:W-:Y:S01]  /*31fe0*/  ISETP.GE.U32.AND P5, PT, R17, 0x7f000001, PT ;  /* 0x7f0000011100780c */ /* 0x000fe20003fa6070 */
[----:B------:R-:W-:Y:S01]  /*31ff0*/  @P0 IADD3 R15, PT, PT, R15, -0x7f000001, RZ ;  /* 0x80ffffff0f0f0810 */ /* 0x000fe20007ffe0ff */
[----:B------:R-:W-:-:S03]  /*32000*/  ISETP.GE.U32.AND P0, PT, R19, 0x7f000001, PT ;  /* 0x7f0000011300780c */ /* 0x000fc60003f06070 */
[----:B------:R-:W-:Y:S01]  /*32010*/  @P6 IADD3 R105, PT, PT, R105, -0x7f000001, RZ ;  /* 0x80ffffff69696810 */ /* 0x000fe20007ffe0ff */
[----:B------:R-:W-:Y:S01]  /*32020*/  ISETP.GE.U32.AND P6, PT, R14, 0x7f000001, PT ;  /* 0x7f0000010e00780c */ /* 0x000fe20003fc6070 */
[----:B------:R-:W-:Y:S01]  /*32030*/  ISETP.GE.U32.AND P1, PT, R16, 0x7f000001, PT ;  /* 0x7f0000011000780c */ /* 0x000fe20003f26070 */
[----:B------:R-:W-:Y:S02]  /*32040*/  @P4 IADD3 R20, PT, PT, R20, -0x7f000001, RZ ;  /* 0x80ffffff14144810 */ /* 0x000fe40007ffe0ff */
        /* <DEDUP_REMOVED lines=29> */
[----:B------:R-:W-:Y:S02]  /*32220*/  IADD3 R107, PT, PT, R107, R118, RZ ;  /* 0x000000766b6b7210 */ /* 0x000fe40007ffe0ff */
[----:B------:R-:W-:Y:S02]  /*32230*/  IADD3 R17, PT, PT, R40, R17, RZ ;  /* 0x0000001128117210 */ /* 0x000fe40007ffe0ff */
        /* <DEDUP_REMOVED lines=11> */
[----:B------:R-:W-:-:S02]  /*322f0*/  IADD3 R139, PT, PT, R139, R169, RZ ;  /* 0x000000a98b8b7210 */ /* 0x000fc40007ffe0ff */
[----:B------:R-:W-:Y:S02]  /*32300*/  IADD3 R19, PT, PT, R19, R20, RZ ;  /* 0x0000001413137210 */ /* 0x000fe40007ffe0ff */
[----:B------:R-:W-:Y:S02]  /*32310*/  @P1 IADD3 R18, PT, PT, R18, -0x7f000001, RZ ;  /* 0x80ffffff12121810 */ /* 0x000fe40007ffe0ff */
[----:B------:R-:W-:Y:S01]  /*32320*/  IADD3 R14, PT, PT, R27, R14, RZ ;  /* 0x0000000e1b0e7210 */ /* 0x000fe20007ffe0ff */
        /* <DEDUP_REMOVED lines=14> */
[----:B------:R-:W-:Y:S02]  /*32410*/  @P1 IADD3 R188, PT, PT, R188, -0x7f000001, RZ ;  /* 0x80ffffffbcbc1810 */ /* 0x000fe40007ffe0ff */
[----:B------:R-:W-:Y:S01]  /*32420*/  IADD3 R17, PT, PT, R17, R18, RZ ;  /* 0x0000001211117210 */ /* 0x000fe20007ffe0ff */
[----:B------:R-:W-:Y:S01]  /*32430*/  ISETP.GE.U32.AND P1, PT, R88, 0x7f000001, PT ;  /* 0x7f0000015800780c */ /* 0x000fe20003f26070 */
[----:B------:R-:W-:Y:S02]  /*32440*/  @P2 IADD3 R139, PT, PT, R139, -0x7f000001, RZ ;  /* 0x80ffffff8b8b2810 */ /* 0x000fe40007ffe0ff */
[----:B------:R-:W-:-:S02]  /*32450*/  @P3 IADD3 R19, PT, PT, R19, -0x7f000001, RZ ;  /* 0x80ffffff13133810 */ /* 0x000fc40007ffe0ff */
[----:B------:R-:W-:Y:S02]  /*32460*/  IADD3 R107, PT, PT, R107, R104, RZ ;  /* 0x000000686b6b7210 */ /* 0x000fe40007ffe0ff */
        /* <DEDUP_REMOVED lines=8> */
[----:B------:R-:W-:-:S02]  /*324f0*/  IADD3 R103, PT, PT, R13, R98, RZ ;  /* 0x000000620d677210 */ /* 0x000fc40007ffe0ff */
[----:B------:R-:W-:Y:S01]  /*32500*/  IADD3 R16, PT, PT, R14, R105, RZ ;  /* 0x000000690e107210 */ /* 0x000fe20007ffe0ff */
[----:B------:R-:W-:Y:S01]  /*32510*/  IMAD.WIDE.U32 R14, R209, R68, RZ ;  /* 0x00000044d10e7225 */ /* 0x000fe200078e00ff */
[----:B------:R-:W-:-:S03]  /*32520*/  @P1 IADD3 R88, PT, PT, R88, -0x7f000001, RZ ;  /* 0x80ffffff58581810 */ /* 0x000fc60007ffe0ff */
[----:B------:R-:W-:Y:S01]  /*32530*/  IMAD.WIDE.U32 R12, R139, R62, RZ ;  /* 0x0000003e8b0c7225 */ /* 0x000fe200078e00ff */
[----:B------:R-:W-:Y:S01]  /*32540*/  ISETP.GE.U32.AND P5, PT, R16, 0x7f000001, PT ;  /* 0x7f0000011000780c */ /* 0x000fe20003fa6070 */
[----:B------:R-:W-:Y:S02]  /*32550*/  ISETP.GE.U32.AND P4, PT, R103, 0x7f000001, PT ;  /* 0x7f0000016700780c */ /* 0x000fe40003f86070 */
[----:B------:R-:W-:Y:S01]  /*32560*/  IMAD R95, R14, 0x7effffff, RZ ;  /* 0x7effffff0e5f7824 */ /* 0x000fe200078e02ff */
[----:B------:R-:W-:Y:S01]  /*32570*/  @P2 IADD3 R17, PT, PT, R17, -0x7f000001, RZ ;  /* 0x80ffffff11112810 */ /* 0x000fe20007ffe0ff */
[----:B------:R-:W-:Y:S01]  /*32580*/  IMAD R83, R12, 0x7effffff, RZ ;  /* 0x7effffff0c537824 */ /* 0x000fe200078e02ff */
[----:B------:R-:W-:Y:S01]  /*32590*/  @P3 IADD3 R90, PT, PT, R90, -0x7f000001, RZ ;  /* 0x80ffffff5a5a3810 */ /* 0x000fe20007ffe0ff */
[----:B------:R-:W-:Y:S01]  /*325a0*/  IMAD.HI.U32 R86, R95, 0x7f000001, R14 ;  /* 0x7f0000015f567827 */ /* 0x000fe200078e000e */
[----:B------:R-:W-:Y:S01]  /*325b0*/  ISETP.GE.U32.AND P1, PT, R88, R19, PT ;  /* 0x000000135800720c */ /* 0x000fe20003f26070 */
[----:B------:R-:W-:-:S02]  /*325c0*/  @P0 IADD3 R20, PT, PT, R20, -0x7f000001, RZ ;  /* 0x80ffffff14140810 */ /* 0x000fc40007ffe0ff */
[----:B------:R-:W-:Y:S01]  /*325d0*/  IMAD.HI.U32 R83, R83, 0x7f000001, R12 ;  /* 0x7f00000153537827 */ /* 0x000fe200078e000c */
[----:B------:R-:W-:Y:S01]  /*325e0*/  @P6 IADD3 R107, PT, PT, R107, -0x7f000001, RZ ;  /* 0x80ffffff6b6b6810 */ /* 0x000fe20007ffe0ff */
[----:B------:R-:W-:Y:S02]  /*325f0*/  ISETP.GE.U32.AND P3, PT, R90, R17, PT ;  /* 0x000000115a00720c */ /* 0x000fe40003f66070 */
[----:B------:R-:W-:-:S04]  /*32600*/  IMAD.WIDE.U32 R14, R139, R74, RZ ;  /* 0x0000004a8b0e7225 */ /* 0x000fc800078e00ff */
[----:B------:R-:W-:Y:S01]  /*32610*/  IMAD.WIDE.U32 R12, R209, R62, RZ ;  /* 0x0000003ed10c7225 */ /* 0x000fe200078e00ff */
[----:B------:R-:W-:-:S03]  /*32620*/  ISETP.GE.U32.AND P2, PT, R107, R20, PT ;  /* 0x000000146b00720c */ /* 0x000fc60003f46070 */
[----:B------:R-:W-:Y:S02]  /*32630*/  IMAD R95, R14, 0x7effffff, RZ ;  /* 0x7effffff0e5f7824 */ /* 0x000fe400078e02ff */
[----:B------:R-:W-:Y:S01]  /*32640*/  IMAD R109, R12, 0x7effffff, RZ ;  /* 0x7effffff0c6d7824 */ /* 0x000fe200078e02ff */
[----:B------:R-:W-:Y:S02]  /*32650*/  IADD3 R105, PT, PT, -R19, R88, RZ ;  /* 0x0000005813697210 */ /* 0x000fe40007ffe1ff */
[----:B------:R-:W-:Y:S02]  /*32660*/  @P5 IADD3 R16, PT, PT, R16, -0x7f000001, RZ ;  /* 0x80ffffff10105810 */ /* 0x000fe40007ffe0ff */
[----:B------:R-:W-:Y:S01]  /*32670*/  @P4 IADD3 R103, PT, PT, R103, -0x7f000001, RZ ;  /* 0x80ffffff67674810 */ /* 0x000fe20007ffe0ff */
[----:B------:R-:W-:-:S04]  /*32680*/  IMAD.HI.U32 R88, R95, 0x7f000001, R14 ;  /* 0x7f0000015f587827 */ /* 0x000fc800078e000e */
[----:B------:R-:W-:Y:S01]  /*32690*/  IMAD.HI.U32 R95, R109, 0x7f000001, R12 ;  /* 0x7f0000016d5f7827 */ /* 0x000fe200078e000c */
[----:B------:R-:W-:Y:S02]  /*326a0*/  IADD3 R109, PT, PT, -R17, R90, RZ ;  /* 0x0000005a116d7210 */ /* 0x000fe40007ffe1ff */
[----:B------:R-:W-:Y:S01]  /*326b0*/  @!P1 IADD3 R105, PT, PT, R105, 0x7f000001, RZ ;  /* 0x7f00000169699810 */ /* 0x000fe20007ffe0ff */
[----:B------:R-:W-:Y:S01]  /*326c0*/  ISETP.GE.U32.AND P0, PT, R103, R16, PT ;  /* 0x000000106700720c */ /* 0x000fe20003f06070 */
[----:B------:R-:W-:Y:S01]  /*326d0*/  IADD3 R107, PT, PT, -R20, R107, RZ ;  /* 0x0000006b146b7210 */ /* 0x000fe20007ffe1ff */
[----:B------:R-:W-:Y:S01]  /*326e0*/  IMAD.WIDE.U32 R12, R139, R68, RZ ;  /* 0x000000448b0c7225 */ /* 0x000fe200078e00ff */
[----:B------:R-:W-:Y:S02]  /*326f0*/  @!P3 IADD3 R109, PT, PT, R109, 0x7f000001, RZ ;  /* 0x7f0000016d6db810 */ /* 0x000fe40007ffe0ff */
[----:B------:R-:W-:Y:S01]  /*32700*/  IADD3 R103, PT, PT, -R16, R103, RZ ;  /* 0x0000006710677210 */ /* 0x000fe20007ffe1ff */
[----:B--2---:R-:W-:Y:S01]  /*32710*/  IMAD.WIDE.U32 R18, R7, R105, RZ ;  /* 0x0000006907127225 */ /* 0x004fe200078e00ff */
[----:B------:R-:W-:-:S03]  /*32720*/  @!P2 IADD3 R107, PT, PT, R107, 0x7f000001, RZ ;  /* 0x7f0000016b6ba810 */ /* 0x000fc60007ffe0ff */
[----:B------:R-:W-:Y:S02]  /*32730*/  IMAD R15, R12, 0x7effffff, RZ ;  /* 0x7effffff0c0f7824 */ /* 0x000fe400078e02ff */
[----:B---3--:R-:W-:-:S04]  /*32740*/  IMAD.WIDE.U32 R16, R84, R109, RZ ;  /* 0x0000006d54107225 */ /* 0x008fc800078e00ff */
[----:B------:R-:W-:Y:S02]  /*32750*/  IMAD R111, R18, 0x7effffff, RZ ;  /* 0x7effffff126f7824 */ /* 0x000fe400078e02ff */
[----:B------:R-:W-:Y:S01]  /*32760*/  IMAD.HI.U32 R90, R15, 0x7f000001, R12 ;  /* 0x7f0000010f5a7827 */ /* 0x000fe200078e000c */
[----:B------:R-:W-:-:S03]  /*32770*/  @!P0 IADD3 R103, PT, PT, R103, 0x7f000001, RZ ;  /* 0x7f00000167678810 */ /* 0x000fc60007ffe0ff */
[----:B------:R-:W-:Y:S02]  /*32780*/  IMAD R115, R16, 0x7effffff, RZ ;  /* 0x7effffff10737824 */ /* 0x000fe400078e02ff */
[----:B------:R-:W-:-:S04]  /*32790*/  IMAD.WIDE.U32 R12, R7, R107, RZ ;  /* 0x0000006b070c7225 */ /* 0x000fc800078e00ff */
[----:B------:R-:W-:-:S04]  /*327a0*/  IMAD.HI.U32 R20, R111, 0x7f000001, R18 ;  /* 0x7f0000016f147827 */ /* 0x000fc800078e0012 */
[----:B------:R-:W-:Y:S01]  /*327b0*/  IMAD.HI.U32 R115, R115, 0x7f000001, R16 ;  /* 0x7f00000173737827 */ /* 0x000fe200078e0010 */
[----:B------:R-:W-:-:S03]  /*327c0*/  ISETP.GE.U32.AND P0, PT, R20, 0x7f000001, PT ;  /* 0x7f0000011400780c */ /* 0x000fc60003f06070 */
[----:B------:R-:W-:Y:S02]  /*327d0*/  IMAD R113, R12, 0x7effffff, RZ ;  /* 0x7effffff0c717824 */ /* 0x000fe400078e02ff */
[----:B------:R-:W-:Y:S01]  /*327e0*/  IMAD.WIDE.U32 R18, R7, R109, RZ ;  /* 0x0000006d07127225 */ /* 0x000fe200078e00ff */
[----:B------:R-:W-:-:S03]  /*327f0*/  ISETP.GE.U32.AND P4, PT, R115, 0x7f000001, PT ;  /* 0x7f0000017300780c */ /* 0x000fc60003f86070 */
[----:B------:R-:W-:-:S04]  /*32800*/  IMAD.WIDE.U32 R14, R7, R103, RZ ;  /* 0x00000067070e7225 */ /* 0x000fc800078e00ff */
[----:B------:R-:W-:-:S04]  /*32810*/  IMAD.HI.U32 R113, R113, 0x7f000001, R12 ;  /* 0x7f00000171717827 */ /* 0x000fc800078e000c */
[----:B------:R-:W-:Y:S02]  /*32820*/  IMAD R7, R18, 0x7effffff, RZ ;  /* 0x7effffff12077824 */ /* 0x000fe400078e02ff */
[----:B------:R-:W-:-:S04]  /*32830*/  IMAD.WIDE.U32 R12, R84, R103, RZ ;  /* 0x00000067540c7225 */ /* 0x000fc800078e00ff */
[----:B------:R-:W-:Y:S02]  /*32840*/  IMAD R111, R14, 0x7effffff, RZ ;  /* 0x7effffff0e6f7824 */ /* 0x000fe400078e02ff */
[----:B------:R-:W-:Y:S01]  /*32850*/  IMAD.HI.U32 R18, R7, 0x7f000001, R18 ;  /* 0x7f00000107127827 */ /* 0x000fe200078e0012 */
[----:B------:R-:W-:-:S03]  /*32860*/  ISETP.GE.U32.AND P3, PT, R113, 0x7f000001, PT ;  /* 0x7f0000017100780c */ /* 0x000fc60003f66070 */
[----:B------:R-:W-:Y:S02]  /*32870*/  IMAD R7, R12, 0x7effffff, RZ ;  /* 0x7effffff0c077824 */ /* 0x000fe400078e02ff */
[----:B------:R-:W-:Y:S01]  /*32880*/  IMAD.HI.U32 R104, R111, 0x7f000001, R14 ;  /* 0x7f0000016f687827 */ /* 0x000fe200078e000e */
[----:B------:R-:W-:Y:S01]  /*32890*/  ISETP.GE.U32.AND P2, PT, R18, 0x7f000001, PT ;  /* 0x7f0000011200780c */ /* 0x000fe20003f46070 */
[----:B------:R-:W-:Y:S02]  /*328a0*/  @P0 IADD3 R20, PT, PT, R20, -0x7f000001, RZ ;  /* 0x80ffffff14140810 */ /* 0x000fe40007ffe0ff */
[----:B------:R-:W-:Y:S01]  /*328b0*/  IMAD.WIDE.U32 R14, R84, R105, RZ ;  /* 0x00000069540e7225 */ /* 0x000fe200078e00ff */
[----:B------:R-:W-:-:S03]  /*328c0*/  ISETP.GE.U32.AND P1, PT, R104, 0x7f000001, PT ;  /* 0x7f0000016800780c */ /* 0x000fc60003f26070 */
[----:B------:R-:W-:-:S04]  /*328d0*/  IMAD.WIDE.U32 R16, R84, R107, RZ ;  /* 0x0000006b54107225 */ /* 0x000fc800078e00ff */
[----:B------:R-:W-:Y:S01]  /*328e0*/  IMAD.HI.U32 R111, R7, 0x7f000001, R12 ;  /* 0x7f000001076f7827 */ /* 0x000fe200078e000c */
[----:B------:R-:W-:-:S03]  /*328f0*/  @P4 IADD3 R115, PT, PT, R115, -0x7f000001, RZ ;  /* 0x80ffffff73734810 */ /* 0x000fc60007ffe0ff */
[----:B------:R-:W-:Y:S01]  /*32900*/  IMAD R19, R14, 0x7effffff, RZ ;  /* 0x7effffff0e137824 */ /* 0x000fe200078e02ff */
[----:B------:R-:W-:Y:S01]  /*32910*/  ISETP.GE.U32.AND P5, PT, R111, 0x7f000001, PT ;  /* 0x7f0000016f00780c */ /* 0x000fe20003fa6070 */
[----:B------:R-:W-:Y:S01]  /*32920*/  IMAD R7, R16, 0x7effffff, RZ ;  /* 0x7effffff10077824 */ /* 0x000fe200078e02ff */
[----:B------:R-:W-:Y:S01]  /*32930*/  ISETP.GE.U32.AND P6, PT, R20, 0x7f000001, PT ;  /* 0x7f0000011400780c */ /* 0x000fe20003fc6070 */
[----:B----4-:R-:W-:-:S04]  /*32940*/  IMAD.WIDE.U32 R12, R66, R107, RZ ;  /* 0x0000006b420c7225 */ /* 0x010fc800078e00ff */
[----:B------:R-:W-:-:S04]  /*32950*/  IMAD.HI.U32 R84, R19, 0x7f000001, R14 ;  /* 0x7f00000113547827 */ /* 0x000fc800078e000e */
[----:B------:R-:W-:Y:S01]  /*32960*/  IMAD.HI.U32 R19, R7, 0x7f000001, R16 ;  /* 0x7f00000107137827 */ /* 0x000fe200078e0010 */
[----:B------:R-:W-:-:S03]  /*32970*/  @P3 IADD3 R113, PT, PT, R113, -0x7f000001, RZ ;  /* 0x80ffffff71713810 */ /* 0x000fc60007ffe0ff */
[----:B------:R-:W-:Y:S02]  /*32980*/  IMAD R17, R12, 0x7effffff, RZ ;  /* 0x7effffff0c117824 */ /* 0x000fe400078e02ff */
[C---:B------:R-:W-:Y:S01]  /*32990*/  IMAD.WIDE.U32 R14, R115.reuse, 0x5fffffa, RZ ;  /* 0x05fffffa730e7825 */ /* 0x040fe200078e00ff */
[----:B------:R-:W-:Y:S01]  /*329a0*/  ISETP.GE.U32.AND P0, PT, R84, 0x7f000001, PT ;  /* 0x7f0000015400780c */ /* 0x000fe20003f06070 */
[----:B------:R-:W-:Y:S02]  /*329b0*/  @P2 IADD3 R18, PT, PT, R18, -0x7f000001, RZ ;  /* 0x80ffffff12122810 */ /* 0x000fe40007ffe0ff */
[----:B------:R-:W-:Y:S02]  /*329c0*/  IMAD R7, R115, 0x6, RZ ;  /* 0x0000000673077824 */ /* 0x000fe400078e02ff */
[----:B------:R-:W-:Y:S01]  /*329d0*/  IMAD.HI.U32 R98, R17, 0x7f000001, R12 ;  /* 0x7f00000111627827 */ /* 0x000fe200078e000c */
[----:B------:R-:W-:-:S03]  /*329e0*/  @P1 IADD3 R104, PT, PT, R104, -0x7f000001, RZ ;  /* 0x80ffffff68681810 */ /* 0x000fc60007ffe0ff */
[----:B------:R-:W-:Y:S01]  /*329f0*/  IMAD.WIDE.U32 R12, R66, R109, RZ ;  /* 0x0000006d420c7225 */ /* 0x000fe200078e00ff */
[----:B------:R-:W-:-:S03]  /*32a00*/  ISETP.GE.U32.AND P4, PT, R113, 0x7f000001, PT ;  /* 0x7f0000017100780c */ /* 0x000fc60003f86070 */
[----:B------:R-:W-:Y:S01]  /*32a10*/  IMAD.HI.U32 R115, R7, 0x7f000001, R14 ;  /* 0x7f00000107737827 */ /* 0x000fe200078e000e */
[----:B------:R-:W-:Y:S01]  /*32a20*/  ISETP.GE.U32.AND P3, PT, R19, 0x7f000001, PT ;  /* 0x7f0000011300780c */ /* 0x000fe20003f66070 */
[----:B------:R-:W-:Y:S01]  /*32a30*/  ISETP.GE.U32.AND P2, PT, R18, 0x7f000001, PT ;  /* 0x7f0000011200780c */ /* 0x000fe20003f46070 */
[----:B------:R-:W-:Y:S01]  /*32a40*/  @P5 IADD3 R111, PT, PT, R111, -0x7f000001, RZ ;  /* 0x80ffffff6f6f5810 */ /* 0x000fe20007ffe0ff */
[----:B------:R-:W-:Y:S01]  /*32a50*/  IMAD R15, R12, 0x7effffff, RZ ;  /* 0x7effffff0c0f7824 */ /* 0x000fe200078e02ff */
[----:B------:R-:W-:Y:S01]  /*32a60*/  @P6 IADD3 R20, PT, PT, R20, -0x7f000001, RZ ;  /* 0x80ffffff14146810 */ /* 0x000fe20007ffe0ff */
[----:B------:R-:W-:Y:S01]  /*32a70*/  ISETP.GE.U32.AND P5, PT, R98, 0x7f000001, PT ;  /* 0x7f0000016200780c */ /* 0x000fe20003fa6070 */
[----:B------:R-:W-:Y:S01]  /*32a80*/  ISETP.GE.U32.AND P1, PT, R104, 0x7f000001, PT ;  /* 0x7f0000016800780c */ /* 0x000fe20003f26070 */
[----:B------:R-:W-:Y:S01]  /*32a90*/  ISETP.GE.U32.AND P6, PT, R115, 0x7f000001, PT ;  /* 0x7f0000017300780c */ /* 0x000fe20003fc6070 */
[----:B------:R-:W-:Y:S01]  /*32aa0*/  IMAD.HI.U32 R108, R15, 0x7f000001, R12 ;  /* 0x7f0000010f6c7827 */ /* 0x000fe200078e000c */
[----:B------:R-:W-:-:S02]  /*32ab0*/  @P0 IADD3 R84, PT, PT, R84, -0x7f000001, RZ ;  /* 0x80ffffff54540810 */ /* 0x000fc40007ffe0ff */
[----:B------:R-:W-:Y:S02]  /*32ac0*/  @P4 IADD3 R113, PT, PT, R113, -0x7f000001, RZ ;  /* 0x80ffffff71714810 */ /* 0x000fe40007ffe0ff */
[----:B------:R-:W-:Y:S01]  /*32ad0*/  ISETP.GE.U32.AND P0, PT, R108, 0x7f000001, PT ;  /* 0x7f0000016c00780c */ /* 0x000fe20003f06070 */
[----:B------:R-:W-:Y:S02]  /*32ae0*/  @P3 IADD3 R19, PT, PT, R19, -0x7f000001, RZ ;  /* 0x80ffffff13133810 */ /* 0x000fe40007ffe0ff */
[----:B------:R-:W-:Y:S02]  /*32af0*/  @P2 IADD3 R18, PT, PT, R18, -0x7f000001, RZ ;  /* 0x80ffffff12122810 */ /* 0x000fe40007ffe0ff */
[----:B------:R-:W-:Y:S02]  /*32b00*/  IADD3 R7, PT, PT, R20, R111, RZ ;  /* 0x0000006f14077210 */ /* 0x000fe40007ffe0ff */
[----:B------:R-:W-:Y:S02]  /*32b10*/  @P5 IADD3 R98, PT, PT, R98, -0x7f000001, RZ ;  /* 0x80ffffff62625810 */ /* 0x000fe40007ffe0ff */
[----:B------:R-:W-:-:S02]  /*32b20*/  @P1 IADD3 R104, PT, PT, R104, -0x7f000001, RZ ;  /* 0x80ffffff68681810 */ /* 0x000fc40007ffe0ff */
[----:B------:R-:W-:Y:S02]  /*32b30*/  @P6 IADD3 R115, PT, PT, R115, -0x7f000001, RZ ;  /* 0x80ffffff73736810 */ /* 0x000fe40007ffe0ff */
[----:B------:R-:W-:Y:S01]  /*32b40*/  IADD3 R20, PT, PT, R113, R84, RZ ;  /* 0x0000005471147210 */ /* 0x000fe20007ffe0ff */
[----:B------:R-:W-:Y:S01]  /*32b50*/  IMAD.WIDE.U32 R16, R92, R105, RZ ;  /* 0x000000695c107225 */ /* 0x000fe200078e00ff */
[----:B------:R-:W-:Y:S02]  /*32b60*/  IADD3 R84, PT, PT, R18, R19, RZ ;  /* 0x0000001312547210 */ /* 0x000fe40007ffe0ff */
[----:B------:R-:W-:Y:S01]  /*32b70*/  IADD3 R104, PT, PT, R104, R115, RZ ;  /* 0x0000007368687210 */ /* 0x000fe20007ffe0ff */
[----:B------:R-:W-:Y:S01]  /*32b80*/  IMAD.WIDE.U32 R18, R98, 0x5fffffa, RZ ;  /* 0x05fffffa62127825 */ /* 0x000fe200078e00ff */
[----:B------:R-:W-:Y:S01]  /*32b90*/  @P0 IADD3 R108, PT, PT, R108, -0x7f000001, RZ ;  /* 0x80ffffff6c6c0810 */ /* 0x000fe20007ffe0ff */
[----:B------:R-:W-:Y:S02]  /*32ba0*/  ISETP.GE.U32.AND P2, PT, R20, 0x7f000001, PT ;  /* 0x7f0000011400780c */ /* 0x000fe40003f46070 */
[----:B------:R-:W-:-:S04]  /*32bb0*/  IMAD.WIDE.U32 R12, R66, R103, RZ ;  /* 0x00000067420c7225 */ /* 0x000fc800078e00ff */
[----:B------:R-:W-:Y:S02]  /*32bc0*/  IMAD R113, R98, 0x6, RZ ;  /* 0x0000000662717824 */ /* 0x000fe400078e02ff */
[----:B------:R-:W-:Y:S02]  /*32bd0*/  IMAD R115, R16, 0x7effffff, RZ ;  /* 0x7effffff10737824 */ /* 0x000fe400078e02ff */
[----:B------:R-:W-:Y:S01]  /*32be0*/  IMAD.WIDE.U32 R14, R66, R105, RZ ;  /* 0x00000069420e7225 */ /* 0x000fe200078e00ff */
[----:B------:R-:W-:-:S03]  /*32bf0*/  ISETP.GE.U32.AND P6, PT, R84, 0x7f000001, PT ;  /* 0x7f0000015400780c */ /* 0x000fc60003fc6070 */
[----:B------:R-:W-:Y:S02]  /*32c00*/  IMAD R105, R12, 0x7effffff, RZ ;  /* 0x7effffff0c697824 */ /* 0x000fe400078e02ff */
[----:B------:R-:W-:-:S04]  /*32c10*/  IMAD.HI.U32 R113, R113, 0x7f000001, R18 ;  /* 0x7f00000171717827 */ /* 0x000fc800078e0012 */
[----:B------:R-:W-:-:S04]  /*32c20*/  IMAD.HI.U32 R115, R115, 0x7f000001, R16 ;  /* 0x7f00000173737827 */ /* 0x000fc800078e0010 */
[----:B------:R-:W-:Y:S02]  /*32c30*/  IMAD R111, R14, 0x7effffff, RZ ;  /* 0x7effffff0e6f7824 */ /* 0x000fe400078e02ff */
[----:B------:R-:W-:Y:S01]  /*32c40*/  IMAD.WIDE.U32 R16, R92, R107, RZ ;  /* 0x0000006b5c107225 */ /* 0x000fe200078e00ff */
[----:B------:R-:W-:-:S03]  /*32c50*/  ISETP.GE.U32.AND P4, PT, R113, 0x7f000001, PT ;  /* 0x7f0000017100780c */ /* 0x000fc60003f86070 */
[----:B------:R-:W-:-:S04]  /*32c60*/  IMAD.WIDE.U32 R18, R108, 0x5fffffa, RZ ;  /* 0x05fffffa6c127825 */ /* 0x000fc800078e00ff */
[----:B------:R-:W-:-:S04]  /*32c70*/  IMAD.HI.U32 R117, R105, 0x7f000001, R12 ;  /* 0x7f00000169757827 */ /* 0x000fc800078e000c */
[----:B------:R-:W-:Y:S02]  /*32c80*/  IMAD R105, R108, 0x6, RZ ;  /* 0x000000066c697824 */ /* 0x000fe400078e02ff */
[----:B------:R-:W-:Y:S01]  /*32c90*/  IMAD.HI.U32 R111, R111, 0x7f000001, R14 ;  /* 0x7f0000016f6f7827 */ /* 0x000fe200078e000e */
[----:B------:R-:W-:-:S03]  /*32ca0*/  ISETP.GE.U32.AND P0, PT, R117, 0x7f000001, PT ;  /* 0x7f0000017500780c */ /* 0x000fc60003f06070 */
[----:B------:R-:W-:Y:S02]  /*32cb0*/  IMAD R107, R16, 0x7effffff, RZ ;  /* 0x7effffff106b7824 */ /* 0x000fe400078e02ff */
[----:B------:R-:W-:Y:S01]  /*32cc0*/  IMAD.WIDE.U32 R14, R92, R109, RZ ;  /* 0x0000006d5c0e7225 */ /* 0x000fe200078e00ff */
[----:B------:R-:W-:Y:S01]  /*32cd0*/  ISETP.GE.U32.AND P1, PT, R115, 0x7f000001, PT ;  /* 0x7f0000017300780c */ /* 0x000fe20003f26070 */
[----:B------:R-:W-:Y:S02]  /*32ce0*/  @P2 IADD3 R20, PT, PT, R20, -0x7f000001, RZ ;  /* 0x80ffffff14142810 */ /* 0x000fe40007ffe0ff */
[----:B------:R-:W-:Y:S01]  /*32cf0*/  IMAD.HI.U32 R18, R105, 0x7f000001, R18 ;  /* 0x7f00000169127827 */ /* 0x000fe200078e0012 */
[----:B------:R-:W-:-:S03]  /*32d00*/  ISETP.GE.U32.AND P2, PT, R104, 0x7f000001, PT ;  /* 0x7f0000016800780c */ /* 0x000fc60003f46070 */
[----:B------:R-:W-:-:S04]  /*32d10*/  IMAD.HI.U32 R105, R107, 0x7f000001, R16 ;  /* 0x7f0000016b697827 */ /* 0x000fc800078e0010 */
[----:B------:R-:W-:Y:S01]  /*32d20*/  IMAD R17, R14, 0x7effffff, RZ ;  /* 0x7effffff0e117824 */ /* 0x000fe200078e02ff */
[----:B------:R-:W-:Y:S01]  /*32d30*/  @P6 IADD3 R84, PT, PT, R84, -0x7f000001, RZ ;  /* 0x80ffffff54546810 */ /* 0x000fe20007ffe0ff */
[----:B------:R-:W-:Y:S02]  /*32d40*/  ISETP.GE.U32.AND P6, PT, R105, 0x7f000001, PT ;  /* 0x7f0000016900780c */ /* 0x000fe40003fc6070 */
[----:B------:R-:W-:Y:S01]  /*32d50*/  IMAD.HI.U32 R108, R17, 0x7f000001, R14 ;  /* 0x7f000001116c7827 */ /* 0x000fe200078e000e */
[----:B------:R-:W-:Y:S01]  /*32d60*/  @P4 IADD3 R113, PT, PT, R113, -0x7f000001, RZ ;  /* 0x80ffffff71714810 */ /* 0x000fe20007ffe0ff */
[----:B------:R-:W-:Y:S01]  /*32d70*/  ISETP.GE.U32.AND P5, PT, R111, 0x7f000001, PT ;  /* 0x7f0000016f00780c */ /* 0x000fe20003fa6070 */
[----:B------:R-:W-:Y:S01]  /*32d80*/  @P0 IADD3 R117, PT, PT, R117, -0x7f000001, RZ ;  /* 0x80ffffff75750810 */ /* 0x000fe20007ffe0ff */
[----:B------:R-:W-:Y:S01]  /*32d90*/  IMAD.WIDE.U32 R12, R139, R73, RZ ;  /* 0x000000498b0c7225 */ /* 0x000fe200078e00ff */
[----:B------:R-:W-:Y:S01]  /*32da0*/  ISETP.GE.U32.AND P4, PT, R108, 0x7f000001, PT ;  /* 0x7f0000016c00780c */ /* 0x000fe20003f86070 */
[----:B------:R-:W-:Y:S01]  /*32db0*/  ISETP.GE.U32.AND P0, PT, R18, 0x7f000001, PT ;  /* 0x7f0000011200780c */ /* 0x000fe20003f06070 */
[----:B------:R-:W-:Y:S01]  /*32dc0*/  ISETP.GE.U32.AND P3, PT, R7, 0x7f000001, PT ;  /* 0x7f0000010700780c */ /* 0x000fe20003f66070 */
[----:B------:R-:W-:Y:S01]  /*32dd0*/  @P1 IADD3 R115, PT, PT, R115, -0x7f000001, RZ ;  /* 0x80ffffff73731810 */ /* 0x000fe20007ffe0ff */
[----:B------:R-:W-:Y:S01]  /*32de0*/  IMAD R19, R12, 0x7effffff, RZ ;  /* 0x7effffff0c137824 */ /* 0x000fe200078e02ff */
[----:B------:R-:W-:-:S02]  /*32df0*/  @P2 IADD3 R104, PT, PT, R104, -0x7f000001, RZ ;  /* 0x80ffffff68682810 */ /* 0x000fc40007ffe0ff */
[----:B------:R-:W-:Y:S02]  /*32e00*/  IADD3 R99, PT, PT, R134, R188, RZ ;  /* 0x000000bc86637210 */ /* 0x000fe40007ffe0ff */
[----:B------:R-:W-:Y:S01]  /*32e10*/  @P6 IADD3 R105, PT, PT, R105, -0x7f000001, RZ ;  /* 0x80ffffff69696810 */ /* 0x000fe20007ffe0ff */
[----:B------:R-:W-:Y:S01]  /*32e20*/  IMAD.HI.U32 R98, R19, 0x7f000001, R12 ;  /* 0x7f00000113627827 */ /* 0x000fe200078e000c */
[----:B------:R-:W-:-:S03]  /*32e30*/  IADD3 R104, PT, PT, R104, R113, RZ ;  /* 0x0000007168687210 */ /* 0x000fc60007ffe0ff */
[----:B------:R-:W-:Y:S01]  /*32e40*/  IMAD.WIDE.U32 R16, R115, 0x5fffffa, RZ ;  /* 0x05fffffa73107825 */ /* 0x000fe200078e00ff */
[----:B------:R-:W-:-:S03]  /*32e50*/  @P4 IADD3 R108, PT, PT, R108, -0x7f000001, RZ ;  /* 0x80ffffff6c6c4810 */ /* 0x000fc60007ffe0ff */
[----:B------:R-:W-:Y:S01]  /*32e60*/  IMAD.WIDE.U32 R12, R92, R103, RZ ;  /* 0x000000675c0c7225 */ /* 0x000fe200078e00ff */
[----:B------:R-:W-:-:S03]  /*32e70*/  @P5 IADD3 R111, PT, PT, R111, -0x7f000001, RZ ;  /* 0x80ffffff6f6f5810 */ /* 0x000fc60007ffe0ff */
[----:B------:R-:W-:Y:S01]  /*32e80*/  IMAD R103, R115, 0x6, RZ ;  /* 0x0000000673677824 */ /* 0x000fe200078e02ff */
[----:B------:R-:W-:Y:S01]  /*32e90*/  ISETP.GE.U32.AND P5, PT, R99, 0x7f000001, PT ;  /* 0x7f0000016300780c */ /* 0x000fe20003fa6070 */
[----:B------:R-:W-:Y:S01]  /*32ea0*/  IMAD.WIDE.U32 R14, R105, 0x5fffffa, RZ ;  /* 0x05fffffa690e7825 */ /* 0x000fe200078e00ff */
[----:B------:R-:W-:Y:S01]  /*32eb0*/  ISETP.GE.U32.AND P6, PT, R104, 0x7f000001, PT ;  /* 0x7f0000016800780c */ /* 0x000fe20003fc6070 */
[----:B------:R-:W-:Y:S02]  /*32ec0*/  @P0 IADD3 R18, PT, PT, R18, -0x7f000001, RZ ;  /* 0x80ffffff12120810 */ /* 0x000fe40007ffe0ff */
[----:B------:R-:W-:Y:S01]  /*32ed0*/  @P3 IADD3 R7, PT, PT, R7, -0x7f000001, RZ ;  /* 0x80ffffff07073810 */ /* 0x000fe20007ffe0ff */
[----:B------:R-:W-:-:S04]  /*32ee0*/  IMAD.HI.U32 R109, R103, 0x7f000001, R16 ;  /* 0x7f000001676d7827 */ /* 0x000fc800078e0010 */
[----:B------:R-:W-:Y:S02]  /*32ef0*/  IMAD R105, R105, 0x6, RZ ;  /* 0x0000000669697824 */ /* 0x000fe400078e02ff */
[----:B------:R-:W-:Y:S01]  /*32f00*/  IMAD.WIDE.U32 R16, R108, 0x5fffffa, RZ ;  /* 0x05fffffa6c107825 */ /* 0x000fe200078e00ff */
[----:B------:R-:W-:Y:S01]  /*32f10*/  ISETP.GE.U32.AND P0, PT, R109, 0x7f000001, PT ;  /* 0x7f0000016d00780c */ /* 0x000fe20003f06070 */
[----:B------:R-:W-:Y:S02]  /*32f20*/  IADD3 R7, PT, PT, R7, R18, RZ ;  /* 0x0000001207077210 */ /* 0x000fe40007ffe0ff */
[----:B------:R-:W-:Y:S02]  /*32f30*/  IMAD R19, R12, 0x7effffff, RZ ;  /* 0x7effffff0c137824 */ /* 0x000fe400078e02ff */
[----:B------:R-:W-:Y:S02]  /*32f40*/  IMAD R103, R108, 0x6, RZ ;  /* 0x000000066c677824 */ /* 0x000fe400078e02ff */
[----:B------:R-:W-:Y:S01]  /*32f50*/  IMAD.HI.U32 R66, R105, 0x7f000001, R14 ;  /* 0x7f00000169427827 */ /* 0x000fe200078e000e */
[----:B------:R-:W-:-:S02]  /*32f60*/  IADD3 R84, PT, PT, R84, R111, RZ ;  /* 0x0000006f54547210 */ /* 0x000fc40007ffe0ff */
[----:B------:R-:W-:Y:S01]  /*32f70*/  IADD3 R20, PT, PT, R20, R117, RZ ;  /* 0x0000007514147210 */ /* 0x000fe20007ffe0ff */
[----:B------:R-:W-:Y:S01]  /*32f80*/  IMAD.HI.U32 R107, R19, 0x7f000001, R12 ;  /* 0x7f000001136b7827 */ /* 0x000fe200078e000c */
[----:B------:R-:W-:Y:S01]  /*32f90*/  ISETP.GE.U32.AND P2, PT, R66, 0x7f000001, PT ;  /* 0x7f0000014200780c */ /* 0x000fe20003f46070 */
[----:B------:R-:W-:Y:S02]  /*32fa0*/  ISETP.GE.U32.AND P3, PT, R7, 0x7f000001, PT ;  /* 0x7f0000010700780c */ /* 0x000fe40003f66070 */
[----:B------:R-:W-:Y:S01]  /*32fb0*/  IMAD.HI.U32 R111, R103, 0x7f000001, R16 ;  /* 0x7f000001676f7827 */ /* 0x000fe200078e0010 */
[----:B------:R-:W-:Y:S02]  /*32fc0*/  @P5 IADD3 R99, PT, PT, R99, -0x7f000001, RZ ;  /* 0x80ffffff63635810 */ /* 0x000fe40007ffe0ff */
[----:B------:R-:W-:Y:S01]  /*32fd0*/  @P6 IADD3 R104, PT, PT, R104, -0x7f000001, RZ ;  /* 0x80ffffff68686810 */ /* 0x000fe20007ffe0ff */
[----:B------:R-:W-:Y:S01]  /*32fe0*/  ISETP.GE.U32.AND P1, PT, R107, 0x7f000001, PT ;  /* 0x7f0000016b00780c */ /* 0x000fe20003f26070 */
[----:B------:R-:W-:Y:S01]  /*32ff0*/  IMAD.WIDE.U32 R14, R209, R74, RZ ;  /* 0x0000004ad10e7225 */ /* 0x000fe200078e00ff */
[----:B------:R-:W-:Y:S01]  /*33000*/  ISETP.GE.U32.AND P4, PT, R111, 0x7f000001, PT ;  /* 0x7f0000016f00780c */ /* 0x000fe20003f86070 */
[----:B------:R-:W-:Y:S01]  /*33010*/  ISETP.GE.U32.AND P5, PT, R20, 0x7f000001, PT ;  /* 0x7f0000011400780c */ /* 0x000fe20003fa6070 */
[----:B------:R-:W-:Y:S01]  /*33020*/  ISETP.GE.U32.AND P6, PT, R84, 0x7f000001, PT ;  /* 0x7f0000015400780c */ /* 0x000fe20003fc6070 */
[----:B------:R-:W-:Y:S01]  /*33030*/  IMAD.WIDE.U32 R18, R209, R73, RZ ;  /* 0x00000049d1127225 */ /* 0x000fe200078e00ff */
[----:B------:R-:W-:-:S03]  /*33040*/  @P0 IADD3 R109, PT, PT, R109, -0x7f000001, RZ ;  /* 0x80ffffff6d6d0810 */ /* 0x000fc60007ffe0ff */
[----:B------:R-:W-:Y:S02]  /*33050*/  IMAD R17, R14, 0x7effffff, RZ ;  /* 0x7effffff0e117824 */ /* 0x000fe400078e02ff */
[----:B------:R-:W-:Y:S02]  /*33060*/  IMAD R103, R18, 0x7effffff, RZ ;  /* 0x7effffff12677824 */ /* 0x000fe400078e02ff */
[----:B------:R-:W-:Y:S01]  /*33070*/  IMAD.HI.U32 R113, R17, 0x7f000001, R14 ;  /* 0x7f00000111717827 */ /* 0x000fe200078e000e */
[----:B------:R-:W-:Y:S02]  /*33080*/  @P2 IADD3 R66, PT, PT, R66, -0x7f000001, RZ ;  /* 0x80ffffff42422810 */ /* 0x000fe40007ffe0ff */
[----:B------:R-:W-:Y:S01]  /*33090*/  @P3 IADD3 R7, PT, PT, R7, -0x7f000001, RZ ;  /* 0x80ffffff07073810 */ /* 0x000fe20007ffe0ff */
[----:B------:R-:W-:Y:S01]  /*330a0*/  IMAD.HI.U32 R14, R103, 0x7f000001, R18 ;  /* 0x7f000001670e7827 */ /* 0x000fe200078e0012 */
[----:B------:R-:W-:-:S03]  /*330b0*/  IADD3 R103, PT, PT, R104, R109, RZ ;  /* 0x0000006d68677210 */ /* 0x000fc60007ffe0ff */
[----:B------:R-:W-:Y:S01]  /*330c0*/  IMAD.WIDE.U32 R12, R99, R74, RZ ;  /* 0x0000004a630c7225 */ /* 0x000fe200078e00ff */
[----:B------:R-:W-:Y:S02]  /*330d0*/  @P1 IADD3 R107, PT, PT, R107, -0x7f000001, RZ ;  /* 0x80ffffff6b6b1810 */ /* 0x000fe40007ffe0ff */
[----:B------:R-:W-:Y:S02]  /*330e0*/  @P4 IADD3 R111, PT, PT, R111, -0x7f000001, RZ ;  /* 0x80ffffff6f6f4810 */ /* 0x000fe40007ffe0ff */
[----:B------:R-:W-:Y:S01]  /*330f0*/  @P5 IADD3 R20, PT, PT, R20, -0x7f000001, RZ ;  /* 0x80ffffff14145810 */ /* 0x000fe20007ffe0ff */
[----:B------:R-:W-:Y:S01]  /*33100*/  IMAD R105, R12, 0x7effffff, RZ ;  /* 0x7effffff0c697824 */ /* 0x000fe200078e02ff */
[----:B------:R-:W-:Y:S01]  /*33110*/  @P6 IADD3 R84, PT, PT, R84, -0x7f000001, RZ ;  /* 0x80ffffff54546810 */ /* 0x000fe20007ffe0ff */
[----:B------:R-:W-:Y:S01]  /*33120*/  IMAD.WIDE.U32 R16, R99, R68, RZ ;  /* 0x0000004463107225 */ /* 0x000fe200078e00ff */
[----:B------:R-:W-:Y:S01]  /*33130*/  ISETP.GE.U32.AND P1, PT, R103, 0x7f000001, PT ;  /* 0x7f0000016700780c */ /* 0x000fe20003f26070 */
[----:B------:R-:W-:-:S02]  /*33140*/  IADD3 R66, PT, PT, R7, R66, RZ ;  /* 0x0000004207427210 */ /* 0x000fc40007ffe0ff */
[----:B------:R-:W-:Y:S01]  /*33150*/  IMAD.HI.U32 R15, R105, 0x7f000001, R12 ;  /* 0x7f000001690f7827 */ /* 0x000fe200078e000c */
[----:B------:R-:W-:Y:S02]  /*33160*/  IADD3 R105, PT, PT, R20, R111, RZ ;  /* 0x0000006f14697210 */ /* 0x000fe40007ffe0ff */
[----:B------:R-:W-:Y:S01]  /*33170*/  IADD3 R7, PT, PT, R84, R107, RZ ;  /* 0x0000006b54077210 */ /* 0x000fe20007ffe0ff */
[----:B------:R-:W-:Y:S01]  /*33180*/  IMAD R13, R16, 0x7effffff, RZ ;  /* 0x7effffff100d7824 */ /* 0x000fe200078e02ff */
[----:B------:R-:W-:Y:S01]  /*33190*/  ISETP.GE.U32.AND P2, PT, R66, 0x7f000001, PT ;  /* 0x7f0000014200780c */ /* 0x000fe20003f46070 */
[----:B------:R-:W-:Y:S02]  /*331a0*/  ISETP.GE.U32.AND P3, PT, R105, 0x7f000001, PT ;  /* 0x7f0000016900780c */ /* 0x000fe40003f66070 */
[----:B------:R-:W-:Y:S01]  /*331b0*/  ISETP.GE.U32.AND P0, PT, R7, 0x7f000001, PT ;  /* 0x7f0000010700780c */ /* 0x000fe20003f06070 */
[----:B------:R-:W-:-:S04]  /*331c0*/  IMAD.HI.U32 R115, R13, 0x7f000001, R16 ;  /* 0x7f0000010d737827 */ /* 0x000fc800078e0010 */
[----:B------:R-:W-:Y:S01]  /*331d0*/  IMAD.WIDE.U32 R16, R99, R62, RZ ;  /* 0x0000003e63107225 */ /* 0x000fe200078e00ff */
[----:B------:R-:W-:-:S03]  /*331e0*/  @P1 IADD3 R103, PT, PT, R103, -0x7f000001, RZ ;  /* 0x80ffffff67671810 */ /* 0x000fc60007ffe0ff */
[----:B------:R-:W-:-:S04]  /*331f0*/  IMAD.WIDE.U32 R12, R9, R100, RZ ;  /* 0x00000064090c7225 */ /* 0x000fc800078e00ff */
[----:B------:R-:W-:Y:S01]  /*33200*/  IMAD R9, R16, 0x7effffff, RZ ;  /* 0x7effffff10097824 */ /* 0x000fe200078e02ff */
[----:B------:R-:W-:Y:S01]  /*33210*/  ISETP.GE.U32.AND P4, PT, R101, 0x7f000001, PT ;  /* 0x7f0000016500780c */ /* 0x000fe20003f86070 */
[----:B------:R-:W-:Y:S02]  /*33220*/  @P2 IADD3 R66, PT, PT, R66, -0x7f000001, RZ ;  /* 0x80ffffff42422810 */ /* 0x000fe40007ffe0ff */
[----:B------:R-:W-:Y:S01]  /*33230*/  IMAD.HI.U32 R111, R9, 0x7f000001, R16 ;  /* 0x7f000001096f7827 */ /* 0x000fe200078e0010 */
[----:B------:R-:W-:Y:S02]  /*33240*/  IADD3 R16, PT, PT, R103, R82, RZ ;  /* 0x0000005267107210 */ /* 0x000fe40007ffe0ff */
[----:B------:R-:W-:Y:S02]  /*33250*/  @P3 IADD3 R105, PT, PT, R105, -0x7f000001, RZ ;  /* 0x80ffffff69693810 */ /* 0x000fe40007ffe0ff */
[----:B------:R-:W-:Y:S02]  /*33260*/  @P0 IADD3 R7, PT, PT, R7, -0x7f000001, RZ ;  /* 0x80ffffff07070810 */ /* 0x000fe40007ffe0ff */
[----:B------:R-:W-:Y:S01]  /*33270*/  IADD3 R82, PT, PT, R66, R11, RZ ;  /* 0x0000000b42527210 */ /* 0x000fe20007ffe0ff */
[----:B------:R-:W-:Y:S01]  /*33280*/  ISETP.GE.U32.AND P1, PT, R16, 0x7f000001, PT ;  /* 0x7f0000011000780c */ /* 0x000fe20003f26070 */
[----:B------:R-:W-:-:S02]  /*33290*/  IADD3 R10, PT, PT, R105, R10, RZ ;  /* 0x0000000a690a7210 */ /* 0x000fc40007ffe0ff */
[----:B------:R-:W-:Y:S01]  /*332a0*/  IADD3 R84, PT, PT, R7, R8, RZ ;  /* 0x0000000807547210 */ /* 0x000fe20007ffe0ff */
[----:B------:R-:W-:Y:S01]  /*332b0*/  ISETP.GE.U32.AND P3, PT, R82, 0x7f000001, PT ;  /* 0x7f0000015200780c */ /* 0x000fe20003f66070 */
[----:B------:R-:W-:Y:S01]  /*332c0*/  @P4 IADD3 R101, PT, PT, R101, -0x7f000001, RZ ;  /* 0x80ffffff65654810 */ /* 0x000fe20007ffe0ff */
[----:B------:R-:W-:Y:S02]  /*332d0*/  ISETP.GE.U32.AND P4, PT, R10, 0x7f000001, PT ;  /* 0x7f0000010a00780c */ /* 0x000fe40003f86070 */
[----:B------:R-:W-:Y:S01]  /*332e0*/  ISETP.GE.U32.AND P5, PT, R84, 0x7f000001, PT ;  /* 0x7f0000015400780c */ /* 0x000fe20003fa6070 */
[----:B------:R-:W-:Y:S01]  /*332f0*/  IMAD R9, R12, 0x7effffff, RZ ;  /* 0x7effffff0c097824 */ /* 0x000fe200078e02ff */
[----:B------:R0:W-:Y:S01]  /*33300*/  STL [R1+0x110], R16 ;  /* 0x0001101001007387 */ /* 0x0001e20000100800 */
[----:B------:R-:W-:Y:S01]  /*33310*/  IMAD.WIDE.U32 R18, R99, R73, RZ ;  /* 0x0000004963127225 */ /* 0x000fe200078e00ff */
[----:B------:R-:W-:-:S03]  /*33320*/  ISETP.GE.U32.AND P2, PT, R14, 0x7f000001, PT ;  /* 0x7f0000010e00780c */ /* 0x000fc60003f46070 */
[----:B------:R-:W-:Y:S01]  /*33330*/  IMAD.HI.U32 R12, R9, 0x7f000001, R12 ;  /* 0x7f000001090c7827 */ /* 0x000fe200078e000c */
[----:B0-----:R-:W-:Y:S01]  /*33340*/  @P1 IADD3 R16, PT, PT, R16, -0x7f000001, RZ ;  /* 0x80ffffff10101810 */ /* 0x001fe20007ffe0ff */
[----:B------:R-:W-:Y:S02]  /*33350*/  ISETP.GE.U32.AND P1, PT, R15, 0x7f000001, PT ;  /* 0x7f0000010f00780c */ /* 0x000fe40003f26070 */
[----:B------:R-:W-:Y:S01]  /*33360*/  IMAD R99, R18, 0x7effffff, RZ ;  /* 0x7effffff12637824 */ /* 0x000fe200078e02ff */
[----:B------:R0:W-:Y:S01]  /*33370*/  STL [R1+0x114], R82 ;  /* 0x0001145201007387 */ /* 0x0001e20000100800 */
[----:B------:R-:W-:Y:S01]  /*33380*/  IMAD.WIDE.U32 R108, R101, R74, RZ ;  /* 0x0000004a656c7225 */ /* 0x000fe200078e00ff */
[----:B------:R-:W-:Y:S02]  /*33390*/  ISETP.GE.U32.AND P0, PT, R12, 0x7f000001, PT ;  /* 0x7f0000010c00780c */ /* 0x000fe40003f06070 */
[----:B------:R1:W-:Y:S01]  /*333a0*/  STL [R1+0x118], R10 ;  /* 0x0001180a01007387 */ /* 0x0003e20000100800 */
[----:B------:R-:W-:-:S03]  /*333b0*/  IMAD.HI.U32 R112, R99, 0x7f000001, R18 ;  /* 0x7f00000163707827 */ /* 0x000fc600078e0012 */
[----:B------:R2:W-:Y:S01]  /*333c0*/  STL [R1+0x11c], R84 ;  /* 0x00011c5401007387 */ /* 0x0005e20000100800 */
[----:B0-----:R-:W-:Y:S01]  /*333d0*/  @P3 IADD3 R82, PT, PT, R82, -0x7f000001, RZ ;  /* 0x80ffffff52523810 */ /* 0x001fe20007ffe0ff */
[----:B------:R-:W-:Y:S01]  /*333e0*/  ISETP.GE.U32.AND P3, PT, R216, 0x7f000001, PT ;  /* 0x7f000001d800780c */ /* 0x000fe20003f66070 */
[----:B------:R-:W-:Y:S01]  /*333f0*/  IMAD.WIDE.U32 R18, R101, R62, RZ ;  /* 0x0000003e65127225 */ /* 0x000fe200078e00ff */
[----:B-1----:R-:W-:-:S03]  /*33400*/  @P4 IADD3 R10, PT, PT, R10, -0x7f000001, RZ ;  /* 0x80ffffff0a0a4810 */ /* 0x002fc60007ffe0ff */
[----:B------:R-:W-:Y:S01]  /*33410*/  IMAD R9, R108, 0x7effffff, RZ ;  /* 0x7effffff6c097824 */ /* 0x000fe200078e02ff */
[----:B--2---:R-:W-:Y:S01]  /*33420*/  @P5 IADD3 R84, PT, PT, R84, -0x7f000001, RZ ;  /* 0x80ffffff54545810 */ /* 0x004fe20007ffe0ff */
[----:B------:R-:W-:Y:S02]  /*33430*/  IMAD R7, R18, 0x7effffff, RZ ;  /* 0x7effffff12077824 */ /* 0x000fe400078e02ff */
[----:B------:R-:W-:Y:S01]  /*33440*/  IMAD.HI.U32 R20, R9, 0x7f000001, R108 ;  /* 0x7f00000109147827 */ /* 0x000fe200078e006c */
[----:B------:R0:W-:Y:S01]  /*33450*/  STL [R1+0x110], R16 ;  /* 0x0001101001007387 */ /* 0x0001e20000100800 */
[----:B------:R-:W-:Y:S02]  /*33460*/  @P1 IADD3 R15, PT, PT, R15, -0x7f000001, RZ ;  /* 0x80ffffff0f0f1810 */ /* 0x000fe40007ffe0ff */
[----:B------:R-:W-:Y:S01]  /*33470*/  IMAD.WIDE.U32 R8, R101, R73, RZ ;  /* 0x0000004965087225 */ /* 0x000fe200078e00ff */
[----:B------:R-:W-:Y:S01]  /*33480*/  STL [R1+0x114], R82 ;  /* 0x0001145201007387 */ /* 0x000fe20000100800 */
[----:B------:R-:W-:-:S03]  /*33490*/  ISETP.GE.U32.AND P4, PT, R207, 0x7f000001, PT ;  /* 0x7f000001cf00780c */ /* 0x000fc60003f86070 */
[----:B------:R-:W-:Y:S01]  /*334a0*/  STL [R1+0x118], R10 ;  /* 0x0001180a01007387 */ /* 0x000fe20000100800 */
[----:B------:R-:W-:-:S03]  /*334b0*/  IMAD.HI.U32 R18, R7, 0x7f000001, R18 ;  /* 0x7f00000107127827 */ /* 0x000fc600078e0012 */
[----:B------:R1:W-:Y:S01]  /*334c0*/  STL [R1+0x11c], R84 ;  /* 0x00011c5401007387 */ /* 0x0003e20000100800 */
[----:B------:R-:W-:Y:S01]  /*334d0*/  IMAD R7, R8, 0x7effffff, RZ ;  /* 0x7effffff08077824 */ /* 0x000fe200078e02ff */
[----:B------:R-:W-:Y:S02]  /*334e0*/  @P2 IADD3 R14, PT, PT, R14, -0x7f000001, RZ ;  /* 0x80ffffff0e0e2810 */ /* 0x000fe40007ffe0ff */
[----:B------:R-:W2:Y:S01]  /*334f0*/  LD.E R13, desc[UR10][R96.64+0x480] ;  /* 0x0004800a600d7980 */ /* 0x000ea2000c101900 */
[----:B0-----:R-:W-:Y:S01]  /*33500*/  IMAD.WIDE.U32 R16, R15, 0x5fffffa, RZ ;  /* 0x05fffffa0f107825 */ /* 0x001fe200078e00ff */
[----:B------:R-:W-:Y:S02]  /*33510*/  @P0 IADD3 R12, PT, PT, R12, -0x7f000001, RZ ;  /* 0x80ffffff0c0c0810 */ /* 0x000fe40007ffe0ff */
[----:B------:R-:W-:Y:S01]  /*33520*/  @P3 IADD3 R216, PT, PT, R216, -0x7f000001, RZ ;  /* 0x80ffffffd8d83810 */ /* 0x000fe20007ffe0ff */
[----:B------:R-:W-:Y:S01]  /*33530*/  ISETP.GE.U32.AND P1, PT, R223, 0x7f000001, PT ;  /* 0x7f000001df00780c */ /* 0x000fe20003f26070 */
[----:B------:R-:W-:Y:S01]  /*33540*/  IMAD.HI.U32 R66, R7, 0x7f000001, R8 ;  /* 0x7f00000107427827 */ /* 0x000fe200078e0008 */
[----:B------:R-:W3:Y:S03]  /*33550*/  LD.E R92, desc[UR10][R96.64+0x484] ;  /* 0x0004840a605c7980 */ /* 0x000ee6000c101900 */
[----:B------:R-:W-:Y:S01]  /*33560*/  IMAD R15, R15, 0x6, RZ ;  /* 0x000000060f0f7824 */ /* 0x000fe200078e02ff */
[----:B------:R-:W-:Y:S01]  /*33570*/  @P4 IADD3 R207, PT, PT, R207, -0x7f000001, RZ ;  /* 0x80ffffffcfcf4810 */ /* 0x000fe20007ffe0ff */
[----:B------:R-:W-:Y:S01]  /*33580*/  IMAD.WIDE.U32 R8, R14, 0x5fffffa, RZ ;  /* 0x05fffffa0e087825 */ /* 0x000fe200078e00ff */
[----:B------:R-:W-:Y:S01]  /*33590*/  ISETP.GE.U32.AND P2, PT, R112, 0x7f000001, PT ;  /* 0x7f0000017000780c */ /* 0x000fe20003f46070 */
[----:B-1----:R-:W4:Y:S02]  /*335a0*/  LD.E R84, desc[UR10][R96.64+0x488] ;  /* 0x0004880a60547980 */ /* 0x002f24000c101900 */
[----:B------:R-:W-:-:S02]  /*335b0*/  IMAD R7, R14, 0x6, RZ ;  /* 0x000000060e077824 */ /* 0x000fc400078e02ff */
[----:B------:R-:W-:-:S04]  /*335c0*/  IMAD.HI.U32 R109, R15, 0x7f000001, R16 ;  /* 0x7f0000010f6d7827 */ /* 0x000fc800078e0010 */
[----:B------:R-:W-:Y:S01]  /*335d0*/  IMAD.WIDE.U32 R216, R12, R216, RZ ;  /* 0x000000d80cd87225 */ /* 0x000fe200078e00ff */
[----:B------:R-:W-:Y:S01]  /*335e0*/  @P1 IADD3 R223, PT, PT, R223, -0x7f000001, RZ ;  /* 0x80ffffffdfdf1810 */ /* 0x000fe20007ffe0ff */
[----:B------:R-:W-:Y:S02]  /*335f0*/  ISETP.GE.U32.AND P0, PT, R175, 0x7f000001, PT ;  /* 0x7f000001af00780c */ /* 0x000fe40003f06070 */
[----:B------:R-:W-:Y:S01]  /*33600*/  IMAD.WIDE.U32 R104, R101, R68, RZ ;  /* 0x0000004465687225 */ /* 0x000fe200078e00ff */
[----:B------:R-:W-:Y:S01]  /*33610*/  @P2 IADD3 R112, PT, PT, R112, -0x7f000001, RZ ;  /* 0x80ffffff70702810 */ /* 0x000fe20007ffe0ff */
[----:B------:R-:W-:Y:S01]  /*33620*/  ISETP.GE.U32.AND P6, PT, R66, 0x7f000001, PT ;  /* 0x7f0000014200780c */ /* 0x000fe20003fc6070 */
[----:B------:R0:W2:Y:S01]  /*33630*/  LD.E R96, desc[UR10][R96.64+0x48c] ;  /* 0x00048c0a60607980 */ /* 0x0000a2000c101900 */
[----:B------:R-:W-:-:S04]  /*33640*/  IMAD.WIDE.U32 R14, R12, R249, RZ ;  /* 0x000000f90c0e7225 */ /* 0x000fc800078e00ff */
[----:B------:R-:W-:-:S04]  /*33650*/  IMAD.HI.U32 R107, R7, 0x7f000001, R8 ;  /* 0x7f000001076b7827 */ /* 0x000fc800078e0008 */
[----:B------:R-:W-:Y:S02]  /*33660*/  IMAD R7, R216, 0x7effffff, RZ ;  /* 0x7effffffd8077824 */ /* 0x000fe400078e02ff */
[----:B------:R-:W-:Y:S02]  /*33670*/  IMAD R99, R14, 0x7effffff, RZ ;  /* 0x7effffff0e637824 */ /* 0x000fe400078e02ff */
[----:B------:R-:W-:-:S04]  /*33680*/  IMAD.HI.U32 R216, R7, 0x7f000001, R216 ;  /* 0x7f00000107d87827 */ /* 0x000fc800078e00d8 */
[----:B------:R-:W-:-:S04]  /*33690*/  IMAD.WIDE.U32 R8, R12, R207, RZ ;  /* 0x000000cf0c087225 */ /* 0x000fc800078e00ff */
[----:B------:R-:W-:Y:S01]  /*336a0*/  IMAD.HI.U32 R14, R99, 0x7f000001, R14 ;  /* 0x7f000001630e7827 */ /* 0x000fe200078e000e */
[----:B------:R-:W-:-:S03]  /*336b0*/  ISETP.GE.U32.AND P1, PT, R216, 0x7f000001, PT ;  /* 0x7f000001d800780c */ /* 0x000fc60003f26070 */
[----:B------:R-:W-:Y:S01]  /*336c0*/  IMAD R19, R8, 0x7effffff, RZ ;  /* 0x7effffff08137824 */ /* 0x000fe200078e02ff */
[----:B------:R-:W-:Y:S01]  /*336d0*/  ISETP.GE.U32.AND P2, PT, R14, 0x7f000001, PT ;  /* 0x7f0000010e00780c */ /* 0x000fe20003f46070 */
[----:B------:R-:W-:-:S04]  /*336e0*/  IMAD.WIDE.U32 R16, R12, R174, RZ ;  /* 0x000000ae0c107225 */ /* 0x000fc800078e00ff */
[----:B------:R-:W-:-:S04]  /*336f0*/  IMAD.HI.U32 R103, R19, 0x7f000001, R8 ;  /* 0x7f00000113677827 */ /* 0x000fc800078e0008 */
[----:B------:R-:W-:Y:S02]  /*33700*/  IMAD R11, R104, 0x7effffff, RZ ;  /* 0x7effffff680b7824 */ /* 0x000fe400078e02ff */
[----:B------:R-:W-:Y:S02]  /*33710*/  IMAD R101, R16, 0x7effffff, RZ ;  /* 0x7effffff10657824 */ /* 0x000fe400078e02ff */
[----:B------:R-:W-:-:S04]  /*33720*/  IMAD.WIDE.U32 R8, R12, R223, RZ ;  /* 0x000000df0c087225 */ /* 0x000fc800078e00ff */
[----:B------:R-:W-:-:S04]  /*33730*/  IMAD.HI.U32 R11, R11, 0x7f000001, R104 ;  /* 0x7f0000010b0b7827 */ /* 0x000fc800078e0068 */
[----:B------:R-:W-:-:S04]  /*33740*/  IMAD.HI.U32 R16, R101, 0x7f000001, R16 ;  /* 0x7f00000165107827 */ /* 0x000fc800078e0010 */
[----:B------:R-:W-:Y:S02]  /*33750*/  IMAD R7, R8, 0x7effffff, RZ ;  /* 0x7effffff08077824 */ /* 0x000fe400078e02ff */
[----:B------:R-:W-:Y:S01]  /*33760*/  IMAD.WIDE.U32 R104, R12, R131, RZ ;  /* 0x000000830c687225 */ /* 0x000fe200078e00ff */
[----:B------:R-:W-:Y:S02]  /*33770*/  @P0 IADD3 R175, PT, PT, R175, -0x7f000001, RZ ;  /* 0x80ffffffafaf0810 */ /* 0x000fe40007ffe0ff */
[----:B------:R-:W-:Y:S01]  /*33780*/  @P1 IADD3 R216, PT, PT, R216, -0x7f000001, RZ ;  /* 0x80ffffffd8d81810 */ /* 0x000fe20007ffe0ff */
[----:B------:R-:W-:Y:S01]  /*33790*/  ISETP.GE.U32.AND P0, PT, R16, 0x7f000001, PT ;  /* 0x7f0000011000780c */ /* 0x000fe20003f06070 */
[----:B------:R-:W-:Y:S01]  /*337a0*/  IMAD.HI.U32 R10, R7, 0x7f000001, R8 ;  /* 0x7f000001070a7827 */ /* 0x000fe200078e0008 */
[----:B------:R-:W-:-:S03]  /*337b0*/  @P2 IADD3 R14, PT, PT, R14, -0x7f000001, RZ ;  /* 0x80ffffff0e0e2810 */ /* 0x000fc60007ffe0ff */
[----:B------:R-:W-:Y:S01]  /*337c0*/  IMAD R17, R104, 0x7effffff, RZ ;  /* 0x7effffff68117824 */ /* 0x000fe200078e02ff */
[----:B------:R-:W-:Y:S01]  /*337d0*/  ISETP.GE.U32.AND P5, PT, R10, 0x7f000001, PT ;  /* 0x7f0000010a00780c */ /* 0x000fe20003fa6070 */
[----:B------:R-:W-:Y:S01]  /*337e0*/  ISETP.GE.U32.AND P2, PT, R216, 0x7f000001, PT ;  /* 0x7f000001d800780c */ /* 0x000fe20003f46070 */
[----:B------:R-:W-:Y:S01]  /*337f0*/  ISETP.GE.U32.AND P1, PT, R14, 0x7f000001, PT ;  /* 0x7f0000010e00780c */ /* 0x000fe20003f26070 */
[----:B------:R-:W-:-:S04]  /*33800*/  IMAD.HI.U32 R17, R17, 0x7f000001, R104 ;  /* 0x7f00000111117827 */ /* 0x000fc800078e0068 */
[----:B------:R-:W-:Y:S01]  /*33810*/  IMAD.WIDE.U32 R8, R12, R175, RZ ;  /* 0x000000af0c087225 */ /* 0x000fe200078e00ff */
        /* <DEDUP_REMOVED lines=15> */
[----:B------:R-:W-:Y:S02]  /*33910*/  @P6 IADD3 R66, PT, PT, R66, -0x7f000001, RZ ;  /* 0x80ffffff42426810 */ /* 0x000fe40007ffe0ff */
[----:B------:R-:W-:Y:S01]  /*33920*/  @P0 IADD3 R83, PT, PT, R83, -0x7f000001, RZ ;  /* 0x80ffffff53530810 */ /* 0x000fe20007ffe0ff */
[----:B------:R-:W-:Y:S01]  /*33930*/  ISETP.GE.U32.AND P6, PT, R98, 0x7f000001, PT ;  /* 0x7f0000016200780c */ /* 0x000fe20003fc6070 */
[----:B------:R-:W-:Y:S01]  /*33940*/  ISETP.GE.U32.AND P3, PT, R103, 0x7f000001, PT ;  /* 0x7f0000016700780c */ /* 0x000fe20003f66070 */
[----:B------:R-:W-:Y:S01]  /*33950*/  IMAD.WIDE.U32 R104, R112, 0x5fffffa, RZ ;  /* 0x05fffffa70687825 */ /* 0x000fe200078e00ff */
[----:B------:R-:W-:Y:S01]  /*33960*/  ISETP.GE.U32.AND P0, PT, R95, 0x7f000001, PT ;  /* 0x7f0000015f00780c */ /* 0x000fe20003f06070 */
[----:B------:R-:W-:Y:S02]  /*33970*/  @P5 IADD3 R20, PT, PT, R20, -0x7f000001, RZ ;  /* 0x80ffffff14145810 */ /* 0x000fe40007ffe0ff */
[----:B------:R-:W-:Y:S01]  /*33980*/  @P2 IADD3 R88, PT, PT, R88, -0x7f000001, RZ ;  /* 0x80ffffff58582810 */ /* 0x000fe20007ffe0ff */
[----:B------:R-:W-:Y:S01]  /*33990*/  ISETP.GE.U32.AND P5, PT, R83, 0x7f000001, PT ;  /* 0x7f0000015300780c */ /* 0x000fe20003fa6070 */
[----:B------:R-:W-:Y:S01]  /*339a0*/  @P1 IADD3 R15, PT, PT, R15, -0x7f000001, RZ ;  /* 0x80ffffff0f0f1810 */ /* 0x000fe20007ffe0ff */
[----:B------:R-:W-:-:S02]  /*339b0*/  IMAD R7, R112, 0x6, RZ ;  /* 0x0000000670077824 */ /* 0x000fc400078e02ff */
[----:B------:R-:W-:Y:S01]  /*339c0*/  ISETP.GE.U32.AND P2, PT, R88, 0x7f000001, PT ;  /* 0x7f0000015800780c */ /* 0x000fe20003f46070 */
[----:B------:R-:W-:Y:S01]  /*339d0*/  @P4 IADD3 R16, PT, PT, R16, -0x7f000001, RZ ;  /* 0x80ffffff10104810 */ /* 0x000fe20007ffe0ff */
        /* <DEDUP_REMOVED lines=8> */
[----:B------:R-:W-:Y:S02]  /*33a60*/  @P0 IADD3 R95, PT, PT, R95, -0x7f000001, RZ ;  /* 0x80ffffff5f5f0810 */ /* 0x000fe40007ffe0ff */
[----:B------:R-:W-:Y:S01]  /*33a70*/  @P5 IADD3 R83, PT, PT, R83, -0x7f000001, RZ ;  /* 0x80ffffff53535810 */ /* 0x000fe20007ffe0ff */
[----:B------:R-:W-:Y:S01]  /*33a80*/  IMAD.HI.U32 R19, R19, 0x7f000001, R104 ;  /* 0x7f00000113137827 */ /* 0x000fe200078e0068 */
[----:B------:R-:W-:Y:S01]  /*33a90*/  ISETP.GE.U32.AND P0, PT, R98, 0x7f000001, PT ;  /* 0x7f0000016200780c */ /* 0x000fe20003f06070 */
        /* <DEDUP_REMOVED lines=8> */
[----:B------:R-:W-:-:S02]  /*33b20*/  @P6 IADD3 R90, PT, PT, R90, -0x7f000001, RZ ;  /* 0x80ffffff5a5a6810 */ /* 0x000fc40007ffe0ff */
[----:B------:R-:W-:Y:S02]  /*33b30*/  IADD3 R88, PT, PT, R88, R95, RZ ;  /* 0x0000005f58587210 */ /* 0x000fe40007ffe0ff */
[----:B------:R-:W-:Y:S02]  /*33b40*/  @P0 IADD3 R98, PT, PT, R98, -0x7f000001, RZ ;  /* 0x80ffffff62620810 */ /* 0x000fe40007ffe0ff */
        /* <DEDUP_REMOVED lines=9> */
[----:B------:R-:W-:Y:S01]  /*33be0*/  ISETP.GE.U32.AND P6, PT, R19, 0x7f000001, PT ;  /* 0x7f0000011300780c */ /* 0x000fe20003fc6070 */
[----:B------:R-:W-:Y:S01]  /*33bf0*/  IADD3 R98, PT, PT, R98, R113, RZ ;  /* 0x0000007162627210 */ /* 0x000fe20007ffe0ff */
        /* <DEDUP_REMOVED lines=9> */
[----:B------:R-:W-:Y:S01]  /*33c90*/  @P4 IADD3 R88, PT, PT, R88, -0x7f000001, RZ ;  /* 0x80ffffff58584810 */ /* 0x000fe20007ffe0ff */
[----:B------:R-:W-:Y:S01]  /*33ca0*/  ISETP.GE.U32.AND P4, PT, R10, 0x7f000001, PT ;  /* 0x7f0000010a00780c */ /* 0x000fe20003f86070 */
[----:B------:R-:W-:Y:S02]  /*33cb0*/  @P6 IADD3 R19, PT, PT, R19, -0x7f000001, RZ ;  /* 0x80ffffff13136810 */ /* 0x000fe40007ffe0ff */
        /* <DEDUP_REMOVED lines=8> */
[----:B------:R-:W-:Y:S01]  /*33d40*/  @P2 IADD3 R111, PT, PT, R111, -0x7f000001, RZ ;  /* 0x80ffffff6f6f2810 */ /* 0x000fe20007ffe0ff */
[----:B------:R-:W-:Y:S01]  /*33d50*/  ISETP.GE.U32.AND P2, PT, R18, 0x7f000001, PT ;  /* 0x7f0000011200780c */ /* 0x000fe20003f46070 */
[----:B------:R-:W-:Y:S01]  /*33d60*/  @P4 IADD3 R10, PT, PT, R10, -0x7f000001, RZ ;  /* 0x80ffffff0a0a4810 */ /* 0x000fe20007ffe0ff */
[----:B------:R-:W-:Y:S01]  /*33d70*/  IMAD R7, R20, 0x6, RZ ;  /* 0x0000000614077824 */ /* 0x000fe200078e02ff */
[----:B------:R-:W-:-:S02]  /*33d80*/  ISETP.GE.U32.AND P4, PT, R11, 0x7f000001, PT ;  /* 0x7f0000010b00780c */ /* 0x000fc40003f86070 */
[----:B------:R-:W-:Y:S01]  /*33d90*/  @P6 IADD3 R83, PT, PT, R83, -0x7f000001, RZ ;  /* 0x80ffffff53536810 */ /* 0x000fe20007ffe0ff */
[----:B------:R-:W-:-:S03]  /*33da0*/  IMAD.HI.U32 R12, R7, 0x7f000001, R8 ;  /* 0x7f000001070c7827 */ /* 0x000fc600078e0008 */
        /* <DEDUP_REMOVED lines=10> */
[----:B------:R-:W-:Y:S01]  /*33e50*/  ISETP.GE.U32.AND P1, PT, R107, 0x7f000001, PT ;  /* 0x7f0000016b00780c */ /* 0x000fe20003f26070 */
[----:B------:R-:W-:Y:S01]  /*33e60*/  IMAD.WIDE.U32 R104, R66, 0x5fffffa, RZ ;  /* 0x05fffffa42687825 */ /* 0x000fe200078e00ff */
[----:B------:R-:W-:-:S04]  /*33e70*/  ISETP.GE.U32.AND P3, PT, R115, 0x7f000001, PT ;  /* 0x7f0000017300780c */ /* 0x000fc80003f66070 */
[----:B------:R-:W-:Y:S02]  /*33e80*/  @P0 IADD3 R109, PT, PT, R109, -0x7f000001, RZ ;  /* 0x80ffffff6d6d0810 */ /* 0x000fe40007ffe0ff */
[----:B------:R-:W-:Y:S01]  /*33e90*/  @P5 IADD3 R12, PT, PT, R12, -0x7f000001, RZ ;  /* 0x80ffffff0c0c5810 */ /* 0x000fe20007ffe0ff */
[----:B------:R-:W-:Y:S01]  /*33ea0*/  ISETP.GE.U32.AND P0, PT, R16, 0x7f000001, PT ;  /* 0x7f0000011000780c */ /* 0x000fe20003f06070 */
[----:B------:R-:W-:Y:S01]  /*33eb0*/  ISETP.GE.U32.AND P5, PT, R10, 0x7f000001, PT ;  /* 0x7f0000010a00780c */ /* 0x000fe20003fa6070 */
[----:B------:R-:W-:Y:S01]  /*33ec0*/  IMAD.WIDE.U32 R8, R18, 0x5fffffa, RZ ;  /* 0x05fffffa12087825 */ /* 0x000fe200078e00ff */
[----:B------:R-:W-:Y:S02]  /*33ed0*/  @P2 IADD3 R83, PT, PT, R83, -0x7f000001, RZ ;  /* 0x80ffffff53532810 */ /* 0x000fe40007ffe0ff */
[----:B------:R-:W-:Y:S01]  /*33ee0*/  @P4 IADD3 R216, PT, PT, R216, -0x7f000001, RZ ;  /* 0x80ffffffd8d84810 */ /* 0x000fe20007ffe0ff */
[----:B0-----:R-:W-:Y:S02]  /*33ef0*/  IMAD R97, R66, 0x6, RZ ;  /* 0x0000000642617824 */ /* 0x001fe400078e02ff */
[----:B------:R-:W-:-:S02]  /*33f00*/  IMAD R7, R18, 0x6, RZ ;  /* 0x0000000612077824 */ /* 0x000fc400078e02ff */
[----:B------:R-:W-:Y:S01]  /*33f10*/  IMAD.HI.U32 R105, R97, 0x7f000001, R104 ;  /* 0x7f00000161697827 */ /* 0x000fe200078e0068 */
[----:B------:R-:W-:Y:S02]  /*33f20*/  IADD3 R99, PT, PT, R83, R12, RZ ;  /* 0x0000000c53637210 */ /* 0x000fe40007ffe0ff */
[----:B------:R-:W-:Y:S01]  /*33f30*/  @P6 IADD3 R14, PT, PT, R14, -0x7f000001, RZ ;  /* 0x80ffffff0e0e6810 */ /* 0x000fe20007ffe0ff */
[----:B------:R-:W4:Y:S01]  /*33f40*/  LDL R18, [R1+0x110] ;  /* 0x0001100001127983 */ /* 0x000f220000100800 */
[----:B------:R-:W-:Y:S01]  /*33f50*/  IMAD.HI.U32 R97, R7, 0x7f000001, R8 ;  /* 0x7f00000107617827 */ /* 0x000fe200078e0008 */
[----:B------:R-:W-:Y:S02]  /*33f60*/  IADD3 R83, PT, PT, R33, R216, RZ ;  /* 0x000000d821537210 */ /* 0x000fe40007ffe0ff */
[----:B------:R-:W4:Y:S01]  /*33f70*/  LDL R9, [R1+0x114] ;  /* 0x0001140001097983 */ /* 0x000f220000100800 */
[----:B------:R-:W-:-:S03]  /*33f80*/  @P1 IADD3 R107, PT, PT, R107, -0x7f000001, RZ ;  /* 0x80ffffff6b6b1810 */ /* 0x000fc60007ffe0ff */
[----:B------:R-:W4:Y:S04]  /*33f90*/  LDL R8, [R1+0x118] ;  /* 0x0001180001087983 */ /* 0x000f280000100800 */
[----:B------:R-:W4:Y:S01]  /*33fa0*/  LDL R7, [R1+0x11c] ;  /* 0x00011c0001077983 */ /* 0x000f220000100800 */
        /* <DEDUP_REMOVED lines=8> */
[----:B------:R-:W-:Y:S01]  /*34030*/  IADD3 R98, PT, PT, R98, R111, RZ ;  /* 0x0000006f62627210 */ /* 0x000fe20007ffe0ff */
[----:B------:R-:W-:Y:S02]  /*34040*/  ISETP.GE.U32.AND P6, PT, R105, 0x7f000001, PT ;  /* 0x7f0000016900780c */ /* 0x000fe40003fc6070 */
[----:B------:R-:W-:Y:S01]  /*34050*/  @P1 IADD3 R19, PT, PT, R19, -0x7f000001, RZ ;  /* 0x80ffffff13131810 */ /* 0x000fe20007ffe0ff */
[----:B------:R-:W-:-:S03]  /*34060*/  ISETP.GE.U32.AND P1, PT, R90, 0x7f000001, PT ;  /* 0x7f0000015a00780c */ /* 0x000fc60003f26070 */
[----:B------:R-:W-:Y:S02]  /*34070*/  @P0 IADD3 R14, PT, PT, R14, -0x7f000001, RZ ;  /* 0x80ffffff0e0e0810 */ /* 0x000fe40007ffe0ff */
[----:B------:R-:W-:Y:S02]  /*34080*/  @P5 IADD3 R83, PT, PT, R83, -0x7f000001, RZ ;  /* 0x80ffffff53535810 */ /* 0x000fe40007ffe0ff */
[----:B------:R-:W-:Y:S01]  /*34090*/  @P3 IADD3 R17, PT, PT, R17, -0x7f000001, RZ ;  /* 0x80ffffff11113810 */ /* 0x000fe20007ffe0ff */
[----:B------:R-:W-:Y:S01]  /*340a0*/  ISETP.GE.U32.AND P3, PT, R98, 0x7f000001, PT ;  /* 0x7f0000016200780c */ /* 0x000fe20003f66070 */
[----:B------:R-:W-:Y:S01]  /*340b0*/  ISETP.GE.U32.AND P2, PT, R15, 0x7f000001, PT ;  /* 0x7f0000010f00780c */ /* 0x000fe20003f46070 */
[----:B------:R-:W-:Y:S02]  /*340c0*/  IADD3 R20, PT, PT, R83, R14, RZ ;  /* 0x0000000e53147210 */ /* 0x000fe40007ffe0ff */
[----:B------:R-:W4:Y:S01]  /*340d0*/  LDL.64 R82, [R1+0x100] ;  /* 0x0001000001527983 */ /* 0x000f220000100a00 */
[----:B------:R-:W-:-:S02]  /*340e0*/  IADD3 R88, PT, PT, R88, R115, RZ ;  /* 0x0000007358587210 */ /* 0x000fc40007ffe0ff */
[----:B------:R-:W-:Y:S02]  /*340f0*/  @P6 IADD3 R105, PT, PT, R105, -0x7f000001, RZ ;  /* 0x80ffffff69696810 */ /* 0x000fe40007ffe0ff */
[----:B------:R-:W-:Y:S01]  /*34100*/  @P1 IADD3 R90, PT, PT, R90, -0x7f000001, RZ ;  /* 0x80ffffff5a5a1810 */ /* 0x000fe20007ffe0ff */
[----:B------:R-:W-:Y:S01]  /*34110*/  ISETP.GE.U32.AND P6, PT, R103, 0x7f000001, PT ;  /* 0x7f0000016700780c */ /* 0x000fe20003fc6070 */
[----:B------:R-:W-:Y:S02]  /*34120*/  ISETP.GE.U32.AND P1, PT, R88, 0x7f000001, PT ;  /* 0x7f0000015800780c */ /* 0x000fe40003f26070 */
[----:B------:R-:W-:Y:S01]  /*34130*/  @P3 IADD3 R98, PT, PT, R98, -0x7f000001, RZ ;  /* 0x80ffffff62623810 */ /* 0x000fe20007ffe0ff */
[----:B------:R-:W-:Y:S01]  /*34140*/  ISETP.GE.U32.AND P3, PT, R17, 0x7f000001, PT ;  /* 0x7f0000011100780c */ /* 0x000fe20003f66070 */
[----:B------:R-:W-:-:S05]  /*34150*/  @P2 IADD3 R15, PT, PT, R15, -0x7f000001, RZ ;  /* 0x80ffffff0f0f2810 */ /* 0x000fca0007ffe0ff */
[----:B------:R-:W-:-:S03]  /*34160*/  ISETP.GE.U32.AND P2, PT, R15, 0x7f000001, PT ;  /* 0x7f0000010f00780c */ /* 0x000fc60003f46070 */
[----:B------:R-:W-:Y:S01]  /*34170*/  @P6 IADD3 R103, PT, PT, R103, -0x7f000001, RZ ;  /* 0x80ffffff67676810 */ /* 0x000fe20007ffe0ff */
[----:B------:R-:W-:Y:S01]  /*34180*/  ISETP.GE.U32.AND P6, PT, R10, 0x7f000001, PT ;  /* 0x7f0000010a00780c */ /* 0x000fe20003fc6070 */
[----:B------:R-:W-:Y:S01]  /*34190*/  @P1 IADD3 R88, PT, PT, R88, -0x7f000001, RZ ;  /* 0x80ffffff58581810 */ /* 0x000fe20007ffe0ff */
[----:B------:R-:W-:Y:S01]  /*341a0*/  ISETP.GE.U32.AND P1, PT, R19, 0x7f000001, PT ;  /* 0x7f0000011300780c */ /* 0x000fe20003f26070 */
[----:B------:R-:W-:Y:S01]  /*341b0*/  @P3 IADD3 R17, PT, PT, R17, -0x7f000001, RZ ;  /* 0x80ffffff11113810 */ /* 0x000fe20007ffe0ff */
[----:B------:R-:W-:Y:S01]  /*341c0*/  ISETP.GE.U32.AND P3, PT, R97, 0x7f000001, PT ;  /* 0x7f0000016100780c */ /* 0x000fe20003f66070 */
[----:B------:R-:W-:-:S04]  /*341d0*/  IADD3 R95, PT, PT, R98, R11, RZ ;  /* 0x0000000b625f7210 */ /* 0x000fc80007ffe0ff */
[----:B------:R-:W-:Y:S02]  /*341e0*/  @P2 IADD3 R15, PT, PT, R15, -0x7f000001, RZ ;  /* 0x80ffffff0f0f2810 */ /* 0x000fe40007ffe0ff */
[----:B------:R-:W-:Y:S02]  /*341f0*/  IADD3 R11, PT, PT, R22, R103, RZ ;  /* 0x00000067160b7210 */ /* 0x000fe40007ffe0ff */
[----:B------:R-:W-:Y:S02]  /*34200*/  @P6 IADD3 R10, PT, PT, R10, -0x7f000001, RZ ;  /* 0x80ffffff0a0a6810 */ /* 0x000fe40007ffe0ff */
[----:B------:R-:W-:Y:S01]  /*34210*/  @P1 IADD3 R19, PT, PT, R19, -0x7f000001, RZ ;  /* 0x80ffffff13131810 */ /* 0x000fe20007ffe0ff */
[----:B------:R-:W-:Y:S01]  /*34220*/  ISETP.GE.U32.AND P1, PT, R16, 0x7f000001, PT ;  /* 0x7f0000011000780c */ /* 0x000fe20003f26070 */
[----:B------:R-:W-:Y:S02]  /*34230*/  IADD3 R12, PT, PT, R40, R15, RZ ;  /* 0x0000000f280c7210 */ /* 0x000fe40007ffe0ff */
[----:B------:R-:W-:-:S02]  /*34240*/  IADD3 R90, PT, PT, R90, R109, RZ ;  /* 0x0000006d5a5a7210 */ /* 0x000fc40007ffe0ff */
[----:B------:R-:W-:Y:S01]  /*34250*/  @P3 IADD3 R97, PT, PT, R97, -0x7f000001, RZ ;  /* 0x80ffffff61613810 */ /* 0x000fe20007ffe0ff */
[----:B------:R-:W-:Y:S01]  /*34260*/  ISETP.GE.U32.AND P0, PT, R11, 0x7f000001, PT ;  /* 0x7f0000010b00780c */ /* 0x000fe20003f06070 */
[----:B------:R-:W-:Y:S01]  /*34270*/  IADD3 R10, PT, PT, R27, R10, RZ ;  /* 0x0000000a1b0a7210 */ /* 0x000fe20007ffe0ff */
[----:B------:R-:W-:Y:S01]  /*34280*/  ISETP.GE.U32.AND P3, PT, R19, 0x7f000001, PT ;  /* 0x7f0000011300780c */ /* 0x000fe20003f66070 */
[----:B------:R-:W-:Y:S01]  /*34290*/  ISETP.GE.U32.AND P6, PT, R12, 0x7f000001, PT ;  /* 0x7f0000010c00780c */ /* 0x000fe20003fc6070 */
[----:B------:R-:W-:Y:S01]  /*342a0*/  ISETP.GE.U32.AND P2, PT, R17, 0x7f000001, PT ;  /* 0x7f0000011100780c */ /* 0x000fe20003f46070 */
[----:B------:R-:W-:Y:S01]  /*342b0*/  IADD3 R93, PT, PT, R93, R218, RZ ;  /* 0x000000da5d5d7210 */ /* 0x000fe20007ffe0ff */
[----:B------:R-:W-:Y:S01]  /*342c0*/  ISETP.GE.U32.AND P4, PT, R90, 0x7f000001, PT ;  /* 0x7f0000015a00780c */ /* 0x000fe20003f86070 */
[----:B------:R-:W-:Y:S01]  /*342d0*/  ISETP.GE.U32.AND P5, PT, R10, 0x7f000001, PT ;  /* 0x7f0000010a00780c */ /* 0x000fe20003fa6070 */
[----:B------:R-:W-:Y:S02]  /*342e0*/  IADD3 R148, PT, PT, R148, R219, RZ ;  /* 0x000000db94947210 */ /* 0x000fe40007ffe0ff */
[----:B------:R-:W-:Y:S01]  /*342f0*/  @P1 IADD3 R16, PT, PT, R16, -0x7f000001, RZ ;  /* 0x80ffffff10101810 */ /* 0x000fe20007ffe0ff */
[----:B------:R-:W-:-:S02]  /*34300*/  ISETP.GE.U32.AND P1, PT, R93, 0x7f000001, PT ;  /* 0x7f0000015d00780c */ /* 0x000fc40003f26070 */
[----:B------:R-:W-:Y:S01]  /*34310*/  @P0 IADD3 R11, PT, PT, R11, -0x7f000001, RZ ;  /* 0x80ffffff0b0b0810 */ /* 0x000fe20007ffe0ff */
[----:B------:R-:W-:Y:S01]  /*34320*/  ISETP.GE.U32.AND P0, PT, R106, 0x7f000001, PT ;  /* 0x7f0000016a00780c */ /* 0x000fe20003f06070 */
[----:B------:R-:W-:Y:S02]  /*34330*/  @P3 IADD3 R19, PT, PT, R19, -0x7f000001, RZ ;  /* 0x80ffffff13133810 */ /* 0x000fe40007ffe0ff */
[----:B------:R-:W-:Y:S01]  /*34340*/  @P6 IADD3 R12, PT, PT, R12, -0x7f000001, RZ ;  /* 0x80ffffff0c0c6810 */ /* 0x000fe20007ffe0ff */
[----:B------:R-:W-:Y:S01]  /*34350*/  ISETP.GE.U32.AND P3, PT, R148, 0x7f000001, PT ;  /* 0x7f0000019400780c */ /* 0x000fe20003f66070 */
[----:B------:R-:W-:Y:S02]  /*34360*/  @P2 IADD3 R17, PT, PT, R17, -0x7f000001, RZ ;  /* 0x80ffffff11112810 */ /* 0x000fe40007ffe0ff */
[----:B------:R-:W-:Y:S01]  /*34370*/  @P4 IADD3 R90, PT, PT, R90, -0x7f000001, RZ ;  /* 0x80ffffff5a5a4810 */ /* 0x000fe20007ffe0ff */
[----:B------:R-:W-:Y:S01]  /*34380*/  ISETP.GE.U32.AND P2, PT, R102, 0x7f000001, PT ;  /* 0x7f0000016600780c */ /* 0x000fe20003f46070 */
[----:B------:R-:W-:Y:S01]  /*34390*/  @P5 IADD3 R10, PT, PT, R10, -0x7f000001, RZ ;  /* 0x80ffffff0a0a5810 */ /* 0x000fe20007ffe0ff */
[----:B------:R-:W-:Y:S01]  /*343a0*/  ISETP.GE.U32.AND P4, PT, R220, 0x7f000001, PT ;  /* 0x7f000001dc00780c */ /* 0x000fe20003f86070 */
[----:B------:R-:W-:-:S02]  /*343b0*/  IADD3 R12, PT, PT, R12, R19, RZ ;  /* 0x000000130c0c7210 */ /* 0x000fc40007ffe0ff */
[----:B------:R-:W-:Y:S02]  /*343c0*/  @P1 IADD3 R93, PT, PT, R93, -0x7f000001, RZ ;  /* 0x80ffffff5d5d1810 */ /* 0x000fe40007ffe0ff */
[----:B------:R-:W-:Y:S01]  /*343d0*/  IADD3 R10, PT, PT, R10, R17, RZ ;  /* 0x000000110a0a7210 */ /* 0x000fe20007ffe0ff */
[----:B------:R-:W-:Y:S01]  /*343e0*/  ISETP.GE.U32.AND P1, PT, R12, 0x7f000001, PT ;  /* 0x7f0000010c00780c */ /* 0x000fe20003f26070 */
[----:B------:R-:W-:Y:S02]  /*343f0*/  IADD3 R149, PT, PT, R149, R222, RZ ;  /* 0x000000de95957210 */ /* 0x000fe40007ffe0ff */
[----:B------:R-:W-:Y:S02]  /*34400*/  @P0 IADD3 R106, PT, PT, R106, -0x7f000001, RZ ;  /* 0x80ffffff6a6a0810 */ /* 0x000fe40007ffe0ff */
[----:B------:R-:W-:Y:S02]  /*34410*/  @P3 IADD3 R148, PT, PT, R148, -0x7f000001, RZ ;  /* 0x80ffffff94943810 */ /* 0x000fe40007ffe0ff */
[----:B------:R-:W-:Y:S01]  /*34420*/  IADD3 R11, PT, PT, R11, R16, RZ ;  /* 0x000000100b0b7210 */ /* 0x000fe20007ffe0ff */
        /* <DEDUP_REMOVED lines=8> */
[----:B------:R-:W-:-:S03]  /*344b0*/  @P1 IADD3 R12, PT, PT, R12, -0x7f000001, RZ ;  /* 0x80ffffff0c0c1810 */ /* 0x000fc60007ffe0ff */
[----:B------:R-:W-:Y:S01]  /*344c0*/  ISETP.GE.U32.AND P1, PT, R88, 0x7f000001, PT ;  /* 0x7f0000015800780c */ /* 0x000fe20003f26070 */
        /* <DEDUP_REMOVED lines=10> */
[----:B------:R-:W-:Y:S01]  /*34570*/  ISETP.GE.U32.AND P4, PT, R95, 0x7f000001, PT ;  /* 0x7f0000015f00780c */ /* 0x000fe20003f86070 */
[----:B------:R-:W-:Y:S01]  /*34580*/  @P1 IADD3 R88, PT, PT, R88, -0x7f000001, RZ ;  /* 0x80ffffff58581810 */ /* 0x000fe20007ffe0ff */
[----:B------:R-:W-:-:S03]  /*34590*/  IMAD R19, R102, 0x6, RZ ;  /* 0x0000000666137824 */ /* 0x000fc600078e02ff */
[----:B------:R-:W-:Y:S02]  /*345a0*/  @P0 IADD3 R99, PT, PT, R99, -0x7f000001, RZ ;  /* 0x80ffffff63630810 */ /* 0x000fe40007ffe0ff */
[----:B------:R-:W-:Y:S01]  /*345b0*/  @P3 IADD3 R186, PT, PT, R186, -0x7f000001, RZ ;  /* 0x80ffffffbaba3810 */ /* 0x000fe20007ffe0ff */
[----:B------:R-:W-:Y:S01]  /*345c0*/  ISETP.GE.U32.AND P3, PT, R88, R11, PT ;  /* 0x0000000b5800720c */ /* 0x000fe20003f66070 */
[----:B------:R-:W-:Y:S01]  /*345d0*/  IMAD.WIDE.U32 R102, R102, 0x5fffffa, RZ ;  /* 0x05fffffa66667825 */ /* 0x000fe200078e00ff */
[----:B------:R-:W-:Y:S01]  /*345e0*/  @P2 IADD3 R187, PT, PT, R187, -0x7f000001, RZ ;  /* 0x80ffffffbbbb2810 */ /* 0x000fe20007ffe0ff */
[----:B------:R-:W-:Y:S01]  /*345f0*/  ISETP.GE.U32.AND P2, PT, R99, R20, PT ;  /* 0x000000146300720c */ /* 0x000fe20003f46070 */
[----:B------:R-:W-:Y:S02]  /*34600*/  @P5 IADD3 R97, PT, PT, R97, -0x7f000001, RZ ;  /* 0x80ffffff61615810 */ /* 0x000fe40007ffe0ff */
[----:B------:R-:W-:Y:S01]  /*34610*/  @P4 IADD3 R95, PT, PT, R95, -0x7f000001, RZ ;  /* 0x80ffffff5f5f4810 */ /* 0x000fe20007ffe0ff */
[----:B------:R-:W-:Y:S01]  /*34620*/  IMAD.HI.U32 R102, R19, 0x7f000001, R102 ;  /* 0x7f00000113667827 */ /* 0x000fe200078e0066 */
[----:B------:R-:W-:Y:S01]  /*34630*/  IADD3 R19, PT, PT, -R11, R88, RZ ;  /* 0x000000580b137210 */ /* 0x000fe20007ffe1ff */
[----:B------:R-:W-:-:S02]  /*34640*/  ISETP.GE.U32.AND P1, PT, R97, R10, PT ;  /* 0x0000000a6100720c */ /* 0x000fc40003f26070 */
[----:B------:R-:W-:Y:S01]  /*34650*/  ISETP.GE.U32.AND P4, PT, R95, R12, PT ;  /* 0x0000000c5f00720c */ /* 0x000fe20003f86070 */
[----:B------:R-:W-:Y:S01]  /*34660*/  IMAD.WIDE.U32 R14, R205, R91, RZ ;  /* 0x0000005bcd0e7225 */ /* 0x000fe200078e00ff */
[----:B------:R-:W-:Y:S02]  /*34670*/  IADD3 R99, PT, PT, -R20, R99, RZ ;  /* 0x0000006314637210 */ /* 0x000fe40007ffe1ff */
[----:B------:R-:W-:Y:S01]  /*34680*/  @!P3 IADD3 R19, PT, PT, R19, 0x7f000001, RZ ;  /* 0x7f0000011313b810 */ /* 0x000fe20007ffe0ff */
[----:B------:R-:W-:Y:S01]  /*34690*/  IMAD R17, R14, 0x7effffff, RZ ;  /* 0x7effffff0e117824 */ /* 0x000fe200078e02ff */
[----:B------:R-:W-:Y:S02]  /*346a0*/  IADD3 R149, PT, PT, R149, R189, RZ ;  /* 0x000000bd95957210 */ /* 0x000fe40007ffe0ff */
[----:B------:R-:W-:Y:S02]  /*346b0*/  IADD3 R97, PT, PT, -R10, R97, RZ ;  /* 0x000000610a617210 */ /* 0x000fe40007ffe1ff */
[----:B------:R-:W-:Y:S01]  /*346c0*/  IADD3 R95, PT, PT, -R12, R95, RZ ;  /* 0x0000005f0c5f7210 */ /* 0x000fe20007ffe1ff */
[----:B------:R-:W-:Y:S01]  /*346d0*/  IMAD.HI.U32 R109, R17, 0x7f000001, R14 ;  /* 0x7f000001116d7827 */ /* 0x000fe200078e000e */
[----:B------:R-:W-:-:S03]  /*346e0*/  @!P2 IADD3 R99, PT, PT, R99, 0x7f000001, RZ ;  /* 0x7f0000016363a810 */ /* 0x000fc60007ffe0ff */
[----:B--2---:R-:W-:Y:S01]  /*346f0*/  IMAD.WIDE.U32 R16, R13, R19, RZ ;  /* 0x000000130d107225 */ /* 0x004fe200078e00ff */
[----:B------:R-:W-:Y:S01]  /*34700*/  ISETP.GE.U32.AND P0, PT, R149, 0x7f000001, PT ;  /* 0x7f0000019500780c */ /* 0x000fe20003f06070 */
[----:B------:R-:W-:Y:S02]  /*34710*/  @!P1 IADD3 R97, PT, PT, R97, 0x7f000001, RZ ;  /* 0x7f00000161619810 */ /* 0x000fe40007ffe0ff */
[----:B------:R-:W-:Y:S01]  /*34720*/  @!P4 IADD3 R95, PT, PT, R95, 0x7f000001, RZ ;  /* 0x7f0000015f5fc810 */ /* 0x000fe20007ffe0ff */
[----:B------:R-:W-:Y:S02]  /*34730*/  IMAD R91, R106, 0x6, RZ ;  /* 0x000000066a5b7824 */ /* 0x000fe400078e02ff */
[----:B------:R-:W-:Y:S01]  /*34740*/  IMAD.WIDE.U32 R14, R13, R99, RZ ;  /* 0x000000630d0e7225 */ /* 0x000fe200078e00ff */
[----:B------:R-:W-:-:S03]  /*34750*/  IADD3 R220, PT, PT, R93, R220, RZ ;  /* 0x000000dc5ddc7210 */ /* 0x000fc60007ffe0ff */
[----:B------:R-:W-:Y:S02]  /*34760*/  IMAD R101, R16, 0x7effffff, RZ ;  /* 0x7effffff10657824 */ /* 0x000fe400078e02ff */
[----:B------:R-:W-:Y:S01]  /*34770*/  IMAD.WIDE.U32 R106, R106, 0x5fffffa, RZ ;  /* 0x05fffffa6a6a7825 */ /* 0x000fe200078e00ff */
[----:B------:R-:W-:-:S03]  /*34780*/  ISETP.GE.U32.AND P6, PT, R221, 0x7f000001, PT ;  /* 0x7f000001dd00780c */ /* 0x000fc60003fc6070 */
[----:B------:R-:W-:-:S04]  /*34790*/  IMAD.WIDE.U32 R10, R13, R97, RZ ;  /* 0x000000610d0a7225 */ /* 0x000fc800078e00ff */
[----:B------:R-:W-:Y:S02]  /*347a0*/  IMAD R93, R14, 0x7effffff, RZ ;  /* 0x7effffff0e5d7824 */ /* 0x000fe400078e02ff */
[----:B------:R-:W-:-:S04]  /*347b0*/  IMAD.HI.U32 R86, R101, 0x7f000001, R16 ;  /* 0x7f00000165567827 */ /* 0x000fc800078e0010 */
[----:B---3--:R-:W-:-:S04]  /*347c0*/  IMAD.WIDE.U32 R16, R92, R95, RZ ;  /* 0x0000005f5c107225 */ /* 0x008fc800078e00ff */
[----:B------:R-:W-:Y:S01]  /*347d0*/  IMAD.WIDE.U32 R12, R13, R95, RZ ;  /* 0x0000005f0d0c7225 */ /* 0x000fe200078e00ff */
[----:B------:R-:W-:-:S03]  /*347e0*/  ISETP.GE.U32.AND P1, PT, R86, 0x7f000001, PT ;  /* 0x7f0000015600780c */ /* 0x000fc60003f26070 */
[----:B------:R-:W-:-:S04]  /*347f0*/  IMAD.HI.U32 R107, R91, 0x7f000001, R106 ;  /* 0x7f0000015b6b7827 */ /* 0x000fc800078e006a */
[----:B------:R-:W-:Y:S02]  /*34800*/  IMAD R91, R10, 0x7effffff, RZ ;  /* 0x7effffff0a5b7824 */ /* 0x000fe400078e02ff */
[----:B------:R-:W-:Y:S01]  /*34810*/  IMAD.HI.U32 R20, R93, 0x7f000001, R14 ;  /* 0x7f0000015d147827 */ /* 0x000fe200078e000e */
[----:B------:R-:W-:-:S03]  /*34820*/  @P0 IADD3 R149, PT, PT, R149, -0x7f000001, RZ ;  /* 0x80ffffff95950810 */ /* 0x000fc60007ffe0ff */
[----:B------:R-:W-:Y:S02]  /*34830*/  IMAD R101, R16, 0x7effffff, RZ ;  /* 0x7effffff10657824 */ /* 0x000fe400078e02ff */
[----:B------:R-:W-:Y:S01]  /*34840*/  IMAD R103, R12, 0x7effffff, RZ ;  /* 0x7effffff0c677824 */ /* 0x000fe200078e02ff */
[----:B------:R-:W-:Y:S01]  /*34850*/  ISETP.GE.U32.AND P0, PT, R20, 0x7f000001, PT ;  /* 0x7f0000011400780c */ /* 0x000fe20003f06070 */
[----:B------:R-:W-:-:S04]  /*34860*/  IMAD.HI.U32 R66, R91, 0x7f000001, R10 ;  /* 0x7f0000015b427827 */ /* 0x000fc800078e000a */
[----:B------:R-:W-:-:S04]  /*34870*/  IMAD.WIDE.U32 R10, R92, R97, RZ ;  /* 0x000000615c0a7225 */ /* 0x000fc800078e00ff */
[----:B------:R-:W-:-:S04]  /*34880*/  IMAD.HI.U32 R16, R101, 0x7f000001, R16 ;  /* 0x7f00000165107827 */ /* 0x000fc800078e0010 */
[----:B------:R-:W-:Y:S01]  /*34890*/  IMAD.HI.U32 R103, R103, 0x7f000001, R12 ;  /* 0x7f00000167677827 */ /* 0x000fe200078e000c */
[----:B------:R-:W-:-:S03]  /*348a0*/  ISETP.GE.U32.AND P5, PT, R16, 0x7f000001, PT ;  /* 0x7f0000011000780c */ /* 0x000fc60003fa6070 */
[----:B------:R-:W-:Y:S01]  /*348b0*/  IMAD.WIDE.U32 R12, R92, R99, RZ ;  /* 0x000000635c0c7225 */ /* 0x000fe200078e00ff */
[----:B------:R-:W-:-:S03]  /*348c0*/  @P6 IADD3 R221, PT, PT, R221, -0x7f000001, RZ ;  /* 0x80ffffffdddd6810 */ /* 0x000fc60007ffe0ff */
[----:B------:R-:W-:Y:S01]  /*348d0*/  IMAD R91, R10, 0x7effffff, RZ ;  /* 0x7effffff0a5b7824 */ /* 0x000fe200078e02ff */
[----:B------:R-:W-:Y:S01]  /*348e0*/  ISETP.GE.U32.AND P6, PT, R102, 0x7f000001, PT ;  /* 0x7f0000016600780c */ /* 0x000fe20003fc6070 */
[----:B------:R-:W-:Y:S02]  /*348f0*/  IMAD R93, R12, 0x7effffff, RZ ;  /* 0x7effffff0c5d7824 */ /* 0x000fe400078e02ff */
[----:B------:R-:W-:Y:S01]  /*34900*/  IMAD.HI.U32 R101, R91, 0x7f000001, R10 ;  /* 0x7f0000015b657827 */ /* 0x000fe200078e000a */
[----:B------:R-:W-:-:S03]  /*34910*/  @P1 IADD3 R86, PT, PT, R86, -0x7f000001, RZ ;  /* 0x80ffffff56561810 */ /* 0x000fc60007ffe0ff */
[----:B------:R-:W-:Y:S01]  /*34920*/  IMAD.HI.U32 R93, R93, 0x7f000001, R12 ;  /* 0x7f0000015d5d7827 */ /* 0x000fe200078e000c */
[----:B------:R-:W-:Y:S01]  /*34930*/  ISETP.GE.U32.AND P4, PT, R101, 0x7f000001, PT ;  /* 0x7f0000016500780c */ /* 0x000fe20003f86070 */
[----:B------:R-:W-:Y:S02]  /*34940*/  @P0 IADD3 R20, PT, PT, R20, -0x7f000001, RZ ;  /* 0x80ffffff14140810 */ /* 0x000fe40007ffe0ff */
[----:B------:R-:W-:Y:S01]  /*34950*/  IMAD.WIDE.U32 R14, R92, R19, RZ ;  /* 0x000000135c0e7225 */ /* 0x000fe200078e00ff */
[----:B------:R-:W-:Y:S01]  /*34960*/  ISETP.GE.U32.AND P0, PT, R66, 0x7f000001, PT ;  /* 0x7f0000014200780c */ /* 0x000fe20003f06070 */
[----:B------:R-:W-:Y:S01]  /*34970*/  ISETP.GE.U32.AND P2, PT, R93, 0x7f000001, PT ;  /* 0x7f0000015d00780c */ /* 0x000fe20003f46070 */
[----:B------:R-:W-:Y:S01]  /*34980*/  ISETP.GE.U32.AND P3, PT, R86, 0x7f000001, PT ;  /* 0x7f0000015600780c */ /* 0x000fe20003f66070 */
[----:B----4-:R-:W-:Y:S01]  /*34990*/  IMAD.WIDE.U32 R10, R84, R95, RZ ;  /* 0x0000005f540a7225 */ /* 0x010fe200078e00ff */
[----:B------:R-:W-:-:S03]  /*349a0*/  @P5 IADD3 R16, PT, PT, R16, -0x7f000001, RZ ;  /* 0x80ffffff10105810 */ /* 0x000fc60007ffe0ff */
[----:B------:R-:W-:Y:S02]  /*349b0*/  IMAD R17, R14, 0x7effffff, RZ ;  /* 0x7effffff0e117824 */ /* 0x000fe400078e02ff */
[----:B------:R-:W-:Y:S01]  /*349c0*/  IMAD R13, R10, 0x7effffff, RZ ;  /* 0x7effffff0a0d7824 */ /* 0x000fe200078e02ff */
[----:B------:R-:W-:Y:S01]  /*349d0*/  @P6 IADD3 R102, PT, PT, R102, -0x7f000001, RZ ;  /* 0x80ffffff66666810 */ /* 0x000fe20007ffe0ff */
[----:B------:R-:W-:Y:S01]  /*349e0*/  IMAD.HI.U32 R88, R17, 0x7f000001, R14 ;  /* 0x7f00000111587827 */ /* 0x000fe200078e000e */
[----:B------:R-:W-:Y:S01]  /*349f0*/  ISETP.GE.U32.AND P1, PT, R20, 0x7f000001, PT ;  /* 0x7f0000011400780c */ /* 0x000fe20003f26070 */
[----:B------:R-:W-:Y:S02]  /*34a00*/  ISETP.GE.U32.AND P6, PT, R103, 0x7f000001, PT ;  /* 0x7f0000016700780c */ /* 0x000fe40003fc6070 */
[----:B------:R-:W-:-:S04]  /*34a10*/  IMAD.WIDE.U32 R14, R84, R19, RZ ;  /* 0x00000013540e7225 */ /* 0x000fc800078e00ff */
[----:B------:R-:W-:Y:S01]  /*34a20*/  IMAD.HI.U32 R92, R13, 0x7f000001, R10 ;  /* 0x7f0000010d5c7827 */ /* 0x000fe200078e000a */
[----:B------:R-:W-:-:S03]  /*34a30*/  @P4 IADD3 R101, PT, PT, R101, -0x7f000001, RZ ;  /* 0x80ffffff65654810 */ /* 0x000fc60007ffe0ff */
[----:B------:R-:W-:Y:S01]  /*34a40*/  IMAD.WIDE.U32 R10, R16, 0x5fffffa, RZ ;  /* 0x05fffffa100a7825 */ /* 0x000fe200078e00ff */
[----:B------:R-:W-:Y:S01]  /*34a50*/  ISETP.GE.U32.AND P4, PT, R92, 0x7f000001, PT ;  /* 0x7f0000015c00780c */ /* 0x000fe20003f86070 */
[----:B------:R-:W-:Y:S02]  /*34a60*/  @P0 IADD3 R66, PT, PT, R66, -0x7f000001, RZ ;  /* 0x80ffffff42420810 */ /* 0x000fe40007ffe0ff */
[----:B------:R-:W-:Y:S02]  /*34a70*/  IMAD R17, R16, 0x6, RZ ;  /* 0x0000000610117824 */ /* 0x000fe400078e02ff */
[----:B------:R-:W-:Y:S02]  /*34a80*/  IMAD R91, R14, 0x7effffff, RZ ;  /* 0x7effffff0e5b7824 */ /* 0x000fe400078e02ff */
[----:B------:R-:W-:Y:S01]  /*34a90*/  IMAD.WIDE.U32 R12, R84, R97, RZ ;  /* 0x00000061540c7225 */ /* 0x000fe200078e00ff */
[----:B------:R-:W-:Y:S02]  /*34aa0*/  @P2 IADD3 R93, PT, PT, R93, -0x7f000001, RZ ;  /* 0x80ffffff5d5d2810 */ /* 0x000fe40007ffe0ff */
[----:B------:R-:W-:Y:S01]  /*34ab0*/  @P3 IADD3 R86, PT, PT, R86, -0x7f000001, RZ ;  /* 0x80ffffff56563810 */ /* 0x000fe20007ffe0ff */
[----:B------:R-:W-:Y:S01]  /*34ac0*/  IMAD.HI.U32 R105, R17, 0x7f000001, R10 ;  /* 0x7f00000111697827 */ /* 0x000fe200078e000a */
[----:B------:R-:W-:-:S03]  /*34ad0*/  ISETP.GE.U32.AND P2, PT, R66, 0x7f000001, PT ;  /* 0x7f0000014200780c */ /* 0x000fc60003f46070 */
[----:B------:R-:W-:Y:S01]  /*34ae0*/  IMAD.HI.U32 R90, R91, 0x7f000001, R14 ;  /* 0x7f0000015b5a7827 */ /* 0x000fe200078e000e */
[----:B------:R-:W-:-:S03]  /*34af0*/  @P1 IADD3 R20, PT, PT, R20, -0x7f000001, RZ ;  /* 0x80ffffff14141810 */ /* 0x000fc60007ffe0ff */
[----:B------:R-:W-:Y:S01]  /*34b00*/  IMAD R11, R12, 0x7effffff, RZ ;  /* 0x7effffff0c0b7824 */ /* 0x000fe200078e02ff */
[----:B------:R-:W-:Y:S02]  /*34b10*/  IADD3 R17, PT, PT, R86, R93, RZ ;  /* 0x0000005d56117210 */ /* 0x000fe40007ffe0ff */
[----:B------:R-:W-:Y:S01]  /*34b20*/  @P6 IADD3 R103, PT, PT, R103, -0x7f000001, RZ ;  /* 0x80ffffff67676810 */ /* 0x000fe20007ffe0ff */
[----:B------:R-:W-:Y:S01]  /*34b30*/  ISETP.GE.U32.AND P1, PT, R90, 0x7f000001, PT ;  /* 0x7f0000015a00780c */ /* 0x000fe20003f26070 */
[----:B------:R-:W-:Y:S01]  /*34b40*/  IMAD.HI.U32 R86, R11, 0x7f000001, R12 ;  /* 0x7f0000010b567827 */ /* 0x000fe200078e000c */
[----:B------:R-:W-:-:S03]  /*34b50*/  ISETP.GE.U32.AND P3, PT, R105, 0x7f000001, PT ;  /* 0x7f0000016900780c */ /* 0x000fc60003f66070 */
[----:B------:R-:W-:Y:S01]  /*34b60*/  IMAD.WIDE.U32 R10, R84, R99, RZ ;  /* 0x00000063540a7225 */ /* 0x000fe200078e00ff */
[----:B------:R-:W-:Y:S01]  /*34b70*/  ISETP.GE.U32.AND P5, PT, R88, 0x7f000001, PT ;  /* 0x7f0000015800780c */ /* 0x000fe20003fa6070 */
[----:B------:R-:W-:Y:S01]  /*34b80*/  ISETP.GE.U32.AND P6, PT, R103, 0x7f000001, PT ;  /* 0x7f0000016700780c */ /* 0x000fe20003fc6070 */
[----:B------:R-:W-:Y:S01]  /*34b90*/  @P4 IADD3 R92, PT, PT, R92, -0x7f000001, RZ ;  /* 0x80ffffff5c5c4810 */ /* 0x000fe20007ffe0ff */
[----:B------:R-:W-:Y:S01]  /*34ba0*/  IMAD R15, R10, 0x7effffff, RZ ;  /* 0x7effffff0a0f7824 */ /* 0x000fe200078e02ff */
[----:B------:R-:W-:Y:S02]  /*34bb0*/  IADD3 R16, PT, PT, R20, R101, RZ ;  /* 0x0000006514107210 */ /* 0x000fe40007ffe0ff */
[----:B------:R-:W-:Y:S01]  /*34bc0*/  @P2 IADD3 R66, PT, PT, R66, -0x7f000001, RZ ;  /* 0x80ffffff42422810 */ /* 0x000fe20007ffe0ff */
[----:B------:R-:W-:Y:S01]  /*34bd0*/  IMAD.HI.U32 R93, R15, 0x7f000001, R10 ;  /* 0x7f0000010f5d7827 */ /* 0x000fe200078e000a */
[----:B------:R-:W-:Y:S01]  /*34be0*/  ISETP.GE.U32.AND P4, PT, R86, 0x7f000001, PT ;  /* 0x7f0000015600780c */ /* 0x000fe20003f86070 */
[----:B------:R-:W-:-:S02]  /*34bf0*/  ISETP.GE.U32.AND P2, PT, R16, 0x7f000001, PT ;  /* 0x7f0000011000780c */ /* 0x000fc40003f46070 */
[----:B------:R-:W-:Y:S01]  /*34c00*/  IMAD.WIDE.U32 R12, R92, 0x5fffffa, RZ ;  /* 0x05fffffa5c0c7825 */ /* 0x000fe200078e00ff */
[----:B------:R-:W-:Y:S01]  /*34c10*/  ISETP.GE.U32.AND P0, PT, R17, 0x7f000001, PT ;  /* 0x7f0000011100780c */ /* 0x000fe20003f06070 */
[----:B------:R-:W-:Y:S01]  /*34c20*/  @P1 IADD3 R90, PT, PT, R90, -0x7f000001, RZ ;  /* 0x80ffffff5a5a1810 */ /* 0x000fe20007ffe0ff */
[----:B------:R-:W-:Y:S01]  /*34c30*/  ISETP.GE.U32.AND P1, PT, R93, 0x7f000001, PT ;  /* 0x7f0000015d00780c */ /* 0x000fe20003f26070 */
[----:B------:R-:W-:Y:S02]  /*34c40*/  IMAD R11, R92, 0x6, RZ ;  /* 0x000000065c0b7824 */ /* 0x000fe400078e02ff */
[----:B------:R-:W-:Y:S01]  /*34c50*/  IMAD.WIDE.U32 R14, R96, R99, RZ ;  /* 0x00000063600e7225 */ /* 0x000fe200078e00ff */
[----:B------:R-:W-:Y:S02]  /*34c60*/  @P3 IADD3 R105, PT, PT, R105, -0x7f000001, RZ ;  /* 0x80ffffff69693810 */ /* 0x000fe40007ffe0ff */
[----:B------:R-:W-:Y:S02]  /*34c70*/  @P5 IADD3 R88, PT, PT, R88, -0x7f000001, RZ ;  /* 0x80ffffff58585810 */ /* 0x000fe40007ffe0ff */
[----:B------:R-:W-:Y:S01]  /*34c80*/  @P6 IADD3 R103, PT, PT, R103, -0x7f000001, RZ ;  /* 0x80ffffff67676810 */ /* 0x000fe20007ffe0ff */
[----:B------:R-:W-:-:S04]  /*34c90*/  IMAD.HI.U32 R99, R11, 0x7f000001, R12 ;  /* 0x7f0000010b637827 */ /* 0x000fc800078e000c */
[----:B------:R-:W-:Y:S01]  /*34ca0*/  IMAD R13, R14, 0x7effffff, RZ ;  /* 0x7effffff0e0d7824 */ /* 0x000fe200078e02ff */
[----:B------:R-:W-:Y:S01]  /*34cb0*/  IADD3 R66, PT, PT, R66, R105, RZ ;  /* 0x0000006942427210 */ /* 0x000fe20007ffe0ff */
[----:B------:R-:W-:Y:S01]  /*34cc0*/  IMAD.WIDE.U32 R10, R90, 0x5fffffa, RZ ;  /* 0x05fffffa5a0a7825 */ /* 0x000fe200078e00ff */
[----:B------:R-:W-:-:S03]  /*34cd0*/  IADD3 R20, PT, PT, R103, R88, RZ ;  /* 0x0000005867147210 */ /* 0x000fc60007ffe0ff */
[----:B------:R-:W-:Y:S01]  /*34ce0*/  IMAD.HI.U32 R14, R13, 0x7f000001, R14 ;  /* 0x7f0000010d0e7827 */ /* 0x000fe200078e000e */
[----:B------:R-:W-:-:S03]  /*34cf0*/  @P2 IADD3 R16, PT, PT, R16, -0x7f000001, RZ ;  /* 0x80ffffff10102810 */ /* 0x000fc60007ffe0ff */
[----:B------:R-:W-:Y:S01]  /*34d00*/  IMAD R91, R90, 0x6, RZ ;  /* 0x000000065a5b7824 */ /* 0x000fe200078e02ff */
[----:B------:R-:W-:Y:S02]  /*34d10*/  @P4 IADD3 R86, PT, PT, R86, -0x7f000001, RZ ;  /* 0x80ffffff56564810 */ /* 0x000fe40007ffe0ff */
[----:B------:R-:W-:Y:S01]  /*34d20*/  @P0 IADD3 R17, PT, PT, R17, -0x7f000001, RZ ;  /* 0x80ffffff11110810 */ /* 0x000fe20007ffe0ff */
[----:B------:R-:W-:Y:S01]  /*34d30*/  ISETP.GE.U32.AND P2, PT, R66, 0x7f000001, PT ;  /* 0x7f0000014200780c */ /* 0x000fe20003f46070 */
[----:B------:R-:W-:Y:S01]  /*34d40*/  ISETP.GE.U32.AND P4, PT, R99, 0x7f000001, PT ;  /* 0x7f0000016300780c */ /* 0x000fe20003f86070 */
[----:B------:R-:W-:Y:S01]  /*34d50*/  IMAD.WIDE.U32 R12, R96, R19, RZ ;  /* 0x00000013600c7225 */ /* 0x000fe200078e00ff */
[----:B------:R-:W-:Y:S01]  /*34d60*/  ISETP.GE.U32.AND P0, PT, R14, 0x7f000001, PT ;  /* 0x7f0000010e00780c */ /* 0x000fe20003f06070 */
[----:B------:R-:W-:Y:S01]  /*34d70*/  @P1 IADD3 R93, PT, PT, R93, -0x7f000001, RZ ;  /* 0x80ffffff5d5d1810 */ /* 0x000fe20007ffe0ff */
[----:B------:R-:W-:Y:S01]  /*34d80*/  ISETP.GE.U32.AND P3, PT, R20, 0x7f000001, PT ;  /* 0x7f0000011400780c */ /* 0x000fe20003f66070 */
[----:B------:R-:W-:Y:S01]  /*34d90*/  IMAD.HI.U32 R91, R91, 0x7f000001, R10 ;  /* 0x7f0000015b5b7827 */ /* 0x000fe200078e000a */
[----:B------:R-:W-:-:S03]  /*34da0*/  ISETP.GE.U32.AND P1, PT, R241, 0x7f000001, PT ;  /* 0x7f000001f100780c */ /* 0x000fc60003f26070 */
[----:B------:R-:W-:Y:S01]  /*34db0*/  IMAD.WIDE.U32 R10, R96, R95, RZ ;  /* 0x0000005f600a7225 */ /* 0x000fe200078e00ff */
[----:B------:R-:W-:-:S03]  /*34dc0*/  ISETP.GE.U32.AND P5, PT, R91, 0x7f000001, PT ;  /* 0x7f0000015b00780c */ /* 0x000fc60003fa6070 */
[----:B------:R-:W-:Y:S02]  /*34dd0*/  IMAD R15, R12, 0x7effffff, RZ ;  /* 0x7effffff0c0f7824 */ /* 0x000fe400078e02ff */
[----:B------:R-:W-:Y:S01]  /*34de0*/  IMAD R19, R10, 0x7effffff, RZ ;  /* 0x7effffff0a137824 */ /* 0x000fe200078e02ff */
[----:B------:R-:W-:Y:S01]  /*34df0*/  IADD3 R168, PT, PT, R239, R168, RZ ;  /* 0x000000a8efa87210 */ /* 0x000fe20007ffe0ff */
[----:B------:R-:W-:Y:S01]  /*34e00*/  IMAD.HI.U32 R12, R15, 0x7f000001, R12 ;  /* 0x7f0000010f0c7827 */ /* 0x000fe200078e000c */
[----:B------:R-:W-:-:S03]  /*34e10*/  @P2 IADD3 R66, PT, PT, R66, -0x7f000001, RZ ;  /* 0x80ffffff42422810 */ /* 0x000fc60007ffe0ff */
[----:B------:R-:W-:Y:S01]  /*34e20*/  IMAD.HI.U32 R19, R19, 0x7f000001, R10 ;  /* 0x7f00000113137827 */ /* 0x000fe200078e000a */
[----:B------:R-:W-:Y:S02]  /*34e30*/  @P4 IADD3 R99, PT, PT, R99, -0x7f000001, RZ ;  /* 0x80ffffff63634810 */ /* 0x000fe40007ffe0ff */
[----:B------:R-:W-:Y:S01]  /*34e40*/  @P0 IADD3 R14, PT, PT, R14, -0x7f000001, RZ ;  /* 0x80ffffff0e0e0810 */ /* 0x000fe20007ffe0ff */
[----:B------:R-:W-:Y:S01]  /*34e50*/  ISETP.GE.U32.AND P2, PT, R12, 0x7f000001, PT ;  /* 0x7f0000010c00780c */ /* 0x000fe20003f46070 */
[----:B------:R-:W-:Y:S01]  /*34e60*/  @P3 IADD3 R20, PT, PT, R20, -0x7f000001, RZ ;  /* 0x80ffffff14143810 */ /* 0x000fe20007ffe0ff */
[----:B------:R-:W-:Y:S01]  /*34e70*/  ISETP.GE.U32.AND P4, PT, R168, 0x7f000001, PT ;  /* 0x7f000001a800780c */ /* 0x000fe20003f86070 */
[----:B------:R-:W-:Y:S01]  /*34e80*/  ISETP.GE.U32.AND P0, PT, R19, 0x7f000001, PT ;  /* 0x7f0000011300780c */ /* 0x000fe20003f06070 */
[----:B------:R-:W-:Y:S01]  /*34e90*/  @P1 IADD3 R241, PT, PT, R241, -0x7f000001, RZ ;  /* 0x80fffffff1f11810 */ /* 0x000fe20007ffe0ff */
[----:B------:R-:W-:Y:S01]  /*34ea0*/  ISETP.GE.U32.AND P3, PT, R215, 0x7f000001, PT ;  /* 0x7f000001d700780c */ /* 0x000fe20003f66070 */
[----:B------:R-:W-:Y:S01]  /*34eb0*/  ISETP.GE.U32.AND P1, PT, R89, 0x7f000001, PT ;  /* 0x7f0000015900780c */ /* 0x000fe20003f26070 */
[----:B------:R-:W-:Y:S01]  /*34ec0*/  @P5 IADD3 R91, PT, PT, R91, -0x7f000001, RZ ;  /* 0x80ffffff5b5b5810 */ /* 0x000fe20007ffe0ff */
[----:B------:R-:W-:Y:S01]  /*34ed0*/  IMAD.WIDE.U32 R10, R14, 0x5fffffa, RZ ;  /* 0x05fffffa0e0a7825 */ /* 0x000fe200078e00ff */
[----:B------:R-:W-:-:S03]  /*34ee0*/  ISETP.GE.U32.AND P5, PT, R87, 0x7f000001, PT ;  /* 0x7f0000015700780c */ /* 0x000fc60003fa6070 */
[----:B------:R-:W-:Y:S01]  /*34ef0*/  IMAD.WIDE.U32 R96, R96, R97, RZ ;  /* 0x0000006160607225 */ /* 0x000fe200078e00ff */
[----:B------:R-:W-:-:S03]  /*34f00*/  IADD3 R148, PT, PT, R148, R221, RZ ;  /* 0x000000dd94947210 */ /* 0x000fc60007ffe0ff */
[----:B------:R-:W-:Y:S01]  /*34f10*/  IMAD R15, R14, 0x6, RZ ;  /* 0x000000060e0f7824 */ /* 0x000fe200078e02ff */
[----:B------:R-:W-:Y:S02]  /*34f20*/  IADD3 R66, PT, PT, R66, R91, RZ ;  /* 0x0000005b42427210 */ /* 0x000fe40007ffe0ff */
[----:B------:R-:W-:Y:S01]  /*34f30*/  IADD3 R20, PT, PT, R20, R93, RZ ;  /* 0x0000005d14147210 */ /* 0x000fe20007ffe0ff */
[----:B------:R-:W-:Y:S02]  /*34f40*/  IMAD R13, R96, 0x7effffff, RZ ;  /* 0x7effffff600d7824 */ /* 0x000fe400078e02ff */
[----:B------:R-:W-:Y:S01]  /*34f50*/  IMAD.HI.U32 R91, R15, 0x7f000001, R10 ;  /* 0x7f0000010f5b7827 */ /* 0x000fe200078e000a */
[----:B------:R-:W-:Y:S02]  /*34f60*/  @P2 IADD3 R12, PT, PT, R12, -0x7f000001, RZ ;  /* 0x80ffffff0c0c2810 */ /* 0x000fe40007ffe0ff */
[----:B------:R-:W-:Y:S02]  /*34f70*/  @P4 IADD3 R168, PT, PT, R168, -0x7f000001, RZ ;  /* 0x80ffffffa8a84810 */ /* 0x000fe40007ffe0ff */
[----:B------:R-:W-:Y:S01]  /*34f80*/  @P0 IADD3 R19, PT, PT, R19, -0x7f000001, RZ ;  /* 0x80ffffff13130810 */ /* 0x000fe20007ffe0ff */
[----:B------:R-:W-:Y:S01]  /*34f90*/  IMAD.HI.U32 R97, R13, 0x7f000001, R96 ;  /* 0x7f0000010d617827 */ /* 0x000fe200078e0060 */
[----:B------:R-:W-:Y:S01]  /*34fa0*/  @P3 IADD3 R215, PT, PT, R215, -0x7f000001, RZ ;  /* 0x80ffffffd7d73810 */ /* 0x000fe20007ffe0ff */
[----:B------:R-:W-:Y:S01]  /*34fb0*/  ISETP.GE.U32.AND P4, PT, R107, 0x7f000001, PT ;  /* 0x7f0000016b00780c */ /* 0x000fe20003f86070 */
[----:B------:R-:W-:Y:S01]  /*34fc0*/  ISETP.GE.U32.AND P2, PT, R148, 0x7f000001, PT ;  /* 0x7f0000019400780c */ /* 0x000fe20003f46070 */
[----:B------:R-:W-:Y:S01]  /*34fd0*/  @P1 IADD3 R89, PT, PT, R89, -0x7f000001, RZ ;  /* 0x80ffffff59591810 */ /* 0x000fe20007ffe0ff */
[----:B------:R-:W-:Y:S01]  /*34fe0*/  ISETP.GE.U32.AND P3, PT, R109, 0x7f000001, PT ;  /* 0x7f0000016d00780c */ /* 0x000fe20003f66070 */
[----:B------:R-:W-:Y:S01]  /*34ff0*/  ISETP.GE.U32.AND P0, PT, R91, 0x7f000001, PT ;  /* 0x7f0000015b00780c */ /* 0x000fe20003f06070 */
[----:B------:R-:W-:Y:S01]  /*35000*/  ISETP.GE.U32.AND P1, PT, R20, 0x7f000001, PT ;  /* 0x7f0000011400780c */ /* 0x000fe20003f26070 */
[C---:B------:R-:W-:Y:S01]  /*35010*/  IMAD R15, R12.reuse, 0x6, RZ ;  /* 0x000000060c0f7824 */ /* 0x040fe200078e02ff */
[----:B------:R-:W-:Y:S01]  /*35020*/  @P5 IADD3 R87, PT, PT, R87, -0x7f000001, RZ ;  /* 0x80ffffff57575810 */ /* 0x000fe20007ffe0ff */
[----:B------:R-:W-:Y:S01]  /*35030*/  IMAD.WIDE.U32 R10, R12, 0x5fffffa, RZ ;  /* 0x05fffffa0c0a7825 */ /* 0x000fe200078e00ff */
[----:B------:R-:W-:-:S03]  /*35040*/  ISETP.GE.U32.AND P5, PT, R97, 0x7f000001, PT ;  /* 0x7f0000016100780c */ /* 0x000fc60003fa6070 */
[----:B------:R-:W-:Y:S01]  /*35050*/  IMAD.WIDE.U32 R12, R19, 0x5fffffa, RZ ;  /* 0x05fffffa130c7825 */ /* 0x000fe200078e00ff */
[----:B------:R-:W-:-:S03]  /*35060*/  IADD3 R16, PT, PT, R16, R99, RZ ;  /* 0x0000006310107210 */ /* 0x000fc60007ffe0ff */
[----:B------:R-:W-:Y:S01]  /*35070*/  IMAD R19, R19, 0x6, RZ ;  /* 0x0000000613137824 */ /* 0x000fe200078e02ff */
[----:B------:R-:W-:Y:S01]  /*35080*/  IADD3 R17, PT, PT, R17, R86, RZ ;  /* 0x0000005611117210 */ /* 0x000fe20007ffe0ff */
[----:B------:R-:W-:Y:S01]  /*35090*/  IMAD.HI.U32 R11, R15, 0x7f000001, R10 ;  /* 0x7f0000010f0b7827 */ /* 0x000fe200078e000a */
[----:B------:R-:W-:-:S03]  /*350a0*/  @P4 IADD3 R107, PT, PT, R107, -0x7f000001, RZ ;  /* 0x80ffffff6b6b4810 */ /* 0x000fc60007ffe0ff */
[----:B------:R-:W-:Y:S01]  /*350b0*/  IMAD.HI.U32 R12, R19, 0x7f000001, R12 ;  /* 0x7f000001130c7827 */ /* 0x000fe200078e000c */
[----:B------:R-:W-:Y:S02]  /*350c0*/  @P2 IADD3 R148, PT, PT, R148, -0x7f000001, RZ ;  /* 0x80ffffff94942810 */ /* 0x000fe40007ffe0ff */
[----:B------:R-:W-:Y:S01]  /*350d0*/  IADD3 R186, PT, PT, R186, R187, RZ ;  /* 0x000000bbbaba7210 */ /* 0x000fe20007ffe0ff */
        /* <DEDUP_REMOVED lines=8> */
[----:B------:R-:W-:Y:S01]  /*35160*/  ISETP.GE.U32.AND P1, PT, R66, 0x7f000001, PT ;  /* 0x7f0000014200780c */ /* 0x000fe20003f26070 */
[----:B------:R-:W-:Y:S01]  /*35170*/  @P5 IADD3 R97, PT, PT, R97, -0x7f000001, RZ ;  /* 0x80ffffff61615810 */ /* 0x000fe20007ffe0ff */
[----:B------:R-:W-:-:S03]  /*35180*/  ISETP.GE.U32.AND P5, PT, R186, 0x7f000001, PT ;  /* 0x7f000001ba00780c */ /* 0x000fc60003fa6070 */
[----:B------:R-:W-:Y:S02]  /*35190*/  @P6 IADD3 R85, PT, PT, R85, -0x7f000001, RZ ;  /* 0x80ffffff55556810 */ /* 0x000fe40007ffe0ff */
[----:B------:R-:W-:Y:S02]  /*351a0*/  @P2 IADD3 R11, PT, PT, R11, -0x7f000001, RZ ;  /* 0x80ffffff0b0b2810 */ /* 0x000fe40007ffe0ff */
[----:B------:R-:W-:Y:S01]  /*351b0*/  @P4 IADD3 R16, PT, PT, R16, -0x7f000001, RZ ;  /* 0x80ffffff10104810 */ /* 0x000fe20007ffe0ff */
[----:B------:R-:W-:Y:S01]  /*351c0*/  ISETP.GE.U32.AND P6, PT, R220, 0x7f000001, PT ;  /* 0x7f000001dc00780c */ /* 0x000fe20003fc6070 */
[----:B------:R-:W-:Y:S02]  /*351d0*/  @P3 IADD3 R12, PT, PT, R12, -0x7f000001, RZ ;  /* 0x80ffffff0c0c3810 */ /* 0x000fe40007ffe0ff */
[----:B------:R-:W-:Y:S02]  /*351e0*/  @P0 IADD3 R17, PT, PT, R17, -0x7f000001, RZ ;  /* 0x80ffffff11110810 */ /* 0x000fe40007ffe0ff */
[----:B------:R-:W-:-:S02]  /*351f0*/  @P1 IADD3 R66, PT, PT, R66, -0x7f000001, RZ ;  /* 0x80ffffff42421810 */ /* 0x000fc40007ffe0ff */
[----:B------:R-:W-:Y:S02]  /*35200*/  IADD3 R84, PT, PT, R20, R97, RZ ;  /* 0x0000006114547210 */ /* 0x000fe40007ffe0ff */
[----:B------:R-:W-:Y:S02]  /*35210*/  IADD3 R87, PT, PT, R87, R85, RZ ;  /* 0x0000005557577210 */ /* 0x000fe40007ffe0ff */
[----:B------:R-:W-:Y:S02]  /*35220*/  @P5 IADD3 R186, PT, PT, R186, -0x7f000001, RZ ;  /* 0x80ffffffbaba5810 */ /* 0x000fe40007ffe0ff */
[----:B------:R-:W-:Y:S02]  /*35230*/  IADD3 R20, PT, PT, R16, R11, RZ ;  /* 0x0000000b10147210 */ /* 0x000fe40007ffe0ff */
[----:B------:R-:W-:Y:S02]  /*35240*/  IADD3 R85, PT, PT, R17, R12, RZ ;  /* 0x0000000c11557210 */ /* 0x000fe40007ffe0ff */
[----:B------:R-:W-:-:S02]  /*35250*/  IADD3 R19, PT, PT, R66, R91, RZ ;  /* 0x0000005b42137210 */ /* 0x000fc40007ffe0ff */
[----:B------:R-:W-:Y:S01]  /*35260*/  IADD3 R149, PT, PT, R149, R102, RZ ;  /* 0x0000006695957210 */ /* 0x000fe20007ffe0ff */
[----:B------:R-:W-:Y:S01]  /*35270*/  IMAD.WIDE.U32 R10, R186, R72, RZ ;  /* 0x00000048ba0a7225 */ /* 0x000fe200078e00ff */
[----:B------:R-:W-:Y:S01]  /*35280*/  ISETP.GE.U32.AND P2, PT, R20, 0x7f000001, PT ;  /* 0x7f0000011400780c */ /* 0x000fe20003f46070 */
[----:B------:R-:W-:Y:S01]  /*35290*/  ISETP.GE.U32.AND P3, PT, R85, 0x7f000001, PT ;  /* 0x7f0000015500780c */ /* 0x000fe20003f66070 */
[----:B------:R-:W-:Y:S01]  /*352a0*/  ISETP.GE.U32.AND P1, PT, R19, 0x7f000001, PT ;  /* 0x7f0000011300780c */ /* 0x000fe20003f26070 */
[----:B------:R-:W-:Y:S01]  /*352b0*/  ISETP.GE.U32.AND P0, PT, R84, 0x7f000001, PT ;  /* 0x7f0000015400780c */ /* 0x000fe20003f06070 */
[----:B------:R-:W-:Y:S01]  /*352c0*/  IMAD R91, R10, 0x7effffff, RZ ;  /* 0x7effffff0a5b7824 */ /* 0x000fe200078e02ff */
[----:B------:R-:W-:Y:S01]  /*352d0*/  @P6 IADD3 R220, PT, PT, R220, -0x7f000001, RZ ;  /* 0x80ffffffdcdc6810 */ /* 0x000fe20007ffe0ff */
[----:B------:R-:W-:Y:S01]  /*352e0*/  IMAD.WIDE.U32 R12, R186, R70, RZ ;  /* 0x00000046ba0c7225 */ /* 0x000fe200078e00ff */
[----:B------:R-:W-:-:S03]  /*352f0*/  ISETP.GE.U32.AND P6, PT, R149, 0x7f000001, PT ;  /* 0x7f0000019500780c */ /* 0x000fc60003fc6070 */
[----:B------:R-:W-:-:S04]  /*35300*/  IMAD.HI.U32 R92, R91, 0x7f000001, R10 ;  /* 0x7f0000015b5c7827 */ /* 0x000fc800078e000a */
[----:B------:R-:W-:Y:S02]  /*35310*/  IMAD R91, R12, 0x7effffff, RZ ;  /* 0x7effffff0c5b7824 */ /* 0x000fe400078e02ff */
[----:B------:R-:W-:Y:S01]  /*35320*/  IMAD.WIDE.U32 R10, R186, R71, RZ ;  /* 0x00000047ba0a7225 */ /* 0x000fe200078e00ff */
[----:B------:R-:W-:Y:S02]  /*35330*/  @P2 IADD3 R20, PT, PT, R20, -0x7f000001, RZ ;  /* 0x80ffffff14142810 */ /* 0x000fe40007ffe0ff */
[----:B------:R-:W-:Y:S02]  /*35340*/  @P1 IADD3 R19, PT, PT, R19, -0x7f000001, RZ ;  /* 0x80ffffff13131810 */ /* 0x000fe40007ffe0ff */
[----:B------:R-:W-:Y:S01]  /*35350*/  @P3 IADD3 R85, PT, PT, R85, -0x7f000001, RZ ;  /* 0x80ffffff55553810 */ /* 0x000fe20007ffe0ff */
[----:B------:R-:W-:Y:S01]  /*35360*/  IMAD.HI.U32 R94, R91, 0x7f000001, R12 ;  /* 0x7f0000015b5e7827 */ /* 0x000fe200078e000c */
[----:B------:R-:W-:-:S03]  /*35370*/  @P0 IADD3 R84, PT, PT, R84, -0x7f000001, RZ ;  /* 0x80ffffff54540810 */ /* 0x000fc60007ffe0ff */
[----:B------:R-:W-:Y:S01]  /*35380*/  IMAD R13, R10, 0x7effffff, RZ ;  /* 0x7effffff0a0d7824 */ /* 0x000fe200078e02ff */
[----:B------:R-:W-:Y:S02]  /*35390*/  IADD3 R12, PT, PT, R20, R9, RZ ;  /* 0x00000009140c7210 */ /* 0x000fe40007ffe0ff */
[----:B------:R-:W-:Y:S02]  /*353a0*/  @P6 IADD3 R149, PT, PT, R149, -0x7f000001, RZ ;  /* 0x80ffffff95956810 */ /* 0x000fe40007ffe0ff */
[----:B------:R-:W-:Y:S01]  /*353b0*/  IADD3 R20, PT, PT, R85, R8, RZ ;  /* 0x0000000855147210 */ /* 0x000fe20007ffe0ff */
[----:B------:R-:W-:Y:S01]  /*353c0*/  IMAD.HI.U32 R90, R13, 0x7f000001, R10 ;  /* 0x7f0000010d5a7827 */ /* 0x000fe200078e000a */
[----:B------:R-:W-:Y:S02]  /*353d0*/  IADD3 R10, PT, PT, R19, R18, RZ ;  /* 0x00000012130a7210 */ /* 0x000fe40007ffe0ff */
[----:B------:R-:W-:Y:S01]  /*353e0*/  IADD3 R66, PT, PT, R84, R7, RZ ;  /* 0x0000000754427210 */ /* 0x000fe20007ffe0ff */
[----:B------:R-:W-:Y:S01]  /*353f0*/  ISETP.GE.U32.AND P1, PT, R12, 0x7f000001, PT ;  /* 0x7f0000010c00780c */ /* 0x000fe20003f26070 */
[----:B------:R-:W-:Y:S01]  /*35400*/  IMAD.WIDE.U32 R14, R149, R71, RZ ;  /* 0x00000047950e7225 */ /* 0x000fe200078e00ff */
[----:B------:R-:W-:Y:S01]  /*35410*/  ISETP.GE.U32.AND P2, PT, R20, 0x7f000001, PT ;  /* 0x7f0000011400780c */ /* 0x000fe20003f46070 */
[----:B------:R-:W-:Y:S01]  /*35420*/  ISETP.GE.U32.AND P0, PT, R10, 0x7f000001, PT ;  /* 0x7f0000010a00780c */ /* 0x000fe20003f06070 */
[----:B------:R-:W-:Y:S01]  /*35430*/  ISETP.GE.U32.AND P3, PT, R66, 0x7f000001, PT ;  /* 0x7f0000014200780c */ /* 0x000fe20003f66070 */
[----:B------:R-:W-:-:S04]  /*35440*/  IMAD R93, R14, 0x7effffff, RZ ;  /* 0x7effffff0e5d7824 */ /* 0x000fc800078e02ff */
[----:B------:R-:W-:Y:S01]  /*35450*/  IMAD.HI.U32 R97, R93, 0x7f000001, R14 ;  /* 0x7f0000015d617827 */ /* 0x000fe200078e000e */
[----:B------:R0:W-:Y:S03]  /*35460*/  STL [R1+0x114], R12 ;  /* 0x0001140c01007387 */ /* 0x0001e60000100800 */
[----:B------:R-:W-:Y:S01]  /*35470*/  IMAD.WIDE.U32 R14, R149, R70, RZ ;  /* 0x00000046950e7225 */ /* 0x000fe200078e00ff */
[----:B------:R1:W-:Y:S01]  /*35480*/  STL [R1+0x118], R20 ;  /* 0x0001181401007387 */ /* 0x0003e20000100800 */
[----:B------:R-:W-:Y:S02]  /*35490*/  IADD3 R220, PT, PT, R220, R107, RZ ;  /* 0x0000006bdcdc7210 */ /* 0x000fe40007ffe0ff */
[----:B------:R-:W-:Y:S01]  /*354a0*/  IMAD R11, R14, 0x7effffff, RZ ;  /* 0x7effffff0e0b7824 */ /* 0x000fe200078e02ff */
[----:B------:R2:W-:Y:S01]  /*354b0*/  STL [R1+0x11c], R66 ;  /* 0x00011c4201007387 */ /* 0x0005e20000100800 */
[----:B0-----:R-:W-:-:S03]  /*354c0*/  @P1 IADD3 R12, PT, PT, R12, -0x7f000001, RZ ;  /* 0x80ffffff0c0c1810 */ /* 0x001fc60007ffe0ff */
[----:B------:R0:W-:Y:S01]  /*354d0*/  STL [R1+0x110], R10 ;  /* 0x0001100a01007387 */ /* 0x0001e20000100800 */
[----:B-1----:R-:W-:Y:S02]  /*354e0*/  @P2 IADD3 R20, PT, PT, R20, -0x7f000001, RZ ;  /* 0x80ffffff14142810 */ /* 0x002fe40007ffe0ff */
[----:B--2---:R-:W-:Y:S02]  /*354f0*/  @P3 IADD3 R66, PT, PT, R66, -0x7f000001, RZ ;  /* 0x80ffffff42423810 */ /* 0x004fe40007ffe0ff */
[----:B0-----:R-:W-:Y:S01]  /*35500*/  @P0 IADD3 R10, PT, PT, R10, -0x7f000001, RZ ;  /* 0x80ffffff0a0a0810 */ /* 0x001fe20007ffe0ff */
[----:B------:R-:W-:Y:S01]  /*35510*/  ISETP.GE.U32.AND P4, PT, R220, 0x7f000001, PT ;  /* 0x7f000001dc00780c */ /* 0x000fe20003f86070 */
[----:B------:R-:W-:Y:S01]  /*35520*/  IMAD.HI.U32 R103, R11, 0x7f000001, R14 ;  /* 0x7f0000010b677827 */ /* 0x000fe200078e000e */
[----:B------:R0:W-:Y:S04]  /*35530*/  STL [R1+0x114], R12 ;  /* 0x0001140c01007387 */ /* 0x0001e80000100800 */
[----:B------:R1:W-:Y:S04]  /*35540*/  STL [R1+0x110], R10 ;  /* 0x0001100a01007387 */ /* 0x0003e80000100800 */
[----:B------:R2:W-:Y:S04]  /*35550*/  STL [R1+0x118], R20 ;  /* 0x0001181401007387 */ /* 0x0005e80000100800 */
[----:B------:R3:W-:Y:S04]  /*35560*/  STL [R1+0x11c], R66 ;  /* 0x00011c4201007387 */ /* 0x0007e80000100800 */
[----:B------:R-:W4:Y:S04]  /*35570*/  LD.E R11, desc[UR10][R82.64+0x490] ;  /* 0x0004900a520b7980 */ /* 0x000f28000c101900 */
[----:B0-----:R-:W4:Y:S01]  /*35580*/  LD.E R12, desc[UR10][R82.64+0x494] ;  /* 0x0004940a520c7980 */ /* 0x001f22000c101900 */
[----:B------:R-:W-:Y:S01]  /*35590*/  IADD3 R148, PT, PT, R148, R109, RZ ;  /* 0x0000006d94947210 */ /* 0x000fe20007ffe0ff */
[----:B------:R-:W-:Y:S01]  /*355a0*/  IMAD.WIDE.U32 R16, R149, R72, RZ ;  /* 0x0000004895107225 */ /* 0x000fe200078e00ff */
[----:B------:R-:W-:-:S03]  /*355b0*/  @P4 IADD3 R220, PT, PT, R220, -0x7f000001, RZ ;  /* 0x80ffffffdcdc4810 */ /* 0x000fc60007ffe0ff */
[----:B------:R-:W-:Y:S01]  /*355c0*/  IMAD.WIDE.U32 R100, R6, R100, RZ ;  /* 0x0000006406647225 */ /* 0x000fe200078e00ff */
[----:B------:R-:W-:Y:S01]  /*355d0*/  ISETP.GE.U32.AND P0, PT, R148, 0x7f000001, PT ;  /* 0x7f0000019400780c */ /* 0x000fe20003f06070 */
[----:B------:R-:W-:Y:S02]  /*355e0*/  IADD3 R237, PT, PT, R242, R237, RZ ;  /* 0x000000edf2ed7210 */ /* 0x000fe40007ffe0ff */
[----:B------:R-:W-:Y:S01]  /*355f0*/  IADD3 R89, PT, PT, R215, R89, RZ ;  /* 0x00000059d7597210 */ /* 0x000fe20007ffe0ff */
[----:B------:R-:W-:Y:S01]  /*35600*/  IMAD.WIDE.U32 R8, R186, R69, RZ ;  /* 0x00000045ba087225 */ /* 0x000fe200078e00ff */
[----:B------:R-:W4:Y:S03]  /*35610*/  LD.E R86, desc[UR10][R82.64+0x498] ;  /* 0x0004980a52567980 */ /* 0x000f26000c101900 */
[----:B------:R-:W-:Y:S02]  /*35620*/  IMAD R95, R16, 0x7effffff, RZ ;  /* 0x7effffff105f7824 */ /* 0x000fe400078e02ff */
[----:B------:R-:W-:-:S02]  /*35630*/  IMAD R7, R8, 0x7effffff, RZ ;  /* 0x7effffff08077824 */ /* 0x000fc400078e02ff */
[----:B------:R-:W-:-:S04]  /*35640*/  IMAD.WIDE.U32 R18, R220, R70, RZ ;  /* 0x00000046dc127225 */ /* 0x000fc800078e00ff */
[----:B------:R-:W-:Y:S02]  /*35650*/  IMAD R6, R100, 0x7effffff, RZ ;  /* 0x7effffff64067824 */ /* 0x000fe400078e02ff */
[----:B------:R-:W-:-:S04]  /*35660*/  IMAD.HI.U32 R99, R95, 0x7f000001, R16 ;  /* 0x7f0000015f637827 */ /* 0x000fc800078e0010 */
[----:B------:R-:W-:-:S04]  /*35670*/  IMAD.HI.U32 R96, R7, 0x7f000001, R8 ;  /* 0x7f00000107607827 */ /* 0x000fc800078e0008 */
[----:B------:R-:W-:-:S04]  /*35680*/  IMAD.WIDE.U32 R16, R149, R69, RZ ;  /* 0x0000004595107225 */ /* 0x000fc800078e00ff */
[----:B------:R-:W-:Y:S02]  /*35690*/  IMAD R9, R18, 0x7effffff, RZ ;  /* 0x7effffff12097824 */ /* 0x000fe400078e02ff */
[----:B------:R-:W-:Y:S01]  /*356a0*/  IMAD.HI.U32 R100, R6, 0x7f000001, R100 ;  /* 0x7f00000106647827 */ /* 0x000fe200078e0064 */
[----:B------:R-:W-:Y:S01]  /*356b0*/  ISETP.GE.U32.AND P1, PT, R237, 0x7f000001, PT ;  /* 0x7f000001ed00780c */ /* 0x000fe20003f26070 */
[----:B------:R-:W-:Y:S02]  /*356c0*/  @P0 IADD3 R148, PT, PT, R148, -0x7f000001, RZ ;  /* 0x80ffffff94940810 */ /* 0x000fe40007ffe0ff */
[----:B------:R-:W-:Y:S02]  /*356d0*/  IMAD R13, R16, 0x7effffff, RZ ;  /* 0x7effffff100d7824 */ /* 0x000fe400078e02ff */
[----:B------:R-:W-:Y:S01]  /*356e0*/  IMAD.HI.U32 R9, R9, 0x7f000001, R18 ;  /* 0x7f00000109097827 */ /* 0x000fe200078e0012 */
[----:B------:R-:W-:Y:S01]  /*356f0*/  ISETP.GE.U32.AND P0, PT, R100, 0x7f000001, PT ;  /* 0x7f0000016400780c */ /* 0x000fe20003f06070 */
[----:B------:R-:W-:-:S02]  /*35700*/  ISETP.GE.U32.AND P2, PT, R89, 0x7f000001, PT ;  /* 0x7f0000015900780c */ /* 0x000fc40003f46070 */
[----:B------:R-:W-:Y:S01]  /*35710*/  IMAD.WIDE.U32 R14, R220, R71, RZ ;  /* 0x00000047dc0e7225 */ /* 0x000fe200078e00ff */
[----:B------:R-:W-:-:S03]  /*35720*/  ISETP.GE.U32.AND P4, PT, R9, 0x7f000001, PT ;  /* 0x7f0000010900780c */ /* 0x000fc60003f86070 */
[----:B------:R-:W-:-:S04]  /*35730*/  IMAD.HI.U32 R88, R13, 0x7f000001, R16 ;  /* 0x7f0000010d587827 */ /* 0x000fc800078e0010 */
[----:B------:R-:W-:Y:S01]  /*35740*/  IMAD.WIDE.U32 R16, R220, R72, RZ ;  /* 0x00000048dc107225 */ /* 0x000fe200078e00ff */
[----:B------:R-:W-:-:S03]  /*35750*/  ISETP.GE.U32.AND P3, PT, R88, 0x7f000001, PT ;  /* 0x7f0000015800780c */ /* 0x000fc60003f66070 */
[----:B------:R-:W-:-:S04]  /*35760*/  IMAD.WIDE.U32 R18, R220, R69, RZ ;  /* 0x00000045dc127225 */ /* 0x000fc800078e00ff */
[----:B------:R-:W-:Y:S02]  /*35770*/  IMAD R7, R14, 0x7effffff, RZ ;  /* 0x7effffff0e077824 */ /* 0x000fe400078e02ff */
[----:B------:R-:W-:Y:S02]  /*35780*/  IMAD R8, R16, 0x7effffff, RZ ;  /* 0x7effffff10087824 */ /* 0x000fe400078e02ff */
[----:B------:R-:W-:Y:S02]  /*35790*/  IMAD R13, R18, 0x7effffff, RZ ;  /* 0x7effffff120d7824 */ /* 0x000fe400078e02ff */
[----:B-1----:R-:W-:Y:S01]  /*357a0*/  IMAD.HI.U32 R10, R7, 0x7f000001, R14 ;  /* 0x7f000001070a7827 */ /* 0x002fe200078e000e */
[----:B------:R-:W-:-:S03]  /*357b0*/  @P1 IADD3 R237, PT, PT, R237, -0x7f000001, RZ ;  /* 0x80ffffffeded1810 */ /* 0x000fc60007ffe0ff */
[----:B------:R-:W-:Y:S01]  /*357c0*/  IMAD.WIDE.U32 R6, R148, R71, RZ ;  /* 0x0000004794067225 */ /* 0x000fe200078e00ff */
[----:B------:R-:W-:Y:S01]  /*357d0*/  ISETP.GE.U32.AND P1, PT, R87, 0x7f000001, PT ;  /* 0x7f0000015700780c */ /* 0x000fe20003f26070 */
[----:B------:R-:W-:Y:S02]  /*357e0*/  @P0 IADD3 R100, PT, PT, R100, -0x7f000001, RZ ;  /* 0x80ffffff64640810 */ /* 0x000fe40007ffe0ff */
[----:B------:R-:W-:-:S04]  /*357f0*/  IMAD.HI.U32 R17, R8, 0x7f000001, R16 ;  /* 0x7f00000108117827 */ /* 0x000fc800078e0010 */
[----:B------:R-:W-:Y:S01]  /*35800*/  IMAD.WIDE.U32 R14, R148, R72, RZ ;  /* 0x00000048940e7225 */ /* 0x000fe200078e00ff */
[----:B------:R-:W-:-:S03]  /*35810*/  @P2 IADD3 R89, PT, PT, R89, -0x7f000001, RZ ;  /* 0x80ffffff59592810 */ /* 0x000fc60007ffe0ff */
[----:B------:R-:W-:-:S04]  /*35820*/  IMAD.HI.U32 R16, R13, 0x7f000001, R18 ;  /* 0x7f0000010d107827 */ /* 0x000fc800078e0012 */
[----:B------:R-:W-:Y:S01]  /*35830*/  IMAD.WIDE.U32 R84, R148, R69, RZ ;  /* 0x0000004594547225 */ /* 0x000fe200078e00ff */
[----:B------:R-:W-:-:S03]  /*35840*/  @P4 IADD3 R9, PT, PT, R9, -0x7f000001, RZ ;  /* 0x80ffffff09094810 */ /* 0x000fc60007ffe0ff */
[----:B------:R-:W-:Y:S02]  /*35850*/  IMAD R13, R6, 0x7effffff, RZ ;  /* 0x7effffff060d7824 */ /* 0x000fe400078e02ff */
[----:B------:R-:W-:Y:S02]  /*35860*/  IMAD R91, R14, 0x7effffff, RZ ;  /* 0x7effffff0e5b7824 */ /* 0x000fe400078e02ff */
[----:B------:R-:W-:-:S04]  /*35870*/  IMAD.WIDE.U32 R18, R148, R70, RZ ;  /* 0x0000004694127225 */ /* 0x000fc800078e00ff */
[----:B------:R-:W-:Y:S02]  /*35880*/  IMAD R95, R84, 0x7effffff, RZ ;  /* 0x7effffff545f7824 */ /* 0x000fe400078e02ff */
[----:B------:R-:W-:Y:S01]  /*35890*/  IMAD.HI.U32 R101, R13, 0x7f000001, R6 ;  /* 0x7f0000010d657827 */ /* 0x000fe200078e0006 */
[----:B------:R-:W-:-:S03]  /*358a0*/  @P3 IADD3 R88, PT, PT, R88, -0x7f000001, RZ ;  /* 0x80ffffff58583810 */ /* 0x000fc60007ffe0ff */
[----:B------:R-:W-:-:S04]  /*358b0*/  IMAD.WIDE.U32 R6, R100, R237, RZ ;  /* 0x000000ed64067225 */ /* 0x000fc800078e00ff */
[----:B--2---:R-:W-:-:S04]  /*358c0*/  IMAD.HI.U32 R20, R91, 0x7f000001, R14 ;  /* 0x7f0000015b147827 */ /* 0x004fc800078e000e */
[----:B------:R-:W-:Y:S02]  /*358d0*/  IMAD R93, R18, 0x7effffff, RZ ;  /* 0x7effffff125d7824 */ /* 0x000fe400078e02ff */
[----:B------:R-:W-:-:S04]  /*358e0*/  IMAD.HI.U32 R98, R95, 0x7f000001, R84 ;  /* 0x7f0000015f627827 */ /* 0x000fc800078e0054 */
[----:B------:R-:W-:-:S04]  /*358f0*/  IMAD.WIDE.U32 R14, R100, R89, RZ ;  /* 0x00000059640e7225 */ /* 0x000fc800078e00ff */
[----:B------:R-:W-:-:S04]  /*35900*/  IMAD.WIDE.U32 R84, R9, 0x5fffffa, RZ ;  /* 0x05fffffa09547825 */ /* 0x000fc800078e00ff */
[----:B------:R-:W-:Y:S02]  /*35910*/  IMAD R89, R9, 0x6, RZ ;  /* 0x0000000609597824 */ /* 0x000fe400078e02ff */
[----:B------:R-:W-:Y:S01]  /*35920*/  IMAD R9, R6, 0x7effffff, RZ ;  /* 0x7effffff06097824 */ /* 0x000fe200078e02ff */
[----:B------:R-:W-:Y:S01]  /*35930*/  @P1 IADD3 R87, PT, PT, R87, -0x7f000001, RZ ;  /* 0x80ffffff57571810 */ /* 0x000fe20007ffe0ff */
[----:B---3--:R-:W-:-:S04]  /*35940*/  IMAD.HI.U32 R66, R93, 0x7f000001, R18 ;  /* 0x7f0000015d427827 */ /* 0x008fc800078e0012 */
[----:B------:R-:W-:-:S04]  /*35950*/  IMAD.WIDE.U32 R18, R88, 0x5fffffa, RZ ;  /* 0x05fffffa58127825 */ /* 0x000fc800078e00ff */
[----:B------:R-:W-:Y:S02]  /*35960*/  IMAD R13, R88, 0x6, RZ ;  /* 0x00000006580d7824 */ /* 0x000fe400078e02ff */
[----:B------:R-:W-:-:S04]  /*35970*/  IMAD.HI.U32 R88, R9, 0x7f000001, R6 ;  /* 0x7f00000109587827 */ /* 0x000fc800078e0006 */
[----:B------:R-:W-:-:S04]  /*35980*/  IMAD.WIDE.U32 R8, R100, R213, RZ ;  /* 0x000000d564087225 */ /* 0x000fc800078e00ff */
[----:B------:R-:W-:-:S04]  /*35990*/  IMAD.WIDE.U32 R6, R100, R87, RZ ;  /* 0x0000005764067225 */ /* 0x000fc800078e00ff */
[----:B------:R-:W-:Y:S01]  /*359a0*/  IMAD R87, R8, 0x7effffff, RZ ;  /* 0x7effffff08577824 */ /* 0x000fe200078e02ff */
[----:B------:R-:W-:-:S03]  /*359b0*/  IADD3 R168, PT, PT, R168, R241, RZ ;  /* 0x000000f1a8a87210 */ /* 0x000fc60007ffe0ff */
[----:B------:R-:W-:Y:S02]  /*359c0*/  IMAD.HI.U32 R91, R87, 0x7f000001, R8 ;  /* 0x7f000001575b7827 */ /* 0x000fe400078e0008 */
[----:B------:R0:W2:Y:S01]  /*359d0*/  LD.E R87, desc[UR10][R82.64+0x49c] ;  /* 0x00049c0a52577980 */ /* 0x0000a2000c101900 */
[----:B------:R-:W-:Y:S01]  /*359e0*/  ISETP.GE.U32.AND P0, PT, R168, 0x7f000001, PT ;  /* 0x7f000001a800780c */ /* 0x000fe20003f06070 */
[----:B------:R-:W-:-:S04]  /*359f0*/  IMAD.HI.U32 R93, R13, 0x7f000001, R18 ;  /* 0x7f0000010d5d7827 */ /* 0x000fc800078e0012 */
[----:B------:R-:W-:-:S04]  /*35a00*/  IMAD R13, R14, 0x7effffff, RZ ;  /* 0x7effffff0e0d7824 */ /* 0x000fc800078e02ff */
[----:B------:R-:W-:-:S05]  /*35a10*/  IMAD.HI.U32 R15, R13, 0x7f000001, R14 ;  /* 0x7f0000010d0f7827 */ /* 0x000fca00078e000e */
[----:B------:R-:W-:Y:S01]  /*35a20*/  ISETP.GE.U32.AND P1, PT, R15, 0x7f000001, PT ;  /* 0x7f0000010f00780c */ /* 0x000fe20003f26070 */
[----:B------:R-:W-:Y:S01]  /*35a30*/  @P0 IADD3 R168, PT, PT, R168, -0x7f000001, RZ ;  /* 0x80ffffffa8a80810 */ /* 0x000fe20007ffe0ff */
[----:B------:R-:W-:Y:S01]  /*35a40*/  ISETP.GE.U32.AND P0, PT, R88, 0x7f000001, PT ;  /* 0x7f0000015800780c */ /* 0x000fe20003f06070 */
[----:B------:R-:W-:-:S04]  /*35a50*/  IMAD.WIDE.U32 R110, R100, R110, RZ ;  /* 0x0000006e646e7225 */ /* 0x000fc800078e00ff */
[----:B------:R-:W-:-:S04]  /*35a60*/  IMAD.HI.U32 R19, R89, 0x7f000001, R84 ;  /* 0x7f00000159137827 */ /* 0x000fc800078e0054 */
[----:B------:R-:W-:Y:S02]  /*35a70*/  IMAD R13, R6, 0x7effffff, RZ ;  /* 0x7effffff060d7824 */ /* 0x000fe400078e02ff */
[----:B------:R-:W-:Y:S02]  /*35a80*/  IMAD R85, R110, 0x7effffff, RZ ;  /* 0x7effffff6e557824 */ /* 0x000fe400078e02ff */
[----:B------:R-:W-:Y:S01]  /*35a90*/  IMAD.WIDE.U32 R8, R100, R168, RZ ;  /* 0x000000a864087225 */ /* 0x000fe200078e00ff */
[----:B------:R-:W-:Y:S01]  /*35aa0*/  @P1 IADD3 R15, PT, PT, R15, -0x7f000001, RZ ;  /* 0x80ffffff0f0f1810 */ /* 0x000fe20007ffe0ff */
[----:B------:R-:W-:Y:S02]  /*35ab0*/  ISETP.GE.U32.AND P4, PT, R91, 0x7f000001, PT ;  /* 0x7f0000015b00780c */ /* 0x000fe40003f86070 */
[----:B------:R-:W-:-:S04]  /*35ac0*/  IMAD.HI.U32 R84, R13, 0x7f000001, R6 ;  /* 0x7f0000010d547827 */ /* 0x000fc800078e0006 */
[----:B------:R-:W-:Y:S01]  /*35ad0*/  IMAD.HI.U32 R110, R85, 0x7f000001, R110 ;  /* 0x7f000001556e7827 */ /* 0x000fe200078e006e */
[----:B------:R-:W-:-:S03]  /*35ae0*/  @P0 IADD3 R88, PT, PT, R88, -0x7f000001, RZ ;  /* 0x80ffffff58580810 */ /* 0x000fc60007ffe0ff */
[----:B------:R-:W-:Y:S02]  /*35af0*/  IMAD R7, R8, 0x7effffff, RZ ;  /* 0x7effffff08077824 */ /* 0x000fe400078e02ff */
[----:B------:R-:W-:Y:S01]  /*35b00*/  IMAD.WIDE.U32 R214, R100, R214, RZ ;  /* 0x000000d664d67225 */ /* 0x000fe200078e00ff */
[----:B------:R-:W-:Y:S01]  /*35b10*/  ISETP.GE.U32.AND P5, PT, R110, 0x7f000001, PT ;  /* 0x7f0000016e00780c */ /* 0x000fe20003fa6070 */
[----:B------:R-:W-:Y:S01]  /*35b20*/  ISETP.GE.U32.AND P3, PT, R15, 0x7f000001, PT ;  /* 0x7f0000010f00780c */ /* 0x000fe20003f66070 */
[----:B------:R-:W-:Y:S01]  /*35b30*/  ISETP.GE.U32.AND P6, PT, R84, 0x7f000001, PT ;  /* 0x7f0000015400780c */ /* 0x000fe20003fc6070 */
[----:B------:R-:W-:Y:S01]  /*35b40*/  IMAD.HI.U32 R89, R7, 0x7f000001, R8 ;  /* 0x7f00000107597827 */ /* 0x000fe200078e0008 */
[----:B------:R-:W-:-:S03]  /*35b50*/  ISETP.GE.U32.AND P0, PT, R88, 0x7f000001, PT ;  /* 0x7f0000015800780c */ /* 0x000fc60003f06070 */
[----:B------:R-:W-:Y:S01]  /*35b60*/  IMAD R7, R214, 0x7effffff, RZ ;  /* 0x7effffffd6077824 */ /* 0x000fe200078e02ff */
[----:B------:R-:W-:-:S03]  /*35b70*/  ISETP.GE.U32.AND P1, PT, R16, 0x7f000001, PT ;  /* 0x7f0000011000780c */ /* 0x000fc60003f26070 */
[----:B------:R-:W-:Y:S01]  /*35b80*/  IMAD.HI.U32 R14, R7, 0x7f000001, R214 ;  /* 0x7f000001070e7827 */ /* 0x000fe200078e00d6 */
[----:B------:R-:W-:Y:S01]  /*35b90*/  ISETP.GE.U32.AND P2, PT, R20, 0x7f000001, PT ;  /* 0x7f0000011400780c */ /* 0x000fe20003f46070 */
[----:B------:R-:W-:-:S03]  /*35ba0*/  @P4 IADD3 R91, PT, PT, R91, -0x7f000001, RZ ;  /* 0x80ffffff5b5b4810 */ /* 0x000fc60007ffe0ff */
[----:B------:R-:W-:Y:S01]  /*35bb0*/  ISETP.GE.U32.AND P4, PT, R14, 0x7f000001, PT ;  /* 0x7f0000010e00780c */ /* 0x000fe20003f86070 */
[----:B------:R-:W-:Y:S02]  /*35bc0*/  @P5 IADD3 R110, PT, PT, R110, -0x7f000001, RZ ;  /* 0x80ffffff6e6e5810 */ /* 0x000fe40007ffe0ff */
        /* <DEDUP_REMOVED lines=12> */
[----:B------:R-:W-:-:S02]  /*35c90*/  ISETP.GE.U32.AND P4, PT, R92, 0x7f000001, PT ;  /* 0x7f0000015c00780c */ /* 0x000fc40003f86070 */
[----:B------:R-:W-:Y:S02]  /*35ca0*/  @P5 IADD3 R91, PT, PT, R91, -0x7f000001, RZ ;  /* 0x80ffffff5b5b5810 */ /* 0x000fe40007ffe0ff */
[----:B------:R-:W-:Y:S01]  /*35cb0*/  @P3 IADD3 R66, PT, PT, R66, -0x7f000001, RZ ;  /* 0x80ffffff42423810 */ /* 0x000fe20007ffe0ff */
[----:B------:R-:W-:Y:S01]  /*35cc0*/  ISETP.GE.U32.AND P5, PT, R15, 0x7f000001, PT ;  /* 0x7f0000010f00780c */ /* 0x000fe20003fa6070 */
[----:B------:R-:W-:Y:S01]  /*35cd0*/  ISETP.GE.U32.AND P3, PT, R94, 0x7f000001, PT ;  /* 0x7f0000015e00780c */ /* 0x000fe20003f66070 */
[----:B------:R-:W-:Y:S02]  /*35ce0*/  @P0 IADD3 R110, PT, PT, R110, -0x7f000001, RZ ;  /* 0x80ffffff6e6e0810 */ /* 0x000fe40007ffe0ff */
[----:B------:R-:W-:Y:S02]  /*35cf0*/  @P6 IADD3 R89, PT, PT, R89, -0x7f000001, RZ ;  /* 0x80ffffff59596810 */ /* 0x000fe40007ffe0ff */
[----:B------:R-:W-:Y:S01]  /*35d00*/  @P1 IADD3 R84, PT, PT, R84, -0x7f000001, RZ ;  /* 0x80ffffff54541810 */ /* 0x000fe20007ffe0ff */
[----:B------:R-:W-:Y:S01]  /*35d10*/  ISETP.GE.U32.AND P0, PT, R96, 0x7f000001, PT ;  /* 0x7f0000016000780c */ /* 0x000fe20003f06070 */
[----:B------:R-:W-:Y:S01]  /*35d20*/  IMAD.WIDE.U32 R8, R16, 0x5fffffa, RZ ;  /* 0x05fffffa10087825 */ /* 0x000fe200078e00ff */
[----:B------:R-:W-:Y:S01]  /*35d30*/  ISETP.GE.U32.AND P6, PT, R98, 0x7f000001, PT ;  /* 0x7f0000016200780c */ /* 0x000fe20003fc6070 */
[----:B------:R-:W-:Y:S01]  /*35d40*/  @P2 IADD3 R88, PT, PT, R88, -0x7f000001, RZ ;  /* 0x80ffffff58582810 */ /* 0x000fe20007ffe0ff */
[----:B------:R-:W-:Y:S01]  /*35d50*/  ISETP.GE.U32.AND P1, PT, R89, 0x7f000001, PT ;  /* 0x7f0000015900780c */ /* 0x000fe20003f26070 */
[----:B------:R-:W-:Y:S01]  /*35d60*/  IMAD R13, R16, 0x6, RZ ;  /* 0x00000006100d7824 */ /* 0x000fe200078e02ff */
[----:B------:R-:W-:Y:S01]  /*35d70*/  ISETP.GE.U32.AND P2, PT, R84, 0x7f000001, PT ;  /* 0x7f0000015400780c */ /* 0x000fe20003f46070 */
[----:B------:R-:W-:Y:S01]  /*35d80*/  @P4 IADD3 R92, PT, PT, R92, -0x7f000001, RZ ;  /* 0x80ffffff5c5c4810 */ /* 0x000fe20007ffe0ff */
[----:B------:R-:W-:Y:S01]  /*35d90*/  IMAD.WIDE.U32 R6, R100, R205, RZ ;  /* 0x000000cd64067225 */ /* 0x000fe200078e00ff */
[----:B------:R-:W-:Y:S01]  /*35da0*/  @P5 IADD3 R15, PT, PT, R15, -0x7f000001, RZ ;  /* 0x80ffffff0f0f5810 */ /* 0x000fe20007ffe0ff */
[----:B------:R-:W-:Y:S01]  /*35db0*/  ISETP.GE.U32.AND P4, PT, R97, 0x7f000001, PT ;  /* 0x7f0000016100780c */ /* 0x000fe20003f86070 */
[----:B------:R-:W-:Y:S01]  /*35dc0*/  @P3 IADD3 R94, PT, PT, R94, -0x7f000001, RZ ;  /* 0x80ffffff5e5e3810 */ /* 0x000fe20007ffe0ff */
[----:B------:R-:W-:Y:S01]  /*35dd0*/  IMAD.HI.U32 R18, R13, 0x7f000001, R8 ;  /* 0x7f0000010d127827 */ /* 0x000fe200078e0008 */
[----:B------:R-:W-:-:S03]  /*35de0*/  ISETP.GE.U32.AND P5, PT, R92, 0x7f000001, PT ;  /* 0x7f0000015c00780c */ /* 0x000fc60003fa6070 */
[----:B------:R-:W-:Y:S02]  /*35df0*/  IMAD R13, R6, 0x7effffff, RZ ;  /* 0x7effffff060d7824 */ /* 0x000fe400078e02ff */
[----:B0-----:R-:W-:Y:S01]  /*35e00*/  IMAD.WIDE.U32 R82, R20, 0x5fffffa, RZ ;  /* 0x05fffffa14527825 */ /* 0x001fe200078e00ff */
[----:B------:R-:W-:Y:S01]  /*35e10*/  @P0 IADD3 R96, PT, PT, R96, -0x7f000001, RZ ;  /* 0x80ffffff60600810 */ /* 0x000fe20007ffe0ff */
[----:B------:R-:W-:Y:S02]  /*35e20*/  ISETP.GE.U32.AND P0, PT, R94, 0x7f000001, PT ;  /* 0x7f0000015e00780c */ /* 0x000fe40003f06070 */
[----:B------:R-:W-:Y:S02]  /*35e30*/  IMAD R85, R20, 0x6, RZ ;  /* 0x0000000614557824 */ /* 0x000fe400078e02ff */
[----:B------:R-:W-:Y:S01]  /*35e40*/  IMAD.HI.U32 R16, R13, 0x7f000001, R6 ;  /* 0x7f0000010d107827 */ /* 0x000fe200078e0006 */
[----:B------:R-:W-:Y:S02]  /*35e50*/  @P6 IADD3 R98, PT, PT, R98, -0x7f000001, RZ ;  /* 0x80ffffff62626810 */ /* 0x000fe40007ffe0ff */
[----:B------:R-:W-:Y:S01]  /*35e60*/  @P1 IADD3 R89, PT, PT, R89, -0x7f000001, RZ ;  /* 0x80ffffff59591810 */ /* 0x000fe20007ffe0ff */
[----:B------:R-:W-:Y:S01]  /*35e70*/  IMAD.WIDE.U32 R8, R66, 0x5fffffa, RZ ;  /* 0x05fffffa42087825 */ /* 0x000fe200078e00ff */
[----:B------:R-:W-:Y:S01]  /*35e80*/  @P2 IADD3 R84, PT, PT, R84, -0x7f000001, RZ ;  /* 0x80ffffff54542810 */ /* 0x000fe20007ffe0ff */
[----:B------:R-:W-:Y:S01]  /*35e90*/  ISETP.GE.U32.AND P1, PT, R16, 0x7f000001, PT ;  /* 0x7f0000011000780c */ /* 0x000fe20003f26070 */
[----:B------:R-:W-:Y:S01]  /*35ea0*/  @P4 IADD3 R97, PT, PT, R97, -0x7f000001, RZ ;  /* 0x80ffffff61614810 */ /* 0x000fe20007ffe0ff */
[----:B------:R-:W-:Y:S01]  /*35eb0*/  IMAD.HI.U32 R95, R85, 0x7f000001, R82 ;  /* 0x7f000001555f7827 */ /* 0x000fe200078e0052 */
[----:B------:R-:W-:Y:S01]  /*35ec0*/  ISETP.GE.U32.AND P2, PT, R103, 0x7f000001, PT ;  /* 0x7f0000016700780c */ /* 0x000fe20003f46070 */
[----:B------:R-:W-:Y:S01]  /*35ed0*/  @P5 IADD3 R92, PT, PT, R92, -0x7f000001, RZ ;  /* 0x80ffffff5c5c5810 */ /* 0x000fe20007ffe0ff */
[----:B------:R-:W-:Y:S01]  /*35ee0*/  ISETP.GE.U32.AND P3, PT, R99, 0x7f000001, PT ;  /* 0x7f0000016300780c */ /* 0x000fe20003f66070 */
[----:B------:R-:W-:Y:S01]  /*35ef0*/  IMAD R83, R66, 0x6, RZ ;  /* 0x0000000642537824 */ /* 0x000fe200078e02ff */
[----:B------:R-:W-:Y:S01]  /*35f00*/  @P0 IADD3 R94, PT, PT, R94, -0x7f000001, RZ ;  /* 0x80ffffff5e5e0810 */ /* 0x000fe20007ffe0ff */
[----:B------:R-:W-:Y:S01]  /*35f10*/  IMAD.WIDE.U32 R6, R98, 0x5fffffa, RZ ;  /* 0x05fffffa62067825 */ /* 0x000fe200078e00ff */
[----:B------:R-:W-:Y:S01]  /*35f20*/  ISETP.GE.U32.AND P4, PT, R110, 0x7f000001, PT ;  /* 0x7f0000016e00780c */ /* 0x000fe20003f86070 */
[----:B------:R-:W3:Y:S02]  /*35f30*/  LDL R20, [R1+0x114] ;  /* 0x0001140001147983 */ /* 0x000ee40000100800 */
[----:B------:R-:W-:Y:S01]  /*35f40*/  IMAD.HI.U32 R85, R83, 0x7f000001, R8 ;  /* 0x7f00000153557827 */ /* 0x000fe200078e0008 */
[----:B------:R-:W-:Y:S01]  /*35f50*/  ISETP.GE.U32.AND P0, PT, R91, 0x7f000001, PT ;  /* 0x7f0000015b00780c */ /* 0x000fe20003f06070 */
[----:B------:R-:W2:Y:S02]  /*35f60*/  LDL R13, [R1+0x118] ;  /* 0x00011800010d7983 */ /* 0x000ea40000100800 */
[----:B------:R-:W-:-:S02]  /*35f70*/  IMAD R9, R98, 0x6, RZ ;  /* 0x0000000662097824 */ /* 0x000fc400078e02ff */
[----:B------:R-:W2:Y:S02]  /*35f80*/  LDL R66, [R1+0x11c] ;  /* 0x00011c0001427983 */ /* 0x000ea40000100800 */
[----:B------:R-:W-:Y:S01]  /*35f90*/  IMAD.HI.U32 R98, R9, 0x7f000001, R6 ;  /* 0x7f00000109627827 */ /* 0x000fe200078e0006 */
[----:B------:R-:W-:Y:S02]  /*35fa0*/  IADD3 R7, PT, PT, R92, R97, RZ ;  /* 0x000000615c077210 */ /* 0x000fe40007ffe0ff */
[----:B------:R-:W-:Y:S01]  /*35fb0*/  @P1 IADD3 R16, PT, PT, R16, -0x7f000001, RZ ;  /* 0x80ffffff10101810 */ /* 0x000fe20007ffe0ff */
[----:B------:R-:W2:Y:S01]  /*35fc0*/  LDL R97, [R1+0x110] ;  /* 0x0001100001617983 */ /* 0x000ea20000100800 */
[----:B------:R-:W-:Y:S01]  /*35fd0*/  @P2 IADD3 R103, PT, PT, R103, -0x7f000001, RZ ;  /* 0x80ffffff67672810 */ /* 0x000fe20007ffe0ff */
[----:B------:R-:W-:Y:S01]  /*35fe0*/  ISETP.GE.U32.AND P6, PT, R96, 0x7f000001, PT ;  /* 0x7f0000016000780c */ /* 0x000fe20003fc6070 */
        /* <DEDUP_REMOVED lines=8> */
[----:B------:R-:W-:Y:S01]  /*36070*/  IADD3 R9, PT, PT, R94, R99, RZ ;  /* 0x000000635e097210 */ /* 0x000fe20007ffe0ff */
[----:B------:R-:W-:Y:S01]  /*36080*/  ISETP.GE.U32.AND P3, PT, R16, 0x7f000001, PT ;  /* 0x7f0000011000780c */ /* 0x000fe20003f66070 */
[----:B------:R-:W2:Y:S01]  /*36090*/  LDL.64 R82, [R1+0x100] ;  /* 0x0001000001527983 */ /* 0x000ea20000100a00 */
        /* <DEDUP_REMOVED lines=8> */
[----:B------:R-:W-:Y:S02]  /*36120*/  @P0 IADD3 R93, PT, PT, R93, -0x7f000001, RZ ;  /* 0x80ffffff5d5d0810 */ /* 0x000fe40007ffe0ff */
[----:B------:R-:W-:Y:S01]  /*36130*/  @P5 IADD3 R90, PT, PT, R90, -0x7f000001, RZ ;  /* 0x80ffffff5a5a5810 */ /* 0x000fe20007ffe0ff */
[----:B------:R-:W-:Y:S01]  /*36140*/  ISETP.GE.U32.AND P0, PT, R91, 0x7f000001, PT ;  /* 0x7f0000015b00780c */ /* 0x000fe20003f06070 */
[----:B------:R-:W-:-:S02]  /*36150*/  IADD3 R6, PT, PT, R96, R103, RZ ;  /* 0x0000006760067210 */ /* 0x000fc40007ffe0ff */
[----:B------:R-:W-:Y:S01]  /*36160*/  @P3 IADD3 R16, PT, PT, R16, -0x7f000001, RZ ;  /* 0x80ffffff10103810 */ /* 0x000fe20007ffe0ff */
[----:B------:R-:W-:Y:S01]  /*36170*/  ISETP.GE.U32.AND P3, PT, R14, 0x7f000001, PT ;  /* 0x7f0000010e00780c */ /* 0x000fe20003f66070 */
[----:B------:R-:W-:Y:S01]  /*36180*/  ISETP.GE.U32.AND P5, PT, R90, 0x7f000001, PT ;  /* 0x7f0000015a00780c */ /* 0x000fe20003fa6070 */
        /* <DEDUP_REMOVED lines=13> */
[----:B------:R-:W-:Y:S02]  /*36260*/  ISETP.GE.U32.AND P3, PT, R15, 0x7f000001, PT ;  /* 0x7f0000010f00780c */ /* 0x000fe40003f66070 */
        /* <DEDUP_REMOVED lines=12> */
[----:B------:R-:W-:Y:S02]  /*36330*/  IADD3 R8, PT, PT, R90, R93, RZ ;  /* 0x0000005d5a087210 */ /* 0x000fe40007ffe0ff */
[----:B------:R-:W-:Y:S02]  /*36340*/  @P5 IADD3 R16, PT, PT, R16, -0x7f000001, RZ ;  /* 0x80ffffff10105810 */ /* 0x000fe40007ffe0ff */
[----:B------:R-:W-:Y:S02]  /*36350*/  @P3 IADD3 R15, PT, PT, R15, -0x7f000001, RZ ;  /* 0x80ffffff0f0f3810 */ /* 0x000fe40007ffe0ff */
[----:B------:R-:W-:Y:S02]  /*36360*/  @P1 IADD3 R7, PT, PT, R7, -0x7f000001, RZ ;  /* 0x80ffffff07071810 */ /* 0x000fe40007ffe0ff */
[----:B------:R-:W-:-:S02]  /*36370*/  IADD3 R6, PT, PT, R33, R88, RZ ;  /* 0x0000005821067210 */ /* 0x000fc40007ffe0ff */
        /* <DEDUP_REMOVED lines=8> */
[----:B------:R-:W-:Y:S02]  /*36400*/  IADD3 R18, PT, PT, R7, R18, RZ ;  /* 0x0000001207127210 */ /* 0x000fe40007ffe0ff */
[----:B------:R-:W-:-:S02]  /*36410*/  @P0 IADD3 R89, PT, PT, R89, -0x7f000001, RZ ;  /* 0x80ffffff59590810 */ /* 0x000fc40007ffe0ff */
[----:B------:R-:W-:Y:S01]  /*36420*/  IADD3 R15, PT, PT, R22, R15, RZ ;  /* 0x0000000f160f7210 */ /* 0x000fe20007ffe0ff */
[----:B------:R-:W-:Y:S01]  /*36430*/  ISETP.GE.U32.AND P0, PT, R18, 0x7f000001, PT ;  /* 0x7f0000011200780c */ /* 0x000fe20003f06070 */
[----:B------:R-:W-:Y:S01]  /*36440*/  @P3 IADD3 R91, PT, PT, R91, -0x7f000001, RZ ;  /* 0x80ffffff5b5b3810 */ /* 0x000fe20007ffe0ff */
[----:B------:R-:W-:Y:S02]  /*36450*/  ISETP.GE.U32.AND P2, PT, R110, 0x7f000001, PT ;  /* 0x7f0000016e00780c */ /* 0x000fe40003f46070 */
[----:B------:R-:W-:Y:S01]  /*36460*/  ISETP.GE.U32.AND P3, PT, R15, 0x7f000001, PT ;  /* 0x7f0000010f00780c */ /* 0x000fe20003f66070 */
[----:B------:R-:W-:Y:S01]  /*36470*/  @P1 IADD3 R84, PT, PT, R84, -0x7f000001, RZ ;  /* 0x80ffffff54541810 */ /* 0x000fe20007ffe0ff */
[----:B------:R-:W-:Y:S01]  /*36480*/  ISETP.GE.U32.AND P1, PT, R85, 0x7f000001, PT ;  /* 0x7f0000015500780c */ /* 0x000fe20003f26070 */
[----:B------:R-:W-:Y:S02]  /*36490*/  @P5 IADD3 R8, PT, PT, R8, -0x7f000001, RZ ;  /* 0x80ffffff08085810 */ /* 0x000fe40007ffe0ff */
[----:B------:R-:W-:-:S02]  /*364a0*/  @P6 IADD3 R16, PT, PT, R16, -0x7f000001, RZ ;  /* 0x80ffffff10106810 */ /* 0x000fc40007ffe0ff */
[----:B------:R-:W-:Y:S01]  /*364b0*/  @P4 IADD3 R6, PT, PT, R6, -0x7f000001, RZ ;  /* 0x80ffffff06064810 */ /* 0x000fe20007ffe0ff */
[----:B------:R-:W-:Y:S01]  /*364c0*/  ISETP.GE.U32.AND P5, PT, R14, 0x7f000001, PT ;  /* 0x7f0000010e00780c */ /* 0x000fe20003fa6070 */
[----:B------:R-:W-:Y:S01]  /*364d0*/  ISETP.GE.U32.AND P4, PT, R101, 0x7f000001, PT ;  /* 0x7f0000016500780c */ /* 0x000fe20003f86070 */
[----:B------:R-:W-:Y:S01]  /*364e0*/  ISETP.GE.U32.AND P6, PT, R10, 0x7f000001, PT ;  /* 0x7f0000010a00780c */ /* 0x000fe20003fc6070 */
[----:B------:R-:W-:Y:S02]  /*364f0*/  IADD3 R17, PT, PT, R40, R89, RZ ;  /* 0x0000005928117210 */ /* 0x000fe40007ffe0ff */
[----:B------:R-:W-:Y:S01]  /*36500*/  @P0 IADD3 R18, PT, PT, R18, -0x7f000001, RZ ;  /* 0x80ffffff12120810 */ /* 0x000fe20007ffe0ff */
[----:B------:R-:W-:Y:S01]  /*36510*/  ISETP.GE.U32.AND P0, PT, R98, 0x7f000001, PT ;  /* 0x7f0000016200780c */ /* 0x000fe20003f06070 */
[----:B------:R-:W-:Y:S02]  /*36520*/  IADD3 R8, PT, PT, R8, R19, RZ ;  /* 0x0000001308087210 */ /* 0x000fe40007ffe0ff */
[----:B------:R-:W-:-:S02]  /*36530*/  @P2 IADD3 R110, PT, PT, R110, -0x7f000001, RZ ;  /* 0x80ffffff6e6e2810 */ /* 0x000fc40007ffe0ff */
[----:B------:R-:W-:Y:S02]  /*36540*/  IADD3 R7, PT, PT, R27, R84, RZ ;  /* 0x000000541b077210 */ /* 0x000fe40007ffe0ff */
[----:B------:R-:W-:Y:S01]  /*36550*/  @P3 IADD3 R15, PT, PT, R15, -0x7f000001, RZ ;  /* 0x80ffffff0f0f3810 */ /* 0x000fe20007ffe0ff */
[----:B------:R-:W-:Y:S01]  /*36560*/  ISETP.GE.U32.AND P2, PT, R16, 0x7f000001, PT ;  /* 0x7f0000011000780c */ /* 0x000fe20003f46070 */
[----:B------:R-:W-:Y:S01]  /*36570*/  ISETP.GE.U32.AND P3, PT, R17, 0x7f000001, PT ;  /* 0x7f0000011100780c */ /* 0x000fe20003f66070 */
[----:B------:R-:W-:Y:S01]  /*36580*/  @P1 IADD3 R85, PT, PT, R85, -0x7f000001, RZ ;  /* 0x80ffffff55551810 */ /* 0x000fe20007ffe0ff */
        /* <DEDUP_REMOVED lines=8> */
[----:B------:R-:W-:-:S03]  /*36610*/  @P0 IADD3 R98, PT, PT, R98, -0x7f000001, RZ ;  /* 0x80ffffff62620810 */ /* 0x000fc60007ffe0ff */
[----:B------:R-:W-:Y:S01]  /*36620*/  ISETP.GE.U32.AND P0, PT, R6, 0x7f000001, PT ;  /* 0x7f0000010600780c */ /* 0x000fe20003f06070 */
[----:B------:R-:W-:Y:S02]  /*36630*/  @P2 IADD3 R16, PT, PT, R16, -0x7f000001, RZ ;  /* 0x80ffffff10102810 */ /* 0x000fe40007ffe0ff */
[----:B------:R-:W-:Y:S02]  /*36640*/  @P3 IADD3 R17, PT, PT, R17, -0x7f000001, RZ ;  /* 0x80ffffff11113810 */ /* 0x000fe40007ffe0ff */
[----:B------:R-:W-:Y:S02]  /*36650*/  @P1 IADD3 R9, PT, PT, R9, -0x7f000001, RZ ;  /* 0x80ffffff09091810 */ /* 0x000fe40007ffe0ff */
[----:B------:R-:W-:Y:S02]  /*36660*/  IADD3 R85, PT, PT, R18, R85, RZ ;  /* 0x0000005512557210 */ /* 0x000fe40007ffe0ff */
[----:B------:R-:W-:Y:S02]  /*36670*/  @P5 IADD3 R7, PT, PT, R7, -0x7f000001, RZ ;  /* 0x80ffffff07075810 */ /* 0x000fe40007ffe0ff */
[----:B------:R-:W-:-:S02]  /*36680*/  @P6 IADD3 R95, PT, PT, R95, -0x7f000001, RZ ;  /* 0x80ffffff5f5f6810 */ /* 0x000fc40007ffe0ff */
[----:B------:R-:W-:Y:S02]  /*36690*/  @P4 IADD3 R8, PT, PT, R8, -0x7f000001, RZ ;  /* 0x80ffffff08084810 */ /* 0x000fe40007ffe0ff */
[----:B------:R-:W-:Y:S02]  /*366a0*/  IADD3 R19, PT, PT, R10, R101, RZ ;  /* 0x000000650a137210 */ /* 0x000fe40007ffe0ff */
[----:B------:R-:W-:Y:S02]  /*366b0*/  IADD3 R16, PT, PT, R17, R16, RZ ;  /* 0x0000001011107210 */ /* 0x000fe40007ffe0ff */
[----:B------:R-:W-:Y:S02]  /*366c0*/  IADD3 R9, PT, PT, R9, R98, RZ ;  /* 0x0000006209097210 */ /* 0x000fe40007ffe0ff */
[----:B------:R-:W-:Y:S01]  /*366d0*/  IADD3 R14, PT, PT, R15, R14, RZ ;  /* 0x0000000e0f0e7210 */ /* 0x000fe20007ffe0ff */
[----:B------:R-:W-:Y:S01]  /*366e0*/  ISETP.GE.U32.AND P1, PT, R85, 0x7f000001, PT ;  /* 0x7f0000015500780c */ /* 0x000fe20003f26070 */
[----:B------:R-:W-:-:S02]  /*366f0*/  IADD3 R7, PT, PT, R7, R110, RZ ;  /* 0x0000006e07077210 */ /* 0x000fc40007ffe0ff */
[----:B------:R-:W-:Y:S02]  /*36700*/  IADD3 R8, PT, PT, R8, R95, RZ ;  /* 0x0000005f08087210 */ /* 0x000fe40007ffe0ff */
[----:B------:R-:W-:Y:S01]  /*36710*/  @P0 IADD3 R6, PT, PT, R6, -0x7f000001, RZ ;  /* 0x80ffffff06060810 */ /* 0x000fe20007ffe0ff */
[----:B------:R-:W-:Y:S01]  /*36720*/  ISETP.GE.U32.AND P4, PT, R16, 0x7f000001, PT ;  /* 0x7f0000011000780c */ /* 0x000fe20003f86070 */
[----:B------:R-:W-:Y:S01]  /*36730*/  ISETP.GE.U32.AND P0, PT, R19, 0x7f000001, PT ;  /* 0x7f0000011300780c */ /* 0x000fe20003f06070 */
[----:B------:R-:W-:Y:S01]  /*36740*/  ISETP.GE.U32.AND P5, PT, R14, 0x7f000001, PT ;  /* 0x7f0000010e00780c */ /* 0x000fe20003fa6070 */
[----:B------:R-:W-:Y:S01]  /*36750*/  ISETP.GE.U32.AND P2, PT, R9, 0x7f000001, PT ;  /* 0x7f0000010900780c */ /* 0x000fe20003f46070 */
[----:B------:R-:W-:Y:S01]  /*36760*/  ISETP.GE.U32.AND P3, PT, R7, 0x7f000001, PT ;  /* 0x7f0000010700780c */ /* 0x000fe20003f66070 */
[----:B------:R-:W-:Y:S02]  /*36770*/  ISETP.GE.U32.AND P6, PT, R8, 0x7f000001, PT ;  /* 0x7f0000010800780c */ /* 0x000fe40003fc6070 */
[----:B------:R-:W-:-:S06]  /*36780*/  @P1 IADD3 R85, PT, PT, R85, -0x7f000001, RZ ;  /* 0x80ffffff55551810 */ /* 0x000fcc0007ffe0ff */
[----:B------:R-:W-:Y:S02]  /*36790*/  @P4 IADD3 R16, PT, PT, R16, -0x7f000001, RZ ;  /* 0x80ffffff10104810 */ /* 0x000fe40007ffe0ff */
[----:B------:R-:W-:Y:S02]  /*367a0*/  @P0 IADD3 R19, PT, PT, R19, -0x7f000001, RZ ;  /* 0x80ffffff13130810 */ /* 0x000fe40007ffe0ff */
[----:B------:R-:W-:Y:S02]  /*367b0*/  @P5 IADD3 R14, PT, PT, R14, -0x7f000001, RZ ;  /* 0x80ffffff0e0e5810 */ /* 0x000fe40007ffe0ff */
[----:B------:R-:W-:Y:S01]  /*367c0*/  @P2 IADD3 R9, PT, PT, R9, -0x7f000001, RZ ;  /* 0x80ffffff09092810 */ /* 0x000fe20007ffe0ff */
[----:B------:R-:W-:Y:S01]  /*367d0*/  ISETP.GE.U32.AND P1, PT, R85, R6, PT ;  /* 0x000000065500720c */ /* 0x000fe20003f26070 */
[----:B------:R-:W-:Y:S02]  /*367e0*/  @P3 IADD3 R7, PT, PT, R7, -0x7f000001, RZ ;  /* 0x80ffffff07073810 */ /* 0x000fe40007ffe0ff */
[----:B------:R-:W-:Y:S01]  /*367f0*/  @P6 IADD3 R8, PT, PT, R8, -0x7f000001, RZ ;  /* 0x80ffffff08086810 */ /* 0x000fe20007ffe0ff */
[----:B------:R-:W-:Y:S01]  /*36800*/  ISETP.GE.U32.AND P3, PT, R19, R16, PT ;  /* 0x000000101300720c */ /* 0x000fe20003f66070 */
[----:B------:R-:W-:Y:S01]  /*36810*/  ISETP.GE.U32.AND P2, PT, R9, R14, PT ;  /* 0x0000000e0900720c */ /* 0x000fe20003f46070 */
[----:B------:R-:W-:-:S02]  /*36820*/  IADD3 R85, PT, PT, -R6, R85, RZ ;  /* 0x0000005506557210 */ /* 0x000fc40007ffe1ff */
[----:B------:R-:W-:Y:S01]  /*36830*/  ISETP.GE.U32.AND P0, PT, R8, R7, PT ;  /* 0x000000070800720c */ /* 0x000fe20003f06070 */
[----:B------:R-:W-:Y:S02]  /*36840*/  IADD3 R19, PT, PT, -R16, R19, RZ ;  /* 0x0000001310137210 */ /* 0x000fe40007ffe1ff */
[----:B------:R-:W-:Y:S02]  /*36850*/  IADD3 R84, PT, PT, -R14, R9, RZ ;  /* 0x000000090e547210 */ /* 0x000fe40007ffe1ff */
[----:B------:R-:W-:Y:S02]  /*36860*/  IADD3 R18, PT, PT, -R7, R8, RZ ;  /* 0x0000000807127210 */ /* 0x000fe40007ffe1ff */
[----:B------:R-:W-:Y:S02]  /*36870*/  @!P1 IADD3 R85, PT, PT, R85, 0x7f000001, RZ ;  /* 0x7f00000155559810 */ /* 0x000fe40007ffe0ff */
[----:B------:R-:W-:Y:S02]  /*36880*/  @!P3 IADD3 R19, PT, PT, R19, 0x7f000001, RZ ;  /* 0x7f0000011313b810 */ /* 0x000fe40007ffe0ff */
[----:B------:R-:W-:Y:S01]  /*36890*/  @!P2 IADD3 R84, PT, PT, R84, 0x7f000001, RZ ;  /* 0x7f0000015454a810 */ /* 0x000fe20007ffe0ff */
[----:B----4-:R-:W-:Y:S01]  /*368a0*/  IMAD.WIDE.U32 R8, R11, R85, RZ ;  /* 0x000000550b087225 */ /* 0x010fe200078e00ff */
[----:B------:R-:W-:-:S03]  /*368b0*/  @!P0 IADD3 R18, PT, PT, R18, 0x7f000001, RZ ;  /* 0x7f00000112128810 */ /* 0x000fc60007ffe0ff */
[----:B------:R-:W-:-:S04]  /*368c0*/  IMAD.WIDE.U32 R16, R12, R19, RZ ;  /* 0x000000130c107225 */ /* 0x000fc800078e00ff */
[----:B------:R-:W-:Y:S02]  /*368d0*/  IMAD R89, R8, 0x7effffff, RZ ;  /* 0x7effffff08597824 */ /* 0x000fe400078e02ff */
[----:B------:R-:W-:-:S04]  /*368e0*/  IMAD.WIDE.U32 R14, R11, R84, RZ ;  /* 0x000000540b0e7225 */ /* 0x000fc800078e00ff */
[----:B------:R-:W-:-:S04]  /*368f0*/  IMAD.WIDE.U32 R6, R11, R18, RZ ;  /* 0x000000120b067225 */ /* 0x000fc800078e00ff */
[----:B------:R-:W-:Y:S02]  /*36900*/  IMAD R93, R16, 0x7effffff, RZ ;  /* 0x7effffff105d7824 */ /* 0x000fe400078e02ff */
[----:B------:R-:W-:-:S04]  /*36910*/  IMAD.HI.U32 R90, R89, 0x7f000001, R8 ;  /* 0x7f000001595a7827 */ /* 0x000fc800078e0008 */
[----:B------:R-:W-:Y:S02]  /*36920*/  IMAD R91, R14, 0x7effffff, RZ ;  /* 0x7effffff0e5b7824 */ /* 0x000fe400078e02ff */
[----:B------:R-:W-:Y:S01]  /*36930*/  IMAD.WIDE.U32 R8, R11, R19, RZ ;  /* 0x000000130b087225 */ /* 0x000fe200078e00ff */
[----:B------:R-:W-:-:S03]  /*36940*/  ISETP.GE.U32.AND P0, PT, R90, 0x7f000001, PT ;  /* 0x7f0000015a00780c */ /* 0x000fc60003f06070 */
[----:B------:R-:W-:Y:S02]  /*36950*/  IMAD R89, R6, 0x7effffff, RZ ;  /* 0x7effffff06597824 */ /* 0x000fe400078e02ff */
[----:B------:R-:W-:-:S04]  /*36960*/  IMAD.HI.U32 R16, R93, 0x7f000001, R16 ;  /* 0x7f0000015d107827 */ /* 0x000fc800078e0010 */
[----:B------:R-:W-:Y:S01]  /*36970*/  IMAD.HI.U32 R14, R91, 0x7f000001, R14 ;  /* 0x7f0000015b0e7827 */ /* 0x000fe200078e000e */
[----:B------:R-:W-:-:S03]  /*36980*/  ISETP.GE.U32.AND P1, PT, R16, 0x7f000001, PT ;  /* 0x7f0000011000780c */ /* 0x000fc60003f26070 */
[----:B------:R-:W-:Y:S02]  /*36990*/  IMAD R15, R8, 0x7effffff, RZ ;  /* 0x7effffff080f7824 */ /* 0x000fe400078e02ff */
[----:B------:R-:W-:-:S04]  /*369a0*/  IMAD.HI.U32 R88, R89, 0x7f000001, R6 ;  /* 0x7f00000159587827 */ /* 0x000fc800078e0006 */
[----:B------:R-:W-:-:S04]  /*369b0*/  IMAD.WIDE.U32 R6, R12, R18, RZ ;  /* 0x000000120c067225 */ /* 0x000fc800078e00ff */
[----:B------:R-:W-:Y:S01]  /*369c0*/  IMAD.HI.U32 R89, R15, 0x7f000001, R8 ;  /* 0x7f0000010f597827 */ /* 0x000fe200078e0008 */
[----:B------:R-:W-:-:S03]  /*369d0*/  ISETP.GE.U32.AND P2, PT, R14, 0x7f000001, PT ;  /* 0x7f0000010e00780c */ /* 0x000fc60003f46070 */
[----:B------:R-:W-:Y:S01]  /*369e0*/  IMAD R15, R6, 0x7effffff, RZ ;  /* 0x7effffff060f7824 */ /* 0x000fe200078e02ff */
[----:B------:R-:W-:Y:S01]  /*369f0*/  ISETP.GE.U32.AND P3, PT, R89, 0x7f000001, PT ;  /* 0x7f0000015900780c */ /* 0x000fe20003f66070 */
[----:B------:R-:W-:Y:S01]  /*36a00*/  IMAD.WIDE.U32 R10, R12, R85, RZ ;  /* 0x000000550c0a7225 */ /* 0x000fe200078e00ff */
[----:B------:R-:W-:Y:S01]  /*36a10*/  ISETP.GE.U32.AND P4, PT, R88, 0x7f000001, PT ;  /* 0x7f0000015800780c */ /* 0x000fe20003f86070 */
[----:B------:R-:W-:Y:S02]  /*36a20*/  @P0 IADD3 R90, PT, PT, R90, -0x7f000001, RZ ;  /* 0x80ffffff5a5a0810 */ /* 0x000fe40007ffe0ff */
[----:B------:R-:W-:-:S04]  /*36a30*/  IMAD.HI.U32 R91, R15, 0x7f000001, R6 ;  /* 0x7f0000010f5b7827 */ /* 0x000fc800078e0006 */
[----:B------:R-:W-:Y:S02]  /*36a40*/  IMAD R17, R10, 0x7effffff, RZ ;  /* 0x7effffff0a117824 */ /* 0x000fe400078e02ff */
[----:B------:R-:W-:Y:S01]  /*36a50*/  IMAD.WIDE.U32 R8, R12, R84, RZ ;  /* 0x000000540c087225 */ /* 0x000fe200078e00ff */
[----:B------:R-:W-:Y:S01]  /*36a60*/  @P1 IADD3 R16, PT, PT, R16, -0x7f000001, RZ ;  /* 0x80ffffff10101810 */ /* 0x000fe20007ffe0ff */
[----:B------:R-:W-:Y:S02]  /*36a70*/  ISETP.GE.U32.AND P0, PT, R91, 0x7f000001, PT ;  /* 0x7f0000015b00780c */ /* 0x000fe40003f06070 */
[----:B------:R-:W-:Y:S01]  /*36a80*/  IMAD.HI.U32 R17, R17, 0x7f000001, R10 ;  /* 0x7f00000111117827 */ /* 0x000fe200078e000a */
[----:B------:R-:W-:-:S03]  /*36a90*/  ISETP.GE.U32.AND P1, PT, R90, 0x7f000001, PT ;  /* 0x7f0000015a00780c */ /* 0x000fc60003f26070 */
[----:B------:R-:W-:Y:S02]  /*36aa0*/  IMAD R7, R8, 0x7effffff, RZ ;  /* 0x7effffff08077824 */ /* 0x000fe400078e02ff */
[----:B------:R-:W-:Y:S01]  /*36ab0*/  IMAD.WIDE.U32 R10, R86, R19, RZ ;  /* 0x00000013560a7225 */ /* 0x000fe200078e00ff */
[----:B------:R-:W-:Y:S02]  /*36ac0*/  @P2 IADD3 R14, PT, PT, R14, -0x7f000001, RZ ;  /* 0x80ffffff0e0e2810 */ /* 0x000fe40007ffe0ff */
[----:B------:R-:W-:Y:S01]  /*36ad0*/  @P3 IADD3 R89, PT, PT, R89, -0x7f000001, RZ ;  /* 0x80ffffff59593810 */ /* 0x000fe20007ffe0ff */
[----:B------:R-:W-:-:S04]  /*36ae0*/  IMAD.HI.U32 R8, R7, 0x7f000001, R8 ;  /* 0x7f00000107087827 */ /* 0x000fc800078e0008 */
[----:B------:R-:W-:Y:S02]  /*36af0*/  IMAD R15, R10, 0x7effffff, RZ ;  /* 0x7effffff0a0f7824 */ /* 0x000fe400078e02ff */
[----:B------:R-:W-:Y:S01]  /*36b00*/  IMAD.WIDE.U32 R6, R16, 0x5fffffa, RZ ;  /* 0x05fffffa10067825 */ /* 0x000fe200078e00ff */
[----:B------:R-:W-:-:S03]  /*36b10*/  ISETP.GE.U32.AND P2, PT, R17, 0x7f000001, PT ;  /* 0x7f0000011100780c */ /* 0x000fc60003f46070 */
[----:B------:R-:W-:Y:S01]  /*36b20*/  IMAD R9, R16, 0x6, RZ ;  /* 0x0000000610097824 */ /* 0x000fe200078e02ff */
[----:B------:R-:W-:Y:S01]  /*36b30*/  @P4 IADD3 R88, PT, PT, R88, -0x7f000001, RZ ;  /* 0x80ffffff58584810 */ /* 0x000fe20007ffe0ff */
[----:B------:R-:W-:Y:S01]  /*36b40*/  IMAD.HI.U32 R95, R15, 0x7f000001, R10 ;  /* 0x7f0000010f5f7827 */ /* 0x000fe200078e000a */
[----:B------:R-:W-:Y:S01]  /*36b50*/  ISETP.GE.U32.AND P6, PT, R14, 0x7f000001, PT ;  /* 0x7f0000010e00780c */ /* 0x000fe20003fc6070 */
[----:B------:R-:W-:Y:S01]  /*36b60*/  ISETP.GE.U32.AND P5, PT, R8, 0x7f000001, PT ;  /* 0x7f0000010800780c */ /* 0x000fe20003fa6070 */
[----:B------:R-:W-:Y:S01]  /*36b70*/  ISETP.GE.U32.AND P4, PT, R89, 0x7f000001, PT ;  /* 0x7f0000015900780c */ /* 0x000fe20003f86070 */
[----:B------:R-:W-:Y:S01]  /*36b80*/  IMAD.HI.U32 R9, R9, 0x7f000001, R6 ;  /* 0x7f00000109097827 */ /* 0x000fe200078e0006 */
[----:B------:R-:W-:Y:S01]  /*36b90*/  @P0 IADD3 R91, PT, PT, R91, -0x7f000001, RZ ;  /* 0x80ffffff5b5b0810 */ /* 0x000fe20007ffe0ff */
[----:B------:R-:W-:Y:S01]  /*36ba0*/  ISETP.GE.U32.AND P0, PT, R95, 0x7f000001, PT ;  /* 0x7f0000015f00780c */ /* 0x000fe20003f06070 */
[----:B------:R-:W-:Y:S01]  /*36bb0*/  @P1 IADD3 R90, PT, PT, R90, -0x7f000001, RZ ;  /* 0x80ffffff5a5a1810 */ /* 0x000fe20007ffe0ff */
[----:B------:R-:W-:Y:S01]  /*36bc0*/  ISETP.GE.U32.AND P3, PT, R88, 0x7f000001, PT ;  /* 0x7f0000015800780c */ /* 0x000fe20003f66070 */
[----:B------:R-:W-:Y:S01]  /*36bd0*/  ISETP.GE.U32.AND P1, PT, R9, 0x7f000001, PT ;  /* 0x7f0000010900780c */ /* 0x000fe20003f26070 */
[----:B------:R-:W-:Y:S01]  /*36be0*/  IMAD.WIDE.U32 R10, R86, R84, RZ ;  /* 0x00000054560a7225 */ /* 0x000fe200078e00ff */
[----:B------:R-:W-:-:S03]  /*36bf0*/  @P2 IADD3 R17, PT, PT, R17, -0x7f000001, RZ ;  /* 0x80ffffff11112810 */ /* 0x000fc60007ffe0ff */
[----:B------:R-:W-:Y:S02]  /*36c00*/  @P6 IADD3 R14, PT, PT, R14, -0x7f000001, RZ ;  /* 0x80ffffff0e0e6810 */ /* 0x000fe40007ffe0ff */
[----:B------:R-:W-:Y:S02]  /*36c10*/  @P5 IADD3 R8, PT, PT, R8, -0x7f000001, RZ ;  /* 0x80ffffff08085810 */ /* 0x000fe40007ffe0ff */
[----:B------:R-:W-:Y:S01]  /*36c20*/  @P4 IADD3 R89, PT, PT, R89, -0x7f000001, RZ ;  /* 0x80ffffff59594810 */ /* 0x000fe20007ffe0ff */
[----:B------:R-:W-:Y:S02]  /*36c30*/  IMAD R93, R10, 0x7effffff, RZ ;  /* 0x7effffff0a5d7824 */ /* 0x000fe400078e02ff */
[----:B------:R-:W-:Y:S01]  /*36c40*/  IMAD.WIDE.U32 R6, R86, R18, RZ ;  /* 0x0000001256067225 */ /* 0x000fe200078e00ff */
[----:B------:R-:W-:Y:S02]  /*36c50*/  @P0 IADD3 R95, PT, PT, R95, -0x7f000001, RZ ;  /* 0x80ffffff5f5f0810 */ /* 0x000fe40007ffe0ff */
[----:B------:R-:W-:-:S02]  /*36c60*/  IADD3 R16, PT, PT, R14, R17, RZ ;  /* 0x000000110e107210 */ /* 0x000fc40007ffe0ff */
[----:B------:R-:W-:Y:S01]  /*36c70*/  @P3 IADD3 R88, PT, PT, R88, -0x7f000001, RZ ;  /* 0x80ffffff58583810 */ /* 0x000fe20007ffe0ff */
[----:B------:R-:W-:Y:S01]  /*36c80*/  IMAD.HI.U32 R93, R93, 0x7f000001, R10 ;  /* 0x7f0000015d5d7827 */ /* 0x000fe200078e000a */
[----:B------:R-:W-:Y:S02]  /*36c90*/  @P1 IADD3 R9, PT, PT, R9, -0x7f000001, RZ ;  /* 0x80ffffff09091810 */ /* 0x000fe40007ffe0ff */
[----:B------:R-:W-:Y:S01]  /*36ca0*/  IADD3 R17, PT, PT, R89, R8, RZ ;  /* 0x0000000859117210 */ /* 0x000fe20007ffe0ff */
[----:B------:R-:W-:Y:S01]  /*36cb0*/  IMAD R89, R6, 0x7effffff, RZ ;  /* 0x7effffff06597824 */ /* 0x000fe200078e02ff */
[----:B------:R-:W-:Y:S01]  /*36cc0*/  ISETP.GE.U32.AND P0, PT, R93, 0x7f000001, PT ;  /* 0x7f0000015d00780c */ /* 0x000fe20003f06070 */
[----:B------:R-:W-:Y:S01]  /*36cd0*/  IMAD.WIDE.U32 R14, R95, 0x5fffffa, RZ ;  /* 0x05fffffa5f0e7825 */ /* 0x000fe200078e00ff */
[----:B------:R-:W-:-:S03]  /*36ce0*/  IADD3 R88, PT, PT, R88, R9, RZ ;  /* 0x0000000958587210 */ /* 0x000fc60007ffe0ff */
[----:B------:R-:W-:Y:S02]  /*36cf0*/  IMAD R95, R95, 0x6, RZ ;  /* 0x000000065f5f7824 */ /* 0x000fe400078e02ff */
[----:B------:R-:W-:Y:S01]  /*36d00*/  IMAD.HI.U32 R89, R89, 0x7f000001, R6 ;  /* 0x7f00000159597827 */ /* 0x000fe200078e0006 */
[----:B------:R-:W-:-:S03]  /*36d10*/  IADD3 R12, PT, PT, R90, R91, RZ ;  /* 0x0000005b5a0c7210 */ /* 0x000fc60007ffe0ff */
[----:B------:R-:W-:-:S04]  /*36d20*/  IMAD.WIDE.U32 R8, R86, R85, RZ ;  /* 0x0000005556087225 */ /* 0x000fc800078e00ff */
[----:B--2---:R-:W-:-:S04]  /*36d30*/  IMAD.WIDE.U32 R6, R87, R85, RZ ;  /* 0x0000005557067225 */ /* 0x004fc800078e00ff */
[----:B------:R-:W-:Y:S01]  /*36d40*/  IMAD.HI.U32 R95, R95, 0x7f000001, R14 ;  /* 0x7f0000015f5f7827 */ /* 0x000fe200078e000e */
[----:B------:R-:W-:-:S03]  /*36d50*/  ISETP.GE.U32.AND P4, PT, R89, 0x7f000001, PT ;  /* 0x7f0000015900780c */ /* 0x000fc60003f86070 */
[----:B------:R-:W-:Y:S02]  /*36d60*/  IMAD R91, R8, 0x7effffff, RZ ;  /* 0x7effffff085b7824 */ /* 0x000fe400078e02ff */
[----:B------:R-:W-:Y:S02]  /*36d70*/  IMAD R15, R6, 0x7effffff, RZ ;  /* 0x7effffff060f7824 */ /* 0x000fe400078e02ff */
[----:B------:R-:W-:Y:S01]  /*36d80*/  IMAD.HI.U32 R86, R91, 0x7f000001, R8 ;  /* 0x7f0000015b567827 */ /* 0x000fe200078e0008 */
[----:B------:R-:W-:-:S03]  /*36d90*/  @P0 IADD3 R93, PT, PT, R93, -0x7f000001, RZ ;  /* 0x80ffffff5d5d0810 */ /* 0x000fc60007ffe0ff */
[----:B------:R-:W-:-:S04]  /*36da0*/  IMAD.WIDE.U32 R10, R87, R19, RZ ;  /* 0x00000013570a7225 */ /* 0x000fc800078e00ff */
[----:B------:R-:W-:-:S04]  /*36db0*/  IMAD.HI.U32 R14, R15, 0x7f000001, R6 ;  /* 0x7f0000010f0e7827 */ /* 0x000fc800078e0006 */
[----:B------:R-:W-:Y:S01]  /*36dc0*/  IMAD.WIDE.U32 R8, R87, R84, RZ ;  /* 0x0000005457087225 */ /* 0x000fe200078e00ff */
[----:B------:R-:W-:Y:S01]  /*36dd0*/  ISETP.GE.U32.AND P5, PT, R86, 0x7f000001, PT ;  /* 0x7f0000015600780c */ /* 0x000fe20003fa6070 */
[----:B------:R-:W-:Y:S02]  /*36de0*/  ISETP.GE.U32.AND P1, PT, R14, 0x7f000001, PT ;  /* 0x7f0000010e00780c */ /* 0x000fe40003f26070 */
[----:B------:R-:W-:Y:S01]  /*36df0*/  IMAD R85, R10, 0x7effffff, RZ ;  /* 0x7effffff0a557824 */ /* 0x000fe200078e02ff */
[----:B------:R-:W-:Y:S01]  /*36e00*/  ISETP.GE.U32.AND P2, PT, R16, 0x7f000001, PT ;  /* 0x7f0000011000780c */ /* 0x000fe20003f46070 */
[----:B------:R-:W-:Y:S01]  /*36e10*/  IMAD R19, R8, 0x7effffff, RZ ;  /* 0x7effffff08137824 */ /* 0x000fe200078e02ff */
[----:B------:R-:W-:Y:S01]  /*36e20*/  ISETP.GE.U32.AND P3, PT, R17, 0x7f000001, PT ;  /* 0x7f0000011100780c */ /* 0x000fe20003f66070 */
[----:B------:R-:W-:-:S04]  /*36e30*/  IMAD.HI.U32 R10, R85, 0x7f000001, R10 ;  /* 0x7f000001550a7827 */ /* 0x000fc800078e000a */
[----:B------:R-:W-:Y:S01]  /*36e40*/  IMAD.WIDE.U32 R6, R93, 0x5fffffa, RZ ;  /* 0x05fffffa5d067825 */ /* 0x000fe200078e00ff */
[----:B------:R-:W-:-:S03]  /*36e50*/  @P4 IADD3 R89, PT, PT, R89, -0x7f000001, RZ ;  /* 0x80ffffff59594810 */ /* 0x000fc60007ffe0ff */
[----:B------:R-:W-:Y:S01]  /*36e60*/  IMAD.HI.U32 R84, R19, 0x7f000001, R8 ;  /* 0x7f00000113547827 */ /* 0x000fe200078e0008 */
[----:B------:R-:W-:-:S03]  /*36e70*/  ISETP.GE.U32.AND P4, PT, R10, 0x7f000001, PT ;  /* 0x7f0000010a00780c */ /* 0x000fc60003f86070 */
[----:B------:R-:W-:Y:S01]  /*36e80*/  IMAD R11, R93, 0x6, RZ ;  /* 0x000000065d0b7824 */ /* 0x000fe200078e02ff */
[----:B------:R-:W-:Y:S01]  /*36e90*/  ISETP.GE.U32.AND P0, PT, R84, 0x7f000001, PT ;  /* 0x7f0000015400780c */ /* 0x000fe20003f06070 */
[----:B------:R-:W-:-:S04]  /*36ea0*/  IMAD.WIDE.U32 R8, R87, R18, RZ ;  /* 0x0000001257087225 */ /* 0x000fc800078e00ff */
[----:B------:R-:W-:Y:S01]  /*36eb0*/  IMAD.HI.U32 R87, R11, 0x7f000001, R6 ;  /* 0x7f0000010b577827 */ /* 0x000fe200078e0006 */
[----:B------:R-:W-:Y:S02]  /*36ec0*/  @P5 IADD3 R86, PT, PT, R86, -0x7f000001, RZ ;  /* 0x80ffffff56565810 */ /* 0x000fe40007ffe0ff */
[----:B------:R-:W-:Y:S02]  /*36ed0*/  @P1 IADD3 R14, PT, PT, R14, -0x7f000001, RZ ;  /* 0x80ffffff0e0e1810 */ /* 0x000fe40007ffe0ff */
[----:B------:R-:W-:Y:S02]  /*36ee0*/  @P2 IADD3 R16, PT, PT, R16, -0x7f000001, RZ ;  /* 0x80ffffff10102810 */ /* 0x000fe40007ffe0ff */
[----:B------:R-:W-:Y:S01]  /*36ef0*/  @P3 IADD3 R17, PT, PT, R17, -0x7f000001, RZ ;  /* 0x80ffffff11113810 */ /* 0x000fe20007ffe0ff */
[----:B------:R-:W-:Y:S01]  /*36f00*/  ISETP.GE.U32.AND P5, PT, R87, 0x7f000001, PT ;  /* 0x7f0000015700780c */ /* 0x000fe20003fa6070 */
[----:B------:R-:W-:Y:S01]  /*36f10*/  ISETP.GE.U32.AND P1, PT, R88, 0x7f000001, PT ;  /* 0x7f0000015800780c */ /* 0x000fe20003f26070 */
[----:B------:R-:W-:Y:S01]  /*36f20*/  IMAD R7, R8, 0x7effffff, RZ ;  /* 0x7effffff08077824 */ /* 0x000fe200078e02ff */
[----:B------:R-:W-:Y:S01]  /*36f30*/  ISETP.GE.U32.AND P3, PT, R95, 0x7f000001, PT ;  /* 0x7f0000015f00780c */ /* 0x000fe20003f66070 */
[----:B------:R-:W-:-:S02]  /*36f40*/  ISETP.GE.U32.AND P2, PT, R12, 0x7f000001, PT ;  /* 0x7f0000010c00780c */ /* 0x000fc40003f46070 */
[----:B------:R-:W-:Y:S01]  /*36f50*/  IMAD.HI.U32 R18, R7, 0x7f000001, R8 ;  /* 0x7f00000107127827 */ /* 0x000fe200078e0008 */
[----:B------:R-:W-:Y:S02]  /*36f60*/  @P4 IADD3 R10, PT, PT, R10, -0x7f000001, RZ ;  /* 0x80ffffff0a0a4810 */ /* 0x000fe40007ffe0ff */
[----:B------:R-:W-:Y:S02]  /*36f70*/  @P0 IADD3 R84, PT, PT, R84, -0x7f000001, RZ ;  /* 0x80ffffff54540810 */ /* 0x000fe40007ffe0ff */
[----:B------:R-:W-:Y:S01]  /*36f80*/  ISETP.GE.U32.AND P0, PT, R18, 0x7f000001, PT ;  /* 0x7f0000011200780c */ /* 0x000fe20003f06070 */
[----:B------:R-:W-:Y:S01]  /*36f90*/  IMAD.WIDE.U32 R6, R14, 0x5fffffa, RZ ;  /* 0x05fffffa0e067825 */ /* 0x000fe200078e00ff */
[----:B------:R-:W-:Y:S02]  /*36fa0*/  @P5 IADD3 R87, PT, PT, R87, -0x7f000001, RZ ;  /* 0x80ffffff57575810 */ /* 0x000fe40007ffe0ff */
[----:B------:R-:W-:Y:S01]  /*36fb0*/  @P1 IADD3 R88, PT, PT, R88, -0x7f000001, RZ ;  /* 0x80ffffff58581810 */ /* 0x000fe20007ffe0ff */
[----:B------:R-:W-:Y:S01]  /*36fc0*/  IMAD R85, R10, 0x6, RZ ;  /* 0x000000060a557824 */ /* 0x000fe200078e02ff */
[----:B------:R-:W-:Y:S01]  /*36fd0*/  @P3 IADD3 R95, PT, PT, R95, -0x7f000001, RZ ;  /* 0x80ffffff5f5f3810 */ /* 0x000fe20007ffe0ff */
[----:B------:R-:W-:Y:S01]  /*36fe0*/  IMAD.WIDE.U32 R8, R84, 0x5fffffa, RZ ;  /* 0x05fffffa54087825 */ /* 0x000fe200078e00ff */
[----:B------:R-:W-:-:S03]  /*36ff0*/  @P2 IADD3 R12, PT, PT, R12, -0x7f000001, RZ ;  /* 0x80ffffff0c0c2810 */ /* 0x000fc60007ffe0ff */
[----:B------:R-:W-:-:S04]  /*37000*/  IMAD.WIDE.U32 R10, R10, 0x5fffffa, RZ ;  /* 0x05fffffa0a0a7825 */ /* 0x000fc800078e00ff */
[----:B------:R-:W-:Y:S02]  /*37010*/  IMAD R15, R14, 0x6, RZ ;  /* 0x000000060e0f7824 */ /* 0x000fe400078e02ff */
[----:B------:R-:W-:Y:S01]  /*37020*/  IMAD R19, R84, 0x6, RZ ;  /* 0x0000000654137824 */ /* 0x000fe200078e02ff */
[----:B------:R-:W-:Y:S01]  /*37030*/  IADD3 R88, PT, PT, R88, R87, RZ ;  /* 0x0000005758587210 */ /* 0x000fe20007ffe0ff */
[----:B------:R-:W-:Y:S01]  /*37040*/  IMAD.HI.U32 R7, R15, 0x7f000001, R6 ;  /* 0x7f0000010f077827 */ /* 0x000fe200078e0006 */
[----:B------:R-:W-:Y:S02]  /*37050*/  IADD3 R16, PT, PT, R16, R89, RZ ;  /* 0x0000005910107210 */ /* 0x000fe40007ffe0ff */
[----:B------:R-:W-:Y:S02]  /*37060*/  IADD3 R17, PT, PT, R17, R86, RZ ;  /* 0x0000005611117210 */ /* 0x000fe40007ffe0ff */
[----:B------:R-:W-:Y:S01]  /*37070*/  IADD3 R12, PT, PT, R12, R95, RZ ;  /* 0x0000005f0c0c7210 */ /* 0x000fe20007ffe0ff */
[----:B------:R-:W-:-:S04]  /*37080*/  IMAD.HI.U32 R9, R19, 0x7f000001, R8 ;  /* 0x7f00000113097827 */ /* 0x000fc800078e0008 */
[----:B------:R-:W-:Y:S01]  /*37090*/  IMAD.HI.U32 R11, R85, 0x7f000001, R10 ;  /* 0x7f000001550b7827 */ /* 0x000fe200078e000a */
[----:B------:R-:W-:Y:S01]  /*370a0*/  @P0 IADD3 R18, PT, PT, R18, -0x7f000001, RZ ;  /* 0x80ffffff12120810 */ /* 0x000fe20007ffe0ff */
[----:B------:R-:W-:Y:S01]  /*370b0*/  ISETP.GE.U32.AND P4, PT, R7, 0x7f000001, PT ;  /* 0x7f0000010700780c */ /* 0x000fe20003f86070 */
[----:B------:R-:W-:Y:S01]  /*370c0*/  ISETP.GE.U32.AND P2, PT, R88, 0x7f000001, PT ;  /* 0x7f0000015800780c */ /* 0x000fe20003f46070 */
[----:B------:R-:W-:Y:S01]  /*370d0*/  ISETP.GE.U32.AND P5, PT, R9, 0x7f000001, PT ;  /* 0x7f0000010900780c */ /* 0x000fe20003fa6070 */
[----:B------:R-:W-:Y:S01]  /*370e0*/  ISETP.GE.U32.AND P6, PT, R11, 0x7f000001, PT ;  /* 0x7f0000010b00780c */ /* 0x000fe20003fc6070 */
[----:B------:R-:W-:Y:S01]  /*370f0*/  ISETP.GE.U32.AND P3, PT, R12, 0x7f000001, PT ;  /* 0x7f0000010c00780c */ /* 0x000fe20003f66070 */
[----:B------:R-:W-:Y:S01]  /*37100*/  ISETP.GE.U32.AND P0, PT, R16, 0x7f000001, PT ;  /* 0x7f0000011000780c */ /* 0x000fe20003f06070 */
[----:B------:R-:W-:-:S07]  /*37110*/  ISETP.GE.U32.AND P1, PT, R17, 0x7f000001, PT ;  /* 0x7f0000011100780c */ /* 0x000fce0003f26070 */
[----:B------:R-:W-:Y:S02]  /*37120*/  @P4 IADD3 R7, PT, PT, R7, -0x7f000001, RZ ;  /* 0x80ffffff07074810 */ /* 0x000fe40007ffe0ff */
[----:B------:R-:W-:Y:S02]  /*37130*/  @P2 IADD3 R88, PT, PT, R88, -0x7f000001, RZ ;  /* 0x80ffffff58582810 */ /* 0x000fe40007ffe0ff */
[----:B------:R-:W-:Y:S02]  /*37140*/  @P5 IADD3 R9, PT, PT, R9, -0x7f000001, RZ ;  /* 0x80ffffff09095810 */ /* 0x000fe40007ffe0ff */
[----:B------:R-:W-:Y:S02]  /*37150*/  @P6 IADD3 R11, PT, PT, R11, -0x7f000001, RZ ;  /* 0x80ffffff0b0b6810 */ /* 0x000fe40007ffe0ff */
        /* <DEDUP_REMOVED lines=8> */
[----:B------:R-:W-:Y:S01]  /*371e0*/  IADD3 R65, PT, PT, R65, R33, RZ ;  /* 0x0000002141417210 */ /* 0x000fe20007ffe0ff */
[----:B------:R-:W-:Y:S01]  /*371f0*/  ISETP.GE.U32.AND P2, PT, R7, 0x7f000001, PT ;  /* 0x7f0000010700780c */ /* 0x000fe20003f46070 */
[----:B------:R-:W-:Y:S01]  /*37200*/  ISETP.GE.U32.AND P3, PT, R16, 0x7f000001, PT ;  /* 0x7f0000011000780c */ /* 0x000fe20003f66070 */
[----:B------:R-:W-:Y:S01]  /*37210*/  ISETP.GE.U32.AND P0, PT, R17, 0x7f000001, PT ;  /* 0x7f0000011100780c */ /* 0x000fe20003f06070 */
[----:B------:R-:W-:-:S02]  /*37220*/  IADD3 R34, PT, PT, R34, R22, RZ ;  /* 0x0000001622227210 */ /* 0x000fc40007ffe0ff */
[----:B------:R-:W-:Y:S02]  /*37230*/  IADD3 R6, PT, PT, R59, R27, RZ ;  /* 0x0000001b3b067210 */ /* 0x000fe40007ffe0ff */
[----:B------:R-:W-:Y:S01]  /*37240*/  IADD3 R63, PT, PT, R63, R40, RZ ;  /* 0x000000283f3f7210 */ /* 0x000fe20007ffe0ff */
[----:B------:R-:W2:Y:S03]  /*37250*/  LDL.64 R18, [R1+0x100] ;  /* 0x0001000001127983 */ /* 0x000ea60000100a00 */
[----:B------:R-:W-:Y:S02]  /*37260*/  @P1 IADD3 R14, PT, PT, R14, -0x7f000001, RZ ;  /* 0x80ffffff0e0e1810 */ /* 0x000fe40007ffe0ff */
[----:B------:R-:W-:Y:S02]  /*37270*/  @P2 IADD3 R7, PT, PT, R7, -0x7f000001, RZ ;  /* 0x80ffffff07072810 */ /* 0x000fe40007ffe0ff */
[----:B------:R-:W-:-:S02]  /*37280*/  @P3 IADD3 R16, PT, PT, R16, -0x7f000001, RZ ;  /* 0x80ffffff10103810 */ /* 0x000fc40007ffe0ff */
[----:B------:R-:W-:Y:S02]  /*37290*/  @P0 IADD3 R17, PT, PT, R17, -0x7f000001, RZ ;  /* 0x80ffffff11110810 */ /* 0x000fe40007ffe0ff */
[----:B------:R-:W-:Y:S02]  /*372a0*/  IADD3 R14, PT, PT, R14, R97, RZ ;  /* 0x000000610e0e7210 */ /* 0x000fe40007ffe0ff */
[----:B---3--:R-:W-:Y:S02]  /*372b0*/  IADD3 R20, PT, PT, R7, R20, RZ ;  /* 0x0000001407147210 */ /* 0x008fe40007ffe0ff */
[----:B------:R-:W-:Y:S02]  /*372c0*/  IADD3 R16, PT, PT, R16, R13, RZ ;  /* 0x0000000d10107210 */ /* 0x000fe40007ffe0ff */
[----:B------:R-:W-:Y:S01]  /*372d0*/  IADD3 R66, PT, PT, R17, R66, RZ ;  /* 0x0000004211427210 */ /* 0x000fe20007ffe0ff */
[----:B------:R-:W-:Y:S01]  /*372e0*/  ISETP.GE.U32.AND P0, PT, R14, 0x7f000001, PT ;  /* 0x7f0000010e00780c */ /* 0x000fe20003f06070 */
[----:B------:R-:W-:Y:S01]  /*372f0*/  ISETP.GE.U32.AND P1, PT, R20, 0x7f000001, PT ;  /* 0x7f0000011400780c */ /* 0x000fe20003f26070 */
[----:B------:R-:W-:-:S02]  /*37300*/  ISETP.GE.U32.AND P2, PT, R16, 0x7f000001, PT ;  /* 0x7f0000011000780c */ /* 0x000fc40003f46070 */
        /* <DEDUP_REMOVED lines=10> */
[----:B------:R-:W-:Y:S04]  /*373b0*/  STL [R1+0x110], R14 ;  /* 0x0001100e01007387 */ /* 0x000fe80000100800 */
[----:B------:R0:W-:Y:S04]  /*373c0*/  STL [R1+0x118], R16 ;  /* 0x0001181001007387 */ /* 0x0001e80000100800 */
[----:B------:R-:W-:Y:S04]  /*373d0*/  STL [R1+0x11c], R66 ;  /* 0x00011c4201007387 */ /* 0x000fe80000100800 */
[----:B------:R-:W3:Y:S04]  /*373e0*/  LD.E R8, desc[UR10][R82.64+0x4a0] ;  /* 0x0004a00a52087980 */ /* 0x000ee8000c101900 */
[----:B------:R-:W4:Y:S04]  /*373f0*/  LD.E R10, desc[UR10][R82.64+0x4a4] ;  /* 0x0004a40a520a7980 */ /* 0x000f28000c101900 */
[----:B------:R-:W2:Y:S04]  /*37400*/  LD.E R11, desc[UR10][R82.64+0x4a8] ;  /* 0x0004a80a520b7980 */ /* 0x000ea8000c101900 */
[----:B------:R-:W2:Y:S01]  /*37410*/  LD.E R12, desc[UR10][R82.64+0x4ac] ;  /* 0x0004ac0a520c7980 */ /* 0x000ea2000c101900 */
[----:B------:R-:W-:Y:S01]  /*37420*/  ISETP.GE.U32.AND P1, PT, R65, 0x7f000001, PT ;  /* 0x7f0000014100780c */ /* 0x000fe20003f26070 */
[----:B------:R-:W-:Y:S01]  /*37430*/  ISETP.GE.U32.AND P2, PT, R34, 0x7f000001, PT ;  /* 0x7f0000012200780c */ /* 0x000fe20003f46070 */
[----:B------:R-:W-:Y:S01]  /*37440*/  ISETP.GE.U32.AND P0, PT, R6, 0x7f000001, PT ;  /* 0x7f0000010600780c */ /* 0x000fe20003f06070 */
[----:B------:R-:W-:Y:S01]  /*37450*/  ISETP.GE.U32.AND P3, PT, R63, 0x7f000001, PT ;  /* 0x7f0000013f00780c */ /* 0x000fe20003f66070 */
[----:B------:R-:W2:Y:S04]  /*37460*/  LDL R13, [R1+0x114] ;  /* 0x00011400010d7983 */ /* 0x000ea80000100800 */
[----:B------:R-:W2:Y:S05]  /*37470*/  LDL R15, [R1+0x11c] ;  /* 0x00011c00010f7983 */ /* 0x000eaa0000100800 */
[----:B------:R-:W-:-:S02]  /*37480*/  @P1 IADD3 R65, PT, PT, R65, -0x7f000001, RZ ;  /* 0x80ffffff41411810 */ /* 0x000fc40007ffe0ff */
[----:B------:R-:W-:Y:S02]  /*37490*/  @P2 IADD3 R34, PT, PT, R34, -0x7f000001, RZ ;  /* 0x80ffffff22222810 */ /* 0x000fe40007ffe0ff */
[----:B------:R-:W-:Y:S02]  /*374a0*/  IADD3 R64, PT, PT, R64, R65, RZ ;  /* 0x0000004140407210 */ /* 0x000fe40007ffe0ff */
[----:B------:R-:W-:Y:S02]  /*374b0*/  @P0 IADD3 R6, PT, PT, R6, -0x7f000001, RZ ;  /* 0x80ffffff06060810 */ /* 0x000fe40007ffe0ff */
[----:B------:R-:W-:Y:S02]  /*374c0*/  IADD3 R34, PT, PT, R81, R34, RZ ;  /* 0x0000002251227210 */ /* 0x000fe40007ffe0ff */
[----:B------:R-:W-:Y:S01]  /*374d0*/  @P3 IADD3 R63, PT, PT, R63, -0x7f000001, RZ ;  /* 0x80ffffff3f3f3810 */ /* 0x000fe20007ffe0ff */
[----:B------:R-:W-:Y:S01]  /*374e0*/  ISETP.GE.U32.AND P1, PT, R64, 0x7f000001, PT ;  /* 0x7f0000014000780c */ /* 0x000fe20003f26070 */
[----:B------:R-:W-:Y:S01]  /*374f0*/  IADD3 R67, PT, PT, R67, R6, RZ ;  /* 0x0000000643437210 */ /* 0x000fe20007ffe0ff */
[----:B------:R-:W-:Y:S01]  /*37500*/  ISETP.GE.U32.AND P2, PT, R34, 0x7f000001, PT ;  /* 0x7f0000012200780c */ /* 0x000fe20003f46070 */
[----:B------:R-:W-:Y:S01]  /*37510*/  IADD3 R63, PT, PT, R80, R63, RZ ;  /* 0x0000003f503f7210 */ /* 0x000fe20007ffe0ff */
[----:B------:R-:W2:Y:S02]  /*37520*/  LDL R6, [R1+0x118] ;  /* 0x0001180001067983 */ /* 0x000ea40000100800 */
[----:B------:R-:W-:-:S02]  /*37530*/  ISETP.GE.U32.AND P0, PT, R67, 0x7f000001, PT ;  /* 0x7f0000014300780c */ /* 0x000fc40003f06070 */
[----:B------:R-:W-:-:S05]  /*37540*/  ISETP.GE.U32.AND P3, PT, R63, 0x7f000001, PT ;  /* 0x7f0000013f00780c */ /* 0x000fca0003f66070 */
[----:B------:R-:W-:Y:S02]  /*37550*/  @P1 IADD3 R64, PT, PT, R64, -0x7f000001, RZ ;  /* 0x80ffffff40401810 */ /* 0x000fe40007ffe0ff */
[----:B------:R-:W-:Y:S02]  /*37560*/  @P2 IADD3 R34, PT, PT, R34, -0x7f000001, RZ ;  /* 0x80ffffff22222810 */ /* 0x000fe40007ffe0ff */
[----:B------:R-:W-:Y:S02]  /*37570*/  IADD3 R64, PT, PT, R79, R64, RZ ;  /* 0x000000404f407210 */ /* 0x000fe40007ffe0ff */
[----:B------:R-:W-:Y:S02]  /*37580*/  @P0 IADD3 R67, PT, PT, R67, -0x7f000001, RZ ;  /* 0x80ffffff43430810 */ /* 0x000fe40007ffe0ff */
[----:B------:R-:W-:Y:S02]  /*37590*/  IADD3 R9, PT, PT, R77, R34, RZ ;  /* 0x000000224d097210 */ /* 0x000fe40007ffe0ff */
[----:B------:R-:W-:Y:S01]  /*375a0*/  @P3 IADD3 R63, PT, PT, R63, -0x7f000001, RZ ;  /* 0x80ffffff3f3f3810 */ /* 0x000fe20007ffe0ff */
[----:B------:R-:W2:Y:S01]  /*375b0*/  LDL R77, [R1+0x110] ;  /* 0x00011000014d7983 */ /* 0x000ea20000100800 */
[----:B------:R-:W-:Y:S01]  /*375c0*/  ISETP.GE.U32.AND P1, PT, R64, 0x7f000001, PT ;  /* 0x7f0000014000780c */ /* 0x000fe20003f26070 */
[----:B------:R-:W-:-:S02]  /*375d0*/  IADD3 R7, PT, PT, R78, R67, RZ ;  /* 0x000000434e077210 */ /* 0x000fc40007ffe0ff */
[----:B------:R-:W-:-:S03]  /*375e0*/  IADD3 R76, PT, PT, R76, R63, RZ ;  /* 0x0000003f4c4c7210 */ /* 0x000fc60007ffe0ff */
[----:B------:R-:W-:Y:S01]  /*375f0*/  ISETP.GE.U32.AND P0, PT, R7, 0x7f000001, PT ;  /* 0x7f0000010700780c */ /* 0x000fe20003f06070 */
[----:B------:R-:W-:Y:S01]  /*37600*/  ISETP.GE.U32.AND P2, PT, R9, 0x7f000001, PT ;  /* 0x7f0000010900780c */ /* 0x000fe20003f46070 */
[----:B------:R-:W-:-:S05]  /*37610*/  ISETP.GE.U32.AND P3, PT, R76, 0x7f000001, PT ;  /* 0x7f0000014c00780c */ /* 0x000fca0003f66070 */
[----:B------:R-:W-:-:S04]  /*37620*/  @P1 IADD3 R64, PT, PT, R64, -0x7f000001, RZ ;  /* 0x80ffffff40401810 */ /* 0x000fc80007ffe0ff */
[----:B------:R-:W-:Y:S02]  /*37630*/  IADD3 R75, PT, PT, R75, R64, RZ ;  /* 0x000000404b4b7210 */ /* 0x000fe40007ffe0ff */
[----:B------:R-:W-:Y:S02]  /*37640*/  @P0 IADD3 R7, PT, PT, R7, -0x7f000001, RZ ;  /* 0x80ffffff07070810 */ /* 0x000fe40007ffe0ff */
[----:B------:R-:W-:Y:S02]  /*37650*/  @P2 IADD3 R9, PT, PT, R9, -0x7f000001, RZ ;  /* 0x80ffffff09092810 */ /* 0x000fe40007ffe0ff */
[----:B------:R-:W-:Y:S01]  /*37660*/  @P3 IADD3 R76, PT, PT, R76, -0x7f000001, RZ ;  /* 0x80ffffff4c4c3810 */ /* 0x000fe20007ffe0ff */
[----:B------:R-:W-:Y:S01]  /*37670*/  ISETP.GE.U32.AND P1, PT, R75, 0x7f000001, PT ;  /* 0x7f0000014b00780c */ /* 0x000fe20003f26070 */
[----:B------:R-:W-:Y:S02]  /*37680*/  IADD3 R7, PT, PT, R60, R7, RZ ;  /* 0x000000073c077210 */ /* 0x000fe40007ffe0ff */
[----:B------:R-:W-:-:S02]  /*37690*/  IADD3 R9, PT, PT, R58, R9, RZ ;  /* 0x000000093a097210 */ /* 0x000fc40007ffe0ff */
[----:B------:R-:W-:Y:S01]  /*376a0*/  IADD3 R76, PT, PT, R61, R76, RZ ;  /* 0x0000004c3d4c7210 */ /* 0x000fe20007ffe0ff */
[----:B------:R-:W-:Y:S02]  /*376b0*/  ISETP.GE.U32.AND P0, PT, R7, 0x7f000001, PT ;  /* 0x7f0000010700780c */ /* 0x000fe40003f06070 */
[----:B------:R-:W-:Y:S02]  /*376c0*/  ISETP.GE.U32.AND P2, PT, R9, 0x7f000001, PT ;  /* 0x7f0000010900780c */ /* 0x000fe40003f46070 */
[----:B------:R-:W-:-:S03]  /*376d0*/  ISETP.GE.U32.AND P3, PT, R76, 0x7f000001, PT ;  /* 0x7f0000014c00780c */ /* 0x000fc60003f66070 */
        /* <DEDUP_REMOVED lines=24> */
[----:B------:R-:W-:-:S05]  /*37860*/  @P1 IADD3 R75, PT, PT, R75, -0x7f000001, RZ ;  /* 0x80ffffff4b4b1810 */ /* 0x000fca0007ffe0ff */
[-C--:B------:R-:W-:Y:S01]  /*37870*/  ISETP.GE.U32.AND P1, PT, R24, R75.reuse, PT ;  /* 0x0000004b1800720c */ /* 0x080fe20003f26070 */
[----:B------:R-:W-:Y:S02]  /*37880*/  @P0 IADD3 R68, PT, PT, R68, -0x7f000001, RZ ;  /* 0x80ffffff44440810 */ /* 0x000fe40007ffe0ff */
[----:B------:R-:W-:Y:S02]  /*37890*/  @P2 IADD3 R70, PT, PT, R70, -0x7f000001, RZ ;  /* 0x80ffffff46462810 */ /* 0x000fe40007ffe0ff */
[----:B------:R-:W-:Y:S02]  /*378a0*/  @P3 IADD3 R76, PT, PT, R76, -0x7f000001, RZ ;  /* 0x80ffffff4c4c3810 */ /* 0x000fe40007ffe0ff */
[----:B------:R-:W-:Y:S01]  /*378b0*/  IADD3 R17, PT, PT, R24, -R75, RZ ;  /* 0x8000004b18117210 */ /* 0x000fe20007ffe0ff */
[----:B------:R-:W-:Y:S01]  /*378c0*/  ISETP.GE.U32.AND P0, PT, R23, R68, PT ;  /* 0x000000441700720c */ /* 0x000fe20003f06070 */
[----:B------:R-:W-:Y:S01]  /*378d0*/  ISETP.GE.U32.AND P2, PT, R21, R70, PT ;  /* 0x000000461500720c */ /* 0x000fe20003f46070 */
[----:B------:R-:W-:Y:S01]  /*378e0*/  ISETP.GE.U32.AND P3, PT, R25, R76, PT ;  /* 0x0000004c1900720c */ /* 0x000fe20003f66070 */
[----:B------:R-:W-:-:S02]  /*378f0*/  IADD3 R7, PT, PT, R23, -R68, RZ ;  /* 0x8000004417077210 */ /* 0x000fc40007ffe0ff */
[----:B------:R-:W-:Y:S02]  /*37900*/  @!P1 IADD3 R17, PT, PT, R17, 0x7f000001, RZ ;  /* 0x7f00000111119810 */ /* 0x000fe40007ffe0ff */
[----:B------:R-:W-:Y:S02]  /*37910*/  IADD3 R61, PT, PT, R25, -R76, RZ ;  /* 0x8000004c193d7210 */ /* 0x000fe40007ffe0ff */
[----:B------:R-:W-:Y:S01]  /*37920*/  IADD3 R59, PT, PT, R21, -R70, RZ ;  /* 0x80000046153b7210 */ /* 0x000fe20007ffe0ff */
[----:B0-----:R-:W-:-:S03]  /*37930*/  IMAD.WIDE.U32 R16, R17, R4, RZ ;  /* 0x0000000411107225 */ /* 0x001fc600078e00ff */
[----:B------:R-:W-:Y:S01]  /*37940*/  @!P0 IADD3 R7, PT, PT, R7, 0x7f000001, RZ ;  /* 0x7f00000107078810 */ /* 0x000fe20007ffe0ff */
[----:B------:R-:W-:Y:S01]  /*37950*/  IMAD R9, R16, 0x7effffff, RZ ;  /* 0x7effffff10097824 */ /* 0x000fe200078e02ff */
[----:B------:R-:W-:Y:S02]  /*37960*/  @!P3 IADD3 R61, PT, PT, R61, 0x7f000001, RZ ;  /* 0x7f0000013d3db810 */ /* 0x000fe40007ffe0ff */
[----:B------:R-:W-:Y:S01]  /*37970*/  @!P2 IADD3 R59, PT, PT, R59, 0x7f000001, RZ ;  /* 0x7f0000013b3ba810 */ /* 0x000fe20007ffe0ff */
[----:B------:R-:W-:-:S04]  /*37980*/  IMAD.HI.U32 R71, R9, 0x7f000001, R16 ;  /* 0x7f00000109477827 */ /* 0x000fc800078e0010 */
[----:B------:R-:W-:-:S04]  /*37990*/  IMAD.WIDE.U32 R16, R7, R4, RZ ;  /* 0x0000000407107225 */ /* 0x000fc800078e00ff */
[----:B------:R-:W-:-:S04]  /*379a0*/  IMAD.WIDE.U32 R60, R61, R4, RZ ;  /* 0x000000043d3c7225 */ /* 0x000fc800078e00ff */
[----:B------:R-:W-:-:S04]  /*379b0*/  IMAD.WIDE.U32 R58, R59, R4, RZ ;  /* 0x000000043b3a7225 */ /* 0x000fc800078e00ff */
[----:B------:R-:W-:Y:S01]  /*379c0*/  IMAD R7, R16, 0x7effffff, RZ ;  /* 0x7effffff10077824 */ /* 0x000fe200078e02ff */
[----:B------:R-:W-:Y:S01]  /*379d0*/  ISETP.GE.U32.AND P1, PT, R71, 0x7f000001, PT ;  /* 0x7f0000014700780c */ /* 0x000fe20003f26070 */
[----:B------:R-:W-:Y:S02]  /*379e0*/  IMAD R63, R60, 0x7effffff, RZ ;  /* 0x7effffff3c3f7824 */ /* 0x000fe400078e02ff */
[----:B------:R-:W-:Y:S02]  /*379f0*/  IMAD R9, R58, 0x7effffff, RZ ;  /* 0x7effffff3a097824 */ /* 0x000fe400078e02ff */
[----:B------:R-:W-:-:S04]  /*37a00*/  IMAD.HI.U32 R69, R7, 0x7f000001, R16 ;  /* 0x7f00000107457827 */ /* 0x000fc800078e0010 */
[----:B------:R-:W-:Y:S01]  /*37a10*/  IMAD.HI.U32 R75, R63, 0x7f000001, R60 ;  /* 0x7f0000013f4b7827 */ /* 0x000fe200078e003c */
[----:B------:R-:W-:-:S03]  /*37a20*/  ISETP.GE.U32.AND P0, PT, R69, 0x7f000001, PT ;  /* 0x7f0000014500780c */ /* 0x000fc60003f06070 */
[----:B------:R-:W-:Y:S01]  /*37a30*/  IMAD.HI.U32 R73, R9, 0x7f000001, R58 ;  /* 0x7f00000109497827 */ /* 0x000fe200078e003a */
[----:B------:R-:W-:-:S04]  /*37a40*/  ISETP.GE.U32.AND P3, PT, R75, 0x7f000001, PT ;  /* 0x7f0000014b00780c */ /* 0x000fc80003f66070 */
[----:B------:R-:W-:Y:S01]  /*37a50*/  ISETP.GE.U32.AND P2, PT, R73, 0x7f000001, PT ;  /* 0x7f0000014900780c */ /* 0x000fe20003f46070 */
[----:B------:R-:W-:-:S04]  /*37a60*/  @P1 IADD3 R71, PT, PT, R71, -0x7f000001, RZ ;  /* 0x80ffffff47471810 */ /* 0x000fc80007ffe0ff */
[----:B------:R-:W-:-:S04]  /*37a70*/  @P0 IADD3 R69, PT, PT, R69, -0x7f000001, RZ ;  /* 0x80ffffff45450810 */ /* 0x000fc80007ffe0ff */
[----:B------:R-:W-:-:S04]  /*37a80*/  @P3 IADD3 R75, PT, PT, R75, -0x7f000001, RZ ;  /* 0x80ffffff4b4b3810 */ /* 0x000fc80007ffe0ff */
[----:B------:R-:W-:Y:S01]  /*37a90*/  @P2 IADD3 R73, PT, PT, R73, -0x7f000001, RZ ;  /* 0x80ffffff49492810 */ /* 0x000fe20007ffe0ff */
[----:B---3--:R-:W-:-:S04]  /*37aa0*/  IMAD.WIDE.U32 R58, R8, R71, RZ ;  /* 0x00000047083a7225 */ /* 0x008fc800078e00ff */
[----:B------:R-:W-:Y:S02]  /*37ab0*/  IMAD R7, R58, 0x7effffff, RZ ;  /* 0x7effffff3a077824 */ /* 0x000fe400078e02ff */
[----:B------:R-:W-:-:S04]  /*37ac0*/  IMAD.WIDE.U32 R16, R8, R69, RZ ;  /* 0x0000004508107225 */ /* 0x000fc800078e00ff */
[----:B----4-:R-:W-:-:S04]  /*37ad0*/  IMAD.WIDE.U32 R62, R10, R75, RZ ;  /* 0x0000004b0a3e7225 */ /* 0x010fc800078e00ff */
        /* <DEDUP_REMOVED lines=14> */
[----:B------:R-:W-:Y:S01]  /*37bc0*/  IMAD.WIDE.U32 R16, R10, R69, RZ ;  /* 0x000000450a107225 */ /* 0x000fe200078e00ff */
[----:B------:R-:W-:Y:S01]  /*37bd0*/  ISETP.GE.U32.AND P2, PT, R60, 0x7f000001, PT ;  /* 0x7f0000013c00780c */ /* 0x000fe20003f46070 */
[----:B------:R-:W-:Y:S02]  /*37be0*/  ISETP.GE.U32.AND P4, PT, R20, 0x7f000001, PT ;  /* 0x7f0000011400780c */ /* 0x000fe40003f86070 */
[----:B------:R-:W-:Y:S02]  /*37bf0*/  IMAD R7, R16, 0x7effffff, RZ ;  /* 0x7effffff10077824 */ /* 0x000fe400078e02ff */
[----:B------:R-:W-:Y:S01]  /*37c00*/  IMAD.WIDE.U32 R8, R10, R73, RZ ;  /* 0x000000490a087225 */ /* 0x000fe200078e00ff */
[----:B------:R-:W-:-:S03]  /*37c10*/  @P0 IADD3 R4, PT, PT, R4, -0x7f000001, RZ ;  /* 0x80ffffff04040810 */ /* 0x000fc60007ffe0ff */
[----:B------:R-:W-:Y:S01]  /*37c20*/  IMAD.HI.U32 R63, R7, 0x7f000001, R16 ;  /* 0x7f000001073f7827 */ /* 0x000fe200078e0010 */
[----:B------:R-:W-:-:S03]  /*37c30*/  @P1 IADD3 R62, PT, PT, R62, -0x7f000001, RZ ;  /* 0x80ffffff3e3e1810 */ /* 0x000fc60007ffe0ff */
[----:B------:R-:W-:-:S04]  /*37c40*/  IMAD.WIDE.U32 R58, R10, R71, RZ ;  /* 0x000000470a3a7225 */ /* 0x000fc800078e00ff */
[----:B------:R-:W-:Y:S01]  /*37c50*/  IMAD R7, R8, 0x7effffff, RZ ;  /* 0x7effffff08077824 */ /* 0x000fe200078e02ff */
[----:B------:R-:W-:Y:S01]  /*37c60*/  ISETP.GE.U32.AND P0, PT, R63, 0x7f000001, PT ;  /* 0x7f0000013f00780c */ /* 0x000fe20003f06070 */
[----:B------:R-:W-:Y:S01]  /*37c70*/  IMAD R61, R58, 0x7effffff, RZ ;  /* 0x7effffff3a3d7824 */ /* 0x000fe200078e02ff */
[----:B------:R-:W-:Y:S01]  /*37c80*/  ISETP.GE.U32.AND P1, PT, R4, 0x7f000001, PT ;  /* 0x7f0000010400780c */ /* 0x000fe20003f26070 */
[----:B------:R-:W-:Y:S01]  /*37c90*/  IMAD.HI.U32 R65, R7, 0x7f000001, R8 ;  /* 0x7f00000107417827 */ /* 0x000fe200078e0008 */
[----:B------:R-:W-:-:S03]  /*37ca0*/  @P3 IADD3 R14, PT, PT, R14, -0x7f000001, RZ ;  /* 0x80ffffff0e0e3810 */ /* 0x000fc60007ffe0ff */
[----:B--2---:R-:W-:Y:S01]  /*37cb0*/  IMAD.WIDE.U32 R16, R11, R75, RZ ;  /* 0x0000004b0b107225 */ /* 0x004fe200078e00ff */
[----:B------:R-:W-:Y:S02]  /*37cc0*/  @P2 IADD3 R60, PT, PT, R60, -0x7f000001, RZ ;  /* 0x80ffffff3c3c2810 */ /* 0x000fe40007ffe0ff */
[----:B------:R-:W-:Y:S01]  /*37cd0*/  @P4 IADD3 R20, PT, PT, R20, -0x7f000001, RZ ;  /* 0x80ffffff14144810 */ /* 0x000fe20007ffe0ff */
[----:B------:R-:W-:Y:S01]  /*37ce0*/  IMAD.WIDE.U32 R8, R62, 0x5fffffa, RZ ;  /* 0x05fffffa3e087825 */ /* 0x000fe200078e00ff */
[----:B------:R-:W-:Y:S01]  /*37cf0*/  ISETP.GE.U32.AND P5, PT, R65, 0x7f000001, PT ;  /* 0x7f0000014100780c */ /* 0x000fe20003fa6070 */
[----:B------:R-:W-:Y:S02]  /*37d00*/  ISETP.GE.U32.AND P4, PT, R14, 0x7f000001, PT ;  /* 0x7f0000010e00780c */ /* 0x000fe40003f86070 */
[----:B------:R-:W-:-:S04]  /*37d10*/  IMAD.HI.U32 R61, R61, 0x7f000001, R58 ;  /* 0x7f0000013d3d7827 */ /* 0x000fc800078e003a */
[----:B------:R-:W-:Y:S02]  /*37d20*/  IMAD R59, R16, 0x7effffff, RZ ;  /* 0x7effffff103b7824 */ /* 0x000fe400078e02ff */
[----:B------:R-:W-:Y:S01]  /*37d30*/  IMAD R7, R62, 0x6, RZ ;  /* 0x000000063e077824 */ /* 0x000fe200078e02ff */
[----:B------:R-:W-:Y:S01]  /*37d40*/  ISETP.GE.U32.AND P2, PT, R61, 0x7f000001, PT ;  /* 0x7f0000013d00780c */ /* 0x000fe20003f46070 */
[----:B------:R-:W-:Y:S01]  /*37d50*/  ISETP.GE.U32.AND P6, PT, R60, 0x7f000001, PT ;  /* 0x7f0000013c00780c */ /* 0x000fe20003fc6070 */
[----:B------:R-:W-:-:S04]  /*37d60*/  IMAD.HI.U32 R34, R59, 0x7f000001, R16 ;  /* 0x7f0000013b227827 */ /* 0x000fc800078e0010 */
[----:B------:R-:W-:Y:S01]  /*37d70*/  IMAD.HI.U32 R67, R7, 0x7f000001, R8 ;  /* 0x7f00000107437827 */ /* 0x000fe200078e0008 */
[----:B------:R-:W-:Y:S02]  /*37d80*/  @P1 IADD3 R4, PT, PT, R4, -0x7f000001, RZ ;  /* 0x80ffffff04041810 */ /* 0x000fe40007ffe0ff */
[----:B------:R-:W-:Y:S01]  /*37d90*/  @P0 IADD3 R63, PT, PT, R63, -0x7f000001, RZ ;  /* 0x80ffffff3f3f0810 */ /* 0x000fe20007ffe0ff */
[----:B------:R-:W-:Y:S01]  /*37da0*/  ISETP.GE.U32.AND P3, PT, R20, 0x7f000001, PT ;  /* 0x7f0000011400780c */ /* 0x000fe20003f66070 */
[----:B------:R-:W-:Y:S01]  /*37db0*/  ISETP.GE.U32.AND P0, PT, R34, 0x7f000001, PT ;  /* 0x7f0000012200780c */ /* 0x000fe20003f06070 */
[----:B------:R-:W-:Y:S01]  /*37dc0*/  ISETP.GE.U32.AND P1, PT, R67, 0x7f000001, PT ;  /* 0x7f0000014300780c */ /* 0x000fe20003f26070 */
[----:B------:R-:W-:Y:S02]  /*37dd0*/  @P5 IADD3 R65, PT, PT, R65, -0x7f000001, RZ ;  /* 0x80ffffff41415810 */ /* 0x000fe40007ffe0ff */
[----:B------:R-:W-:Y:S01]  /*37de0*/  @P4 IADD3 R14, PT, PT, R14, -0x7f000001, RZ ;  /* 0x80ffffff0e0e4810 */ /* 0x000fe20007ffe0ff */
[----:B------:R-:W-:Y:S01]  /*37df0*/  IMAD.WIDE.U32 R16, R11, R73, RZ ;  /* 0x000000490b107225 */ /* 0x000fe200078e00ff */
[----:B------:R-:W-:-:S02]  /*37e00*/  @P2 IADD3 R61, PT, PT, R61, -0x7f000001, RZ ;  /* 0x80ffffff3d3d2810 */ /* 0x000fc40007ffe0ff */
[----:B------:R-:W-:Y:S02]  /*37e10*/  @P6 IADD3 R60, PT, PT, R60, -0x7f000001, RZ ;  /* 0x80ffffff3c3c6810 */ /* 0x000fe40007ffe0ff */
[----:B------:R-:W-:Y:S01]  /*37e20*/  IADD3 R14, PT, PT, R14, R65, RZ ;  /* 0x000000410e0e7210 */ /* 0x000fe20007ffe0ff */
[----:B------:R-:W-:Y:S02]  /*37e30*/  IMAD R65, R16, 0x7effffff, RZ ;  /* 0x7effffff10417824 */ /* 0x000fe400078e02ff */
[----:B------:R-:W-:Y:S01]  /*37e40*/  IMAD.WIDE.U32 R8, R11, R69, RZ ;  /* 0x000000450b087225 */ /* 0x000fe200078e00ff */
[----:B------:R-:W-:Y:S02]  /*37e50*/  IADD3 R7, PT, PT, R60, R61, RZ ;  /* 0x0000003d3c077210 */ /* 0x000fe40007ffe0ff */
[----:B------:R-:W-:Y:S02]  /*37e60*/  @P3 IADD3 R20, PT, PT, R20, -0x7f000001, RZ ;  /* 0x80ffffff14143810 */ /* 0x000fe40007ffe0ff */
[----:B------:R-:W-:-:S02]  /*37e70*/  @P1 IADD3 R67, PT, PT, R67, -0x7f000001, RZ ;  /* 0x80ffffff43431810 */ /* 0x000fc40007ffe0ff */
[----:B------:R-:W-:Y:S01]  /*37e80*/  @P0 IADD3 R34, PT, PT, R34, -0x7f000001, RZ ;  /* 0x80ffffff22220810 */ /* 0x000fe20007ffe0ff */
[----:B------:R-:W-:-:S04]  /*37e90*/  IMAD.HI.U32 R60, R65, 0x7f000001, R16 ;  /* 0x7f000001413c7827 */ /* 0x000fc800078e0010 */
[----:B------:R-:W-:Y:S01]  /*37ea0*/  IMAD R61, R8, 0x7effffff, RZ ;  /* 0x7effffff083d7824 */ /* 0x000fe200078e02ff */
[----:B------:R-:W-:Y:S01]  /*37eb0*/  IADD3 R20, PT, PT, R20, R67, RZ ;  /* 0x0000004314147210 */ /* 0x000fe20007ffe0ff */
[----:B------:R-:W-:Y:S01]  /*37ec0*/  IMAD.WIDE.U32 R58, R34, 0x5fffffa, RZ ;  /* 0x05fffffa223a7825 */ /* 0x000fe200078e00ff */
[----:B------:R-:W-:-:S03]  /*37ed0*/  ISETP.GE.U32.AND P0, PT, R60, 0x7f000001, PT ;  /* 0x7f0000013c00780c */ /* 0x000fc60003f06070 */
[----:B------:R-:W-:Y:S01]  /*37ee0*/  IMAD.WIDE.U32 R10, R11, R71, RZ ;  /* 0x000000470b0a7225 */ /* 0x000fe200078e00ff */
[----:B------:R-:W-:-:S03]  /*37ef0*/  IADD3 R4, PT, PT, R4, R63, RZ ;  /* 0x0000003f04047210 */ /* 0x000fc60007ffe0ff */
[----:B------:R-:W-:Y:S02]  /*37f00*/  IMAD R67, R34, 0x6, RZ ;  /* 0x0000000622437824 */ /* 0x000fe400078e02ff */
[----:B------:R-:W-:-:S04]  /*37f10*/  IMAD.HI.U32 R34, R61, 0x7f000001, R8 ;  /* 0x7f0000013d227827 */ /* 0x000fc800078e0008 */
[----:B------:R-:W-:Y:S01]  /*37f20*/  IMAD.WIDE.U32 R8, R12, R71, RZ ;  /* 0x000000470c087225 */ /* 0x000fe200078e00ff */
[----:B------:R-:W-:-:S03]  /*37f30*/  ISETP.GE.U32.AND P4, PT, R34, 0x7f000001, PT ;  /* 0x7f0000012200780c */ /* 0x000fc60003f86070 */
[----:B------:R-:W-:Y:S02]  /*37f40*/  IMAD R63, R10, 0x7effffff, RZ ;  /* 0x7effffff0a3f7824 */ /* 0x000fe400078e02ff */
[----:B------:R-:W-:-:S04]  /*37f50*/  IMAD.HI.U32 R79, R67, 0x7f000001, R58 ;  /* 0x7f000001434f7827 */ /* 0x000fc800078e003a */
[----:B------:R-:W-:Y:S02]  /*37f60*/  IMAD R59, R8, 0x7effffff, RZ ;  /* 0x7effffff083b7824 */ /* 0x000fe400078e02ff */
[----:B------:R-:W-:-:S04]  /*37f70*/  IMAD.HI.U32 R65, R63, 0x7f000001, R10 ;  /* 0x7f0000013f417827 */ /* 0x000fc800078e000a */
[----:B------:R-:W-:Y:S01]  /*37f80*/  IMAD.WIDE.U32 R16, R12, R75, RZ ;  /* 0x0000004b0c107225 */ /* 0x000fe200078e00ff */
[----:B------:R-:W-:-:S03]  /*37f90*/  ISETP.GE.U32.AND P5, PT, R65, 0x7f000001, PT ;  /* 0x7f0000014100780c */ /* 0x000fc60003fa6070 */
[----:B------:R-:W-:Y:S01]  /*37fa0*/  IMAD.WIDE.U32 R10, R12, R73, RZ ;  /* 0x000000490c0a7225 */ /* 0x000fe200078e00ff */
[----:B------:R-:W-:-:S03]  /*37fb0*/  ISETP.GE.U32.AND P3, PT, R14, 0x7f000001, PT ;  /* 0x7f0000010e00780c */ /* 0x000fc60003f66070 */
[----:B------:R-:W-:Y:S01]  /*37fc0*/  IMAD.HI.U32 R58, R59, 0x7f000001, R8 ;  /* 0x7f0000013b3a7827 */ /* 0x000fe200078e0008 */
[----:B------:R-:W-:-:S03]  /*37fd0*/  @P0 IADD3 R60, PT, PT, R60, -0x7f000001, RZ ;  /* 0x80ffffff3c3c0810 */ /* 0x000fc60007ffe0ff */
[----:B------:R-:W-:Y:S01]  /*37fe0*/  IMAD R63, R16, 0x7effffff, RZ ;  /* 0x7effffff103f7824 */ /* 0x000fe200078e02ff */
[----:B------:R-:W-:Y:S01]  /*37ff0*/  ISETP.GE.U32.AND P2, PT, R7, 0x7f000001, PT ;  /* 0x7f0000010700780c */ /* 0x000fe20003f46070 */
[----:B------:R-:W-:Y:S01]  /*38000*/  IMAD R61, R10, 0x7effffff, RZ ;  /* 0x7effffff0a3d7824 */ /* 0x000fe200078e02ff */
[----:B------:R-:W-:Y:S01]  /*38010*/  ISETP.GE.U32.AND P1, PT, R58, 0x7f000001, PT ;  /* 0x7f0000013a00780c */ /* 0x000fe20003f26070 */
[----:B------:R-:W-:Y:S01]  /*38020*/  IMAD.HI.U32 R16, R63, 0x7f000001, R16 ;  /* 0x7f0000013f107827 */ /* 0x000fe200078e0010 */
[----:B------:R-:W-:-:S03]  /*38030*/  @P4 IADD3 R34, PT, PT, R34, -0x7f000001, RZ ;  /* 0x80ffffff22224810 */ /* 0x000fc60007ffe0ff */
[----:B------:R-:W-:Y:S01]  /*38040*/  IMAD.HI.U32 R62, R61, 0x7f000001, R10 ;  /* 0x7f0000013d3e7827 */ /* 0x000fe200078e000a */
[----:B------:R-:W-:-:S03]  /*38050*/  ISETP.GE.U32.AND P4, PT, R16, 0x7f000001, PT ;  /* 0x7f0000011000780c */ /* 0x000fc60003f86070 */
[----:B------:R-:W-:Y:S01]  /*38060*/  IMAD.WIDE.U32 R8, R60, 0x5fffffa, RZ ;  /* 0x05fffffa3c087825 */ /* 0x000fe200078e00ff */
[----:B------:R-:W-:-:S03]  /*38070*/  ISETP.GE.U32.AND P0, PT, R62, 0x7f000001, PT ;  /* 0x7f0000013e00780c */ /* 0x000fc60003f06070 */
[----:B------:R-:W-:Y:S02]  /*38080*/  IMAD R17, R60, 0x6, RZ ;  /* 0x000000063c117824 */ /* 0x000fe400078e02ff */
[----:B------:R-:W-:Y:S01]  /*38090*/  IMAD.WIDE.U32 R10, R12, R69, RZ ;  /* 0x000000450c0a7225 */ /* 0x000fe200078e00ff */
[----:B------:R-:W-:Y:S02]  /*380a0*/  @P5 IADD3 R65, PT, PT, R65, -0x7f000001, RZ ;  /* 0x80ffffff41415810 */ /* 0x000fe40007ffe0ff */
[----:B------:R-:W-:Y:S01]  /*380b0*/  @P3 IADD3 R14, PT, PT, R14, -0x7f000001, RZ ;  /* 0x80ffffff0e0e3810 */ /* 0x000fe20007ffe0ff */
[----:B------:R-:W-:Y:S01]  /*380c0*/  IMAD.HI.U32 R67, R17, 0x7f000001, R8 ;  /* 0x7f00000111437827 */ /* 0x000fe200078e0008 */
[----:B------:R-:W-:Y:S02]  /*380d0*/  @P2 IADD3 R7, PT, PT, R7, -0x7f000001, RZ ;  /* 0x80ffffff07072810 */ /* 0x000fe40007ffe0ff */
[----:B------:R-:W-:Y:S01]  /*380e0*/  @P1 IADD3 R58, PT, PT, R58, -0x7f000001, RZ ;  /* 0x80ffffff3a3a1810 */ /* 0x000fe20007ffe0ff */
[----:B------:R-:W-:Y:S01]  /*380f0*/  ISETP.GE.U32.AND P3, PT, R79, 0x7f000001, PT ;  /* 0x7f0000014f00780c */ /* 0x000fe20003f66070 */
[----:B------:R-:W-:Y:S01]  /*38100*/  IMAD R9, R10, 0x7effffff, RZ ;  /* 0x7effffff0a097824 */ /* 0x000fe200078e02ff */
[----:B------:R-:W-:Y:S01]  /*38110*/  ISETP.GE.U32.AND P2, PT, R4, 0x7f000001, PT ;  /* 0x7f0000010400780c */ /* 0x000fe20003f46070 */
[----:B------:R-:W-:Y:S01]  /*38120*/  ISETP.GE.U32.AND P5, PT, R67, 0x7f000001, PT ;  /* 0x7f0000014300780c */ /* 0x000fe20003fa6070 */
[----:B------:R-:W-:Y:S01]  /*38130*/  ISETP.GE.U32.AND P1, PT, R20, 0x7f000001, PT ;  /* 0x7f0000011400780c */ /* 0x000fe20003f26070 */
[----:B------:R-:W-:Y:S01]  /*38140*/  IADD3 R14, PT, PT, R14, R65, RZ ;  /* 0x000000410e0e7210 */ /* 0x000fe20007ffe0ff */
[----:B------:R-:W-:Y:S01]  /*38150*/  IMAD.HI.U32 R65, R9, 0x7f000001, R10 ;  /* 0x7f00000109417827 */ /* 0x000fe200078e000a */
[----:B------:R-:W-:-:S02]  /*38160*/  @P4 IADD3 R16, PT, PT, R16, -0x7f000001, RZ ;  /* 0x80ffffff10104810 */ /* 0x000fc40007ffe0ff */
[----:B------:R-:W-:Y:S02]  /*38170*/  @P0 IADD3 R62, PT, PT, R62, -0x7f000001, RZ ;  /* 0x80ffffff3e3e0810 */ /* 0x000fe40007ffe0ff */
[----:B------:R-:W-:Y:S01]  /*38180*/  ISETP.GE.U32.AND P0, PT, R65, 0x7f000001, PT ;  /* 0x7f0000014100780c */ /* 0x000fe20003f06070 */
[C---:B------:R-:W-:Y:S02]  /*38190*/  IMAD R63, R16.reuse, 0x6, RZ ;  /* 0x00000006103f7824 */ /* 0x040fe400078e02ff */
[----:B------:R-:W-:Y:S01]  /*381a0*/  IMAD.WIDE.U32 R16, R16, 0x5fffffa, RZ ;  /* 0x05fffffa10107825 */ /* 0x000fe200078e00ff */
[----:B------:R-:W-:Y:S02]  /*381b0*/  @P3 IADD3 R79, PT, PT, R79, -0x7f000001, RZ ;  /* 0x80ffffff4f4f3810 */ /* 0x000fe40007ffe0ff */
[----:B------:R-:W-:Y:S02]  /*381c0*/  @P2 IADD3 R4, PT, PT, R4, -0x7f000001, RZ ;  /* 0x80ffffff04042810 */ /* 0x000fe40007ffe0ff */
[----:B------:R-:W-:Y:S01]  /*381d0*/  @P5 IADD3 R67, PT, PT, R67, -0x7f000001, RZ ;  /* 0x80ffffff43435810 */ /* 0x000fe20007ffe0ff */
[----:B------:R-:W-:Y:S01]  /*381e0*/  IMAD.WIDE.U32 R8, R58, 0x5fffffa, RZ ;  /* 0x05fffffa3a087825 */ /* 0x000fe200078e00ff */
[----:B------:R-:W-:-:S03]  /*381f0*/  @P1 IADD3 R20, PT, PT, R20, -0x7f000001, RZ ;  /* 0x80ffffff14141810 */ /* 0x000fc60007ffe0ff */
[----:B------:R-:W-:Y:S01]  /*38200*/  IMAD.WIDE.U32 R10, R62, 0x5fffffa, RZ ;  /* 0x05fffffa3e0a7825 */ /* 0x000fe200078e00ff */
[----:B------:R-:W-:-:S03]  /*38210*/  IADD3 R7, PT, PT, R7, R34, RZ ;  /* 0x0000002207077210 */ /* 0x000fc60007ffe0ff */
[----:B------:R-:W-:Y:S02]  /*38220*/  IMAD R59, R58, 0x6, RZ ;  /* 0x000000063a3b7824 */ /* 0x000fe400078e02ff */
[----:B------:R-:W-:Y:S01]  /*38230*/  IMAD R61, R62, 0x6, RZ ;  /* 0x000000063e3d7824 */ /* 0x000fe200078e02ff */
[----:B------:R-:W-:Y:S01]  /*38240*/  IADD3 R4, PT, PT, R4, R79, RZ ;  /* 0x0000004f04047210 */ /* 0x000fe20007ffe0ff */
[----:B------:R-:W-:Y:S01]  /*38250*/  IMAD.HI.U32 R16, R63, 0x7f000001, R16 ;  /* 0x7f0000013f107827 */ /* 0x000fe200078e0010 */
[----:B------:R-:W-:-:S03]  /*38260*/  IADD3 R20, PT, PT, R20, R67, RZ ;  /* 0x0000004314147210 */ /* 0x000fc60007ffe0ff */
[----:B------:R-:W-:Y:S01]  /*38270*/  IMAD.HI.U32 R9, R59, 0x7f000001, R8 ;  /* 0x7f0000013b097827 */ /* 0x000fe200078e0008 */
[----:B------:R-:W-:-:S03]  /*38280*/  @P0 IADD3 R65, PT, PT, R65, -0x7f000001, RZ ;  /* 0x80ffffff41410810 */ /* 0x000fc60007ffe0ff */
[----:B------:R-:W-:Y:S01]  /*38290*/  IMAD.HI.U32 R11, R61, 0x7f000001, R10 ;  /* 0x7f0000013d0b7827 */ /* 0x000fe200078e000a */
        /* <DEDUP_REMOVED lines=19> */
[----:B------:R-:W-:Y:S01]  /*383d0*/  ISETP.GE.U32.AND P1, PT, R20, 0x7f000001, PT ;  /* 0x7f0000011400780c */ /* 0x000fe20003f26070 */
[----:B------:R-:W-:-:S02]  /*383e0*/  ISETP.GE.U32.AND P2, PT, R12, 0x7f000001, PT ;  /* 0x7f0000010c00780c */ /* 0x000fc40003f46070 */
        /* <DEDUP_REMOVED lines=15> */
[----:B------:R2:W-:Y:S02]  /*384e0*/  STL [R1+0x11c], R16 ;  /* 0x00011c1001007387 */ /* 0x0005e40000100800 */
[----:B0-----:R-:W-:-:S02]  /*384f0*/  @P1 IADD3 R12, PT, PT, R12, -0x7f000001, RZ ;  /* 0x80ffffff0c0c1810 */ /* 0x001fc40007ffe0ff */
        /* <DEDUP_REMOVED lines=11> */
[----:B------:R0:W4:Y:S01]  /*385b0*/  LD.E R10, desc[UR10][R18.64+0x4bc] ;  /* 0x0004bc0a120a7980 */ /* 0x000122000c101900 */
[----:B------:R-:W-:-:S02]  /*385c0*/  IADD3 R32, PT, PT, R32, R33, RZ ;  /* 0x0000002120207210 */ /* 0x000fc40007ffe0ff */
[----:B------:R-:W-:Y:S02]  /*385d0*/  IADD3 R7, PT, PT, R56, R40, RZ ;  /* 0x0000002838077210 */ /* 0x000fe40007ffe0ff */
[----:B------:R-:W-:Y:S02]  /*385e0*/  IADD3 R27, PT, PT, R35, R27, RZ ;  /* 0x0000001b231b7210 */ /* 0x000fe40007ffe0ff */
[----:B------:R-:W-:Y:S01]  /*385f0*/  IADD3 R22, PT, PT, R57, R22, RZ ;  /* 0x0000001639167210 */ /* 0x000fe20007ffe0ff */
[----:B------:R-:W4:Y:S01]  /*38600*/  LDL R35, [R1+0x110] ;  /* 0x0001100001237983 */ /* 0x000f220000100800 */
[----:B------:R-:W-:Y:S01]  /*38610*/  ISETP.GE.U32.AND P1, PT, R32, 0x7f000001, PT ;  /* 0x7f0000012000780c */ /* 0x000fe20003f26070 */
[----:B------:R-:W-:Y:S01]  /*38620*/  ISETP.GE.U32.AND P3, PT, R7, 0x7f000001, PT ;  /* 0x7f0000010700780c */ /* 0x000fe20003f66070 */
[----:B------:R-:W-:Y:S01]  /*38630*/  ISETP.GE.U32.AND P0, PT, R27, 0x7f000001, PT ;  /* 0x7f0000011b00780c */ /* 0x000fe20003f06070 */
[----:B------:R-:W-:Y:S01]  /*38640*/  ISETP.GE.U32.AND P2, PT, R22, 0x7f000001, PT ;  /* 0x7f0000011600780c */ /* 0x000fe20003f46070 */
[----:B0-----:R-:W4:Y:S04]  /*38650*/  LDL R12, [R1+0x114] ;  /* 0x00011400010c7983 */ /* 0x001f280000100800 */
[----:B------:R-:W4:Y:S04]  /*38660*/  LDL R11, [R1+0x118] ;  /* 0x00011800010b7983 */ /* 0x000f280000100800 */
[----:B------:R-:W4:Y:S01]  /*38670*/  LDL R13, [R1+0x11c] ;  /* 0x00011c00010d7983 */ /* 0x000f220000100800 */
[----:B------:R-:W-:-:S03]  /*38680*/  @P1 IADD3 R32, PT, PT, R32, -0x7f000001, RZ ;  /* 0x80ffffff20201810 */ /* 0x000fc60007ffe0ff */
[----:B-1----:R-:W4:Y:S01]  /*38690*/  LDL.64 R16, [R1+0x100] ;  /* 0x0001000001107983 */ /* 0x002f220000100a00 */
[----:B------:R-:W-:Y:S02]  /*386a0*/  IADD3 R32, PT, PT, R55, R32, RZ ;  /* 0x0000002037207210 */ /* 0x000fe40007ffe0ff */
[----:B------:R-:W-:-:S03]  /*386b0*/  @P3 IADD3 R7, PT, PT, R7, -0x7f000001, RZ ;  /* 0x80ffffff07073810 */ /* 0x000fc60007ffe0ff */
[----:B------:R-:W-:Y:S01]  /*386c0*/  ISETP.GE.U32.AND P1, PT, R32, 0x7f000001, PT ;  /* 0x7f0000012000780c */ /* 0x000fe20003f26070 */
[----:B------:R-:W-:Y:S02]  /*386d0*/  @P0 IADD3 R27, PT, PT, R27, -0x7f000001, RZ ;  /* 0x80ffffff1b1b0810 */ /* 0x000fe40007ffe0ff */
[----:B------:R-:W-:Y:S02]  /*386e0*/  IADD3 R7, PT, PT, R52, R7, RZ ;  /* 0x0000000734077210 */ /* 0x000fe40007ffe0ff */
[----:B------:R-:W-:Y:S02]  /*386f0*/  @P2 IADD3 R22, PT, PT, R22, -0x7f000001, RZ ;  /* 0x80ffffff16162810 */ /* 0x000fe40007ffe0ff */
[----:B------:R-:W-:Y:S01]  /*38700*/  IADD3 R27, PT, PT, R54, R27, RZ ;  /* 0x0000001b361b7210 */ /* 0x000fe20007ffe0ff */
[----:B------:R-:W-:Y:S01]  /*38710*/  ISETP.GE.U32.AND P3, PT, R7, 0x7f000001, PT ;  /* 0x7f0000010700780c */ /* 0x000fe20003f66070 */
[----:B------:R-:W-:-:S04]  /*38720*/  IADD3 R22, PT, PT, R53, R22, RZ ;  /* 0x0000001635167210 */ /* 0x000fc80007ffe0ff */
[----:B------:R-:W-:Y:S01]  /*38730*/  @P1 IADD3 R32, PT, PT, R32, -0x7f000001, RZ ;  /* 0x80ffffff20201810 */ /* 0x000fe20007ffe0ff */
[----:B------:R-:W-:Y:S01]  /*38740*/  ISETP.GE.U32.AND P0, PT, R27, 0x7f000001, PT ;  /* 0x7f0000011b00780c */ /* 0x000fe20003f06070 */
[----:B------:R-:W-:Y:S02]  /*38750*/  ISETP.GE.U32.AND P2, PT, R22, 0x7f000001, PT ;  /* 0x7f0000011600780c */ /* 0x000fe40003f46070 */
[----:B------:R-:W-:-:S05]  /*38760*/  IADD3 R32, PT, PT, R51, R32, RZ ;  /* 0x0000002033207210 */ /* 0x000fca0007ffe0ff */
[----:B------:R-:W-:Y:S01]  /*38770*/  ISETP.GE.U32.AND P1, PT, R32, 0x7f000001, PT ;  /* 0x7f0000012000780c */ /* 0x000fe20003f26070 */
[----:B------:R-:W-:-:S04]  /*38780*/  @P3 IADD3 R7, PT, PT, R7, -0x7f000001, RZ ;  /* 0x80ffffff07073810 */ /* 0x000fc80007ffe0ff */
[----:B------:R-:W-:Y:S02]  /*38790*/  @P0 IADD3 R27, PT, PT, R27, -0x7f000001, RZ ;  /* 0x80ffffff1b1b0810 */ /* 0x000fe40007ffe0ff */
[----:B------:R-:W-:Y:S02]  /*387a0*/  @P2 IADD3 R22, PT, PT, R22, -0x7f000001, RZ ;  /* 0x80ffffff16162810 */ /* 0x000fe40007ffe0ff */
[----:B------:R-:W-:Y:S02]  /*387b0*/  IADD3 R4, PT, PT, R48, R7, RZ ;  /* 0x0000000730047210 */ /* 0x000fe40007ffe0ff */
[----:B------:R-:W-:Y:S02]  /*387c0*/  IADD3 R27, PT, PT, R50, R27, RZ ;  /* 0x0000001b321b7210 */ /* 0x000fe40007ffe0ff */
[----:B------:R-:W-:Y:S01]  /*387d0*/  IADD3 R49, PT, PT, R49, R22, RZ ;  /* 0x0000001631317210 */ /* 0x000fe20007ffe0ff */
[----:B------:R-:W-:Y:S01]  /*387e0*/  ISETP.GE.U32.AND P3, PT, R4, 0x7f000001, PT ;  /* 0x7f0000010400780c */ /* 0x000fe20003f66070 */
[----:B------:R-:W-:Y:S01]  /*387f0*/  @P1 IADD3 R32, PT, PT, R32, -0x7f000001, RZ ;  /* 0x80ffffff20201810 */ /* 0x000fe20007ffe0ff */
[----:B------:R-:W-:-:S02]  /*38800*/  ISETP.GE.U32.AND P0, PT, R27, 0x7f000001, PT ;  /* 0x7f0000011b00780c */ /* 0x000fc40003f06070 */
[----:B------:R-:W-:Y:S01]  /*38810*/  ISETP.GE.U32.AND P2, PT, R49, 0x7f000001, PT ;  /* 0x7f0000013100780c */ /* 0x000fe20003f46070 */
[----:B------:R-:W-:-:S05]  /*38820*/  IADD3 R47, PT, PT, R47, R32, RZ ;  /* 0x000000202f2f7210 */ /* 0x000fca0007ffe0ff */
[----:B------:R-:W-:-:S03]  /*38830*/  ISETP.GE.U32.AND P1, PT, R47, 0x7f000001, PT ;  /* 0x7f0000012f00780c */ /* 0x000fc60003f26070 */
[----:B------:R-:W-:Y:S02]  /*38840*/  @P3 IADD3 R4, PT, PT, R4, -0x7f000001, RZ ;  /* 0x80ffffff04043810 */ /* 0x000fe40007ffe0ff */
        /* <DEDUP_REMOVED lines=24> */
[----:B------:R-:W-:Y:S01]  /*389d0*/  @P0 IADD3 R28, PT, PT, R28, -0x7f000001, RZ ;  /* 0x80ffffff1c1c0810 */ /* 0x000fe20007ffe0ff */
[----:B------:R-:W-:Y:S01]  /*389e0*/  ISETP.GE.U32.AND P0, PT, R37, R24, PT ;  /* 0x000000182500720c */ /* 0x000fe20003f06070 */
[----:B------:R-:W-:Y:S02]  /*389f0*/  IADD3 R4, PT, PT, R41, R4, RZ ;  /* 0x0000000429047210 */ /* 0x000fe40007ffe0ff */
[----:B------:R-:W-:Y:S02]  /*38a00*/  @P2 IADD3 R7, PT, PT, R7, -0x7f000001, RZ ;  /* 0x80ffffff07072810 */ /* 0x000fe40007ffe0ff */
[----:B------:R-:W-:Y:S01]  /*38a10*/  IADD3 R28, PT, PT, R43, R28, RZ ;  /* 0x0000001c2b1c7210 */ /* 0x000fe20007ffe0ff */
[----:B------:R-:W-:Y:S01]  /*38a20*/  ISETP.GE.U32.AND P3, PT, R36, R25, PT ;  /* 0x000000192400720c */ /* 0x000fe20003f66070 */
[----:B------:R-:W-:Y:S01]  /*38a30*/  @P6 IADD3 R44, PT, PT, R44, -0x7f000001, RZ ;  /* 0x80ffffff2c2c6810 */ /* 0x000fe20007ffe0ff */
[----:B------:R-:W-:Y:S01]  /*38a40*/  ISETP.GE.U32.AND P6, PT, R4, 0x7f000001, PT ;  /* 0x7f0000010400780c */ /* 0x000fe20003fc6070 */
[----:B------:R-:W-:-:S02]  /*38a50*/  IADD3 R7, PT, PT, R42, R7, RZ ;  /* 0x000000072a077210 */ /* 0x000fc40007ffe0ff */
[----:B------:R-:W-:Y:S01]  /*38a60*/  IADD3 R37, PT, PT, -R24, R37, RZ ;  /* 0x0000002518257210 */ /* 0x000fe20007ffe1ff */
[----:B------:R-:W-:Y:S01]  /*38a70*/  ISETP.GE.U32.AND P1, PT, R31, R23, PT ;  /* 0x000000171f00720c */ /* 0x000fe20003f26070 */
[----:B------:R-:W-:Y:S01]  /*38a80*/  ISETP.GE.U32.AND P5, PT, R28, 0x7f000001, PT ;  /* 0x7f0000011c00780c */ /* 0x000fe20003fa6070 */
[----:B------:R-:W-:Y:S01]  /*38a90*/  ISETP.GE.U32.AND P2, PT, R30, R21, PT ;  /* 0x000000151e00720c */ /* 0x000fe20003f46070 */
[----:B------:R-:W-:Y:S01]  /*38aa0*/  ISETP.GE.U32.AND P4, PT, R7, 0x7f000001, PT ;  /* 0x7f0000010700780c */ /* 0x000fe20003f86070 */
[----:B------:R-:W-:Y:S02]  /*38ab0*/  @!P0 IADD3 R37, PT, PT, R37, 0x7f000001, RZ ;  /* 0x7f00000125258810 */ /* 0x000fe40007ffe0ff */
[----:B------:R-:W-:Y:S02]  /*38ac0*/  IADD3 R15, PT, PT, -R25, R36, RZ ;  /* 0x00000024190f7210 */ /* 0x000fe40007ffe1ff */
[----:B------:R-:W-:Y:S02]  /*38ad0*/  IADD3 R31, PT, PT, -R23, R31, RZ ;  /* 0x0000001f171f7210 */ /* 0x000fe40007ffe1ff */
[----:B------:R-:W-:Y:S01]  /*38ae0*/  IADD3 R30, PT, PT, -R21, R30, RZ ;  /* 0x0000001e151e7210 */ /* 0x000fe20007ffe1ff */
[----:B------:R-:W-:Y:S01]  /*38af0*/  ISETP.GE.U32.AND P0, PT, R37, R44, PT ;  /* 0x0000002c2500720c */ /* 0x000fe20003f06070 */
[----:B------:R-:W-:-:S02]  /*38b00*/  @!P3 IADD3 R15, PT, PT, R15, 0x7f000001, RZ ;  /* 0x7f0000010f0fb810 */ /* 0x000fc40007ffe0ff */
[----:B------:R-:W-:Y:S02]  /*38b10*/  @P6 IADD3 R4, PT, PT, R4, -0x7f000001, RZ ;  /* 0x80ffffff04046810 */ /* 0x000fe40007ffe0ff */
[----:B------:R-:W-:Y:S02]  /*38b20*/  @!P1 IADD3 R31, PT, PT, R31, 0x7f000001, RZ ;  /* 0x7f0000011f1f9810 */ /* 0x000fe40007ffe0ff */
[----:B------:R-:W-:Y:S02]  /*38b30*/  @P5 IADD3 R28, PT, PT, R28, -0x7f000001, RZ ;  /* 0x80ffffff1c1c5810 */ /* 0x000fe40007ffe0ff */
[----:B------:R-:W-:Y:S01]  /*38b40*/  @!P2 IADD3 R30, PT, PT, R30, 0x7f000001, RZ ;  /* 0x7f0000011e1ea810 */ /* 0x000fe20007ffe0ff */
[----:B------:R-:W-:Y:S01]  /*38b50*/  ISETP.GE.U32.AND P3, PT, R15, R4, PT ;  /* 0x000000040f00720c */ /* 0x000fe20003f66070 */
[----:B------:R-:W-:Y:S02]  /*38b60*/  @P4 IADD3 R7, PT, PT, R7, -0x7f000001, RZ ;  /* 0x80ffffff07074810 */ /* 0x000fe40007ffe0ff */
[----:B------:R-:W-:Y:S01]  /*38b70*/  IADD3 R37, PT, PT, -R44, R37, RZ ;  /* 0x000000252c257210 */ /* 0x000fe20007ffe1ff */
[----:B------:R-:W-:Y:S01]  /*38b80*/  ISETP.GE.U32.AND P1, PT, R31, R28, PT ;  /* 0x0000001c1f00720c */ /* 0x000fe20003f26070 */
[----:B------:R-:W-:Y:S01]  /*38b90*/  IADD3 R27, PT, PT, -R4, R15, RZ ;  /* 0x0000000f041b7210 */ /* 0x000fe20007ffe1ff */
[----:B------:R-:W-:Y:S01]  /*38ba0*/  ISETP.GE.U32.AND P2, PT, R30, R7, PT ;  /* 0x000000071e00720c */ /* 0x000fe20003f46070 */
[----:B------:R-:W-:-:S02]  /*38bb0*/  @!P0 IADD3 R37, PT, PT, R37, 0x7f000001, RZ ;  /* 0x7f00000125258810 */ /* 0x000fc40007ffe0ff */
[----:B------:R-:W-:Y:S02]  /*38bc0*/  IADD3 R31, PT, PT, -R28, R31, RZ ;  /* 0x0000001f1c1f7210 */ /* 0x000fe40007ffe1ff */
[----:B------:R-:W-:Y:S01]  /*38bd0*/  IADD3 R7, PT, PT, -R7, R30, RZ ;  /* 0x0000001e07077210 */ /* 0x000fe20007ffe1ff */
[----:B------:R-:W-:Y:S01]  /*38be0*/  IMAD.WIDE.U32 R14, R37, R0, RZ ;  /* 0x00000000250e7225 */ /* 0x000fe200078e00ff */
[----:B------:R-:W-:-:S04]  /*38bf0*/  @!P3 IADD3 R27, PT, PT, R27, 0x7f000001, RZ ;  /* 0x7f0000011b1bb810 */ /* 0x000fc80007ffe0ff */
[----:B------:R-:W-:Y:S01]  /*38c00*/  @!P1 IADD3 R31, PT, PT, R31, 0x7f000001, RZ ;  /* 0x7f0000011f1f9810 */ /* 0x000fe20007ffe0ff */
[----:B------:R-:W-:Y:S02]  /*38c10*/  IMAD R29, R14, 0x7effffff, RZ ;  /* 0x7effffff0e1d7824 */ /* 0x000fe400078e02ff */
[----:B------:R-:W-:Y:S01]  /*38c20*/  IMAD.WIDE.U32 R26, R27, R0, RZ ;  /* 0x000000001b1a7225 */ /* 0x000fe200078e00ff */
[----:B------:R-:W-:-:S03]  /*38c30*/  @!P2 IADD3 R7, PT, PT, R7, 0x7f000001, RZ ;  /* 0x7f0000010707a810 */ /* 0x000fc60007ffe0ff */
[----:B------:R-:W-:-:S04]  /*38c40*/  IMAD.HI.U32 R39, R29, 0x7f000001, R14 ;  /* 0x7f0000011d277827 */ /* 0x000fc800078e000e */
[----:B------:R-:W-:-:S04]  /*38c50*/  IMAD.WIDE.U32 R14, R31, R0, RZ ;  /* 0x000000001f0e7225 */ /* 0x000fc800078e00ff */
[----:B------:R-:W-:Y:S02]  /*38c60*/  IMAD R31, R26, 0x7effffff, RZ ;  /* 0x7effffff1a1f7824 */ /* 0x000fe400078e02ff */
[----:B------:R-:W-:Y:S01]  /*38c70*/  IMAD.WIDE.U32 R18, R7, R0, RZ ;  /* 0x0000000007127225 */ /* 0x000fe200078e00ff */
[----:B------:R-:W-:-:S03]  /*38c80*/  ISETP.GE.U32.AND P1, PT, R39, 0x7f000001, PT ;  /* 0x7f0000012700780c */ /* 0x000fc60003f26070 */
[----:B------:R-:W-:-:S04]  /*38c90*/  IMAD.HI.U32 R43, R31, 0x7f000001, R26 ;  /* 0x7f0000011f2b7827 */ /* 0x000fc800078e001a */
[----:B------:R-:W-:Y:S02]  /*38ca0*/  IMAD R29, R18, 0x7effffff, RZ ;  /* 0x7effffff121d7824 */ /* 0x000fe400078e02ff */
[----:B------:R-:W-:Y:S01]  /*38cb0*/  IMAD R7, R14, 0x7effffff, RZ ;  /* 0x7effffff0e077824 */ /* 0x000fe200078e02ff */
[----:B------:R-:W-:Y:S01]  /*38cc0*/  ISETP.GE.U32.AND P3, PT, R43, 0x7f000001, PT ;  /* 0x7f0000012b00780c */ /* 0x000fe20003f66070 */
[----:B------:R-:W-:-:S04]  /*38cd0*/  IMAD.HI.U32 R41, R29, 0x7f000001, R18 ;  /* 0x7f0000011d297827 */ /* 0x000fc800078e0012 */
[----:B------:R-:W-:Y:S01]  /*38ce0*/  IMAD.HI.U32 R37, R7, 0x7f000001, R14 ;  /* 0x7f00000107257827 */ /* 0x000fe200078e000e */
[----:B------:R-:W-:Y:S01]  /*38cf0*/  ISETP.GE.U32.AND P2, PT, R41, 0x7f000001, PT ;  /* 0x7f0000012900780c */ /* 0x000fe20003f46070 */
[----:B------:R-:W-:-:S03]  /*38d00*/  @P1 IADD3 R39, PT, PT, R39, -0x7f000001, RZ ;  /* 0x80ffffff27271810 */ /* 0x000fc60007ffe0ff */
[----:B------:R-:W-:-:S03]  /*38d10*/  ISETP.GE.U32.AND P0, PT, R37, 0x7f000001, PT ;  /* 0x7f0000012500780c */ /* 0x000fc60003f06070 */
[----:B------:R-:W-:-:S06]  /*38d20*/  @P3 IADD3 R43, PT, PT, R43, -0x7f000001, RZ ;  /* 0x80ffffff2b2b3810 */ /* 0x000fcc0007ffe0ff */
[----:B------:R-:W-:-:S04]  /*38d30*/  @P2 IADD3 R41, PT, PT, R41, -0x7f000001, RZ ;  /* 0x80ffffff29292810 */ /* 0x000fc80007ffe0ff */
[----:B------:R-:W-:Y:S01]  /*38d40*/  @P0 IADD3 R37, PT, PT, R37, -0x7f000001, RZ ;  /* 0x80ffffff25250810 */ /* 0x000fe20007ffe0ff */
[----:B--2---:R-:W-:-:S04]  /*38d50*/  IMAD.WIDE.U32 R18, R6, R39, RZ ;  /* 0x0000002706127225 */ /* 0x004fc800078e00ff */
[----:B---3--:R-:W-:-:S04]  /*38d60*/  IMAD.WIDE.U32 R28, R8, R43, RZ ;  /* 0x0000002b081c7225 */ /* 0x008fc800078e00ff */
[----:B------:R-:W-:Y:S02]  /*38d70*/  IMAD R7, R18, 0x7effffff, RZ ;  /* 0x7effffff12077824 */ /* 0x000fe400078e02ff */
[----:B------:R-:W-:Y:S02]  /*38d80*/  IMAD R33, R28, 0x7effffff, RZ ;  /* 0x7effffff1c217824 */ /* 0x000fe400078e02ff */
[----:B------:R-:W-:-:S04]  /*38d90*/  IMAD.HI.U32 R0, R7, 0x7f000001, R18 ;  /* 0x7f00000107007827 */ /* 0x000fc800078e0012 */
[----:B------:R-:W-:Y:S01]  /*38da0*/  IMAD.WIDE.U32 R26, R6, R41, RZ ;  /* 0x00000029061a7225 */ /* 0x000fe200078e00ff */
[----:B------:R-:W-:-:S03]  /*38db0*/  ISETP.GE.U32.AND P0, PT, R0, 0x7f000001, PT ;  /* 0x7f0000010000780c */ /* 0x000fc60003f06070 */
[----:B------:R-:W-:-:S04]  /*38dc0*/  IMAD.WIDE.U32 R14, R6, R37, RZ ;  /* 0x00000025060e7225 */ /* 0x000fc800078e00ff */
[----:B------:R-:W-:-:S04]  /*38dd0*/  IMAD.HI.U32 R28, R33, 0x7f000001, R28 ;  /* 0x7f000001211c7827 */ /* 0x000fc800078e001c */
[----:B------:R-:W-:Y:S02]  /*38de0*/  IMAD R31, R26, 0x7effffff, RZ ;  /* 0x7effffff1a1f7824 */ /* 0x000fe400078e02ff */
[----:B------:R-:W-:Y:S02]  /*38df0*/  IMAD R19, R14, 0x7effffff, RZ ;  /* 0x7effffff0e137824 */ /* 0x000fe400078e02ff */
[----:B------:R-:W-:Y:S01]  /*38e00*/  IMAD.WIDE.U32 R6, R6, R43, RZ ;  /* 0x0000002b06067225 */ /* 0x000fe200078e00ff */
[----:B------:R-:W-:-:S03]  /*38e10*/  ISETP.GE.U32.AND P1, PT, R28, 0x7f000001, PT ;  /* 0x7f0000011c00780c */ /* 0x000fc60003f26070 */
[----:B------:R-:W-:-:S04]  /*38e20*/  IMAD.HI.U32 R4, R31, 0x7f000001, R26 ;  /* 0x7f0000011f047827 */ /* 0x000fc800078e001a */
[----:B------:R-:W-:-:S04]  /*38e30*/  IMAD.HI.U32 R22, R19, 0x7f000001, R14 ;  /* 0x7f00000113167827 */ /* 0x000fc800078e000e */
[----:B------:R-:W-:Y:S02]  /*38e40*/  IMAD R27, R6, 0x7effffff, RZ ;  /* 0x7effffff061b7824 */ /* 0x000fe400078e02ff */
[----:B------:R-:W-:-:S04]  /*38e50*/  IMAD.WIDE.U32 R14, R8, R37, RZ ;  /* 0x00000025080e7225 */ /* 0x000fc800078e00ff */
[----:B------:R-:W-:-:S04]  /*38e60*/  IMAD.WIDE.U32 R18, R8, R39, RZ ;  /* 0x0000002708127225 */ /* 0x000fc800078e00ff */
[----:B------:R-:W-:Y:S01]  /*38e70*/  IMAD.HI.U32 R20, R27, 0x7f000001, R6 ;  /* 0x7f0000011b147827 */ /* 0x000fe200078e0006 */
[----:B------:R-:W-:-:S03]  /*38e80*/  @P0 IADD3 R0, PT, PT, R0, -0x7f000001, RZ ;  /* 0x80ffffff00000810 */ /* 0x000fc60007ffe0ff */
[----:B------:R-:W-:Y:S02]  /*38e90*/  IMAD R27, R14, 0x7effffff, RZ ;  /* 0x7effffff0e1b7824 */ /* 0x000fe400078e02ff */
[----:B------:R-:W-:Y:S02]  /*38ea0*/  IMAD R29, R18, 0x7effffff, RZ ;  /* 0x7effffff121d7824 */ /* 0x000fe400078e02ff */
[----:B------:R-:W-:Y:S01]  /*38eb0*/  IMAD.WIDE.U32 R6, R8, R41, RZ ;  /* 0x0000002908067225 */ /* 0x000fe200078e00ff */
[----:B------:R-:W-:Y:S01]  /*38ec0*/  ISETP.GE.U32.AND P3, PT, R20, 0x7f000001, PT ;  /* 0x7f0000011400780c */ /* 0x000fe20003f66070 */
[----:B------:R-:W-:Y:S02]  /*38ed0*/  ISETP.GE.U32.AND P4, PT, R22, 0x7f000001, PT ;  /* 0x7f0000011600780c */ /* 0x000fe40003f86070 */
[----:B------:R-:W-:Y:S01]  /*38ee0*/  IMAD.HI.U32 R31, R27, 0x7f000001, R14 ;  /* 0x7f0000011b1f7827 */ /* 0x000fe200078e000e */
[----:B------:R-:W-:-:S03]  /*38ef0*/  @P1 IADD3 R28, PT, PT, R28, -0x7f000001, RZ ;  /* 0x80ffffff1c1c1810 */ /* 0x000fc60007ffe0ff */
[----:B------:R-:W-:Y:S01]  /*38f00*/  IMAD.HI.U32 R29, R29, 0x7f000001, R18 ;  /* 0x7f0000011d1d7827 */ /* 0x000fe200078e0012 */
[----:B------:R-:W-:-:S03]  /*38f10*/  ISETP.GE.U32.AND P1, PT, R0, 0x7f000001, PT ;  /* 0x7f0000010000780c */ /* 0x000fc60003f26070 */
[----:B------:R-:W-:Y:S01]  /*38f20*/  IMAD R19, R6, 0x7effffff, RZ ;  /* 0x7effffff06137824 */ /* 0x000fe200078e02ff */
[----:B------:R-:W-:Y:S01]  /*38f30*/  ISETP.GE.U32.AND P0, PT, R31, 0x7f000001, PT ;  /* 0x7f0000011f00780c */ /* 0x000fe20003f06070 */
[----:B----4-:R-:W-:-:S04]  /*38f40*/  IMAD.WIDE.U32 R14, R9, R43, RZ ;  /* 0x0000002b090e7225 */ /* 0x010fc800078e00ff */
[----:B------:R-:W-:-:S04]  /*38f50*/  IMAD.HI.U32 R33, R19, 0x7f000001, R6 ;  /* 0x7f00000113217827 */ /* 0x000fc800078e0006 */
[----:B------:R-:W-:Y:S01]  /*38f60*/  IMAD.WIDE.U32 R6, R28, 0x5fffffa, RZ ;  /* 0x05fffffa1c067825 */ /* 0x000fe200078e00ff */
[----:B------:R-:W-:-:S03]  /*38f70*/  ISETP.GE.U32.AND P2, PT, R4, 0x7f000001, PT ;  /* 0x7f0000010400780c */ /* 0x000fc60003f46070 */
[----:B------:R-:W-:Y:S02]  /*38f80*/  IMAD R19, R28, 0x6, RZ ;  /* 0x000000061c137824 */ /* 0x000fe400078e02ff */
[----:B------:R-:W-:Y:S01]  /*38f90*/  IMAD R27, R14, 0x7effffff, RZ ;  /* 0x7effffff0e1b7824 */ /* 0x000fe200078e02ff */
[----:B------:R-:W-:Y:S02]  /*38fa0*/  @P3 IADD3 R20, PT, PT, R20, -0x7f000001, RZ ;  /* 0x80ffffff14143810 */ /* 0x000fe40007ffe0ff */
[----:B------:R-:W-:Y:S01]  /*38fb0*/  @P4 IADD3 R22, PT, PT, R22, -0x7f000001, RZ ;  /* 0x80ffffff16164810 */ /* 0x000fe20007ffe0ff */
[----:B------:R-:W-:Y:S01]  /*38fc0*/  IMAD.HI.U32 R19, R19, 0x7f000001, R6 ;  /* 0x7f00000113137827 */ /* 0x000fe200078e0006 */
[----:B------:R-:W-:-:S03]  /*38fd0*/  @P1 IADD3 R0, PT, PT, R0, -0x7f000001, RZ ;  /* 0x80ffffff00001810 */ /* 0x000fc60007ffe0ff */
[----:B------:R-:W-:Y:S01]  /*38fe0*/  IMAD.HI.U32 R26, R27, 0x7f000001, R14 ;  /* 0x7f0000011b1a7827 */ /* 0x000fe200078e000e */
[----:B------:R-:W-:Y:S01]  /*38ff0*/  ISETP.GE.U32.AND P5, PT, R33, 0x7f000001, PT ;  /* 0x7f0000012100780c */ /* 0x000fe20003fa6070 */
[----:B------:R-:W-:Y:S01]  /*39000*/  ISETP.GE.U32.AND P4, PT, R20, 0x7f000001, PT ;  /* 0x7f0000011400780c */ /* 0x000fe20003f86070 */
[----:B------:R-:W-:Y:S01]  /*39010*/  ISETP.GE.U32.AND P3, PT, R22, 0x7f000001, PT ;  /* 0x7f0000011600780c */ /* 0x000fe20003f66070 */
[----:B------:R-:W-:Y:S01]  /*39020*/  ISETP.GE.U32.AND P1, PT, R19, 0x7f000001, PT ;  /* 0x7f0000011300780c */ /* 0x000fe20003f26070 */
[----:B------:R-:W-:Y:S01]  /*39030*/  @P0 IADD3 R31, PT, PT, R31, -0x7f000001, RZ ;  /* 0x80ffffff1f1f0810 */ /* 0x000fe20007ffe0ff */
[----:B------:R-:W-:Y:S01]  /*39040*/  ISETP.GE.U32.AND P0, PT, R26, 0x7f000001, PT ;  /* 0x7f0000011a00780c */ /* 0x000fe20003f06070 */
[----:B------:R-:W-:Y:S01]  /*39050*/  @P2 IADD3 R4, PT, PT, R4, -0x7f000001, RZ ;  /* 0x80ffffff04042810 */ /* 0x000fe20007ffe0ff */
[----:B------:R-:W-:Y:S01]  /*39060*/  ISETP.GE.U32.AND P2, PT, R29, 0x7f000001, PT ;  /* 0x7f0000011d00780c */ /* 0x000fe20003f46070 */
[----:B------:R-:W-:-:S03]  /*39070*/  IMAD.WIDE.U32 R14, R9, R41, RZ ;  /* 0x00000029090e7225 */ /* 0x000fc600078e00ff */
[----:B------:R-:W-:Y:S02]  /*39080*/  ISETP.GE.U32.AND P6, PT, R4, 0x7f000001, PT ;  /* 0x7f0000010400780c */ /* 0x000fe40003fc6070 */
[----:B------:R-:W-:Y:S02]  /*39090*/  @P5 IADD3 R33, PT, PT, R33, -0x7f000001, RZ ;  /* 0x80ffffff21215810 */ /* 0x000fe40007ffe0ff */
[----:B------:R-:W-:Y:S02]  /*390a0*/  @P4 IADD3 R20, PT, PT, R20, -0x7f000001, RZ ;  /* 0x80ffffff14144810 */ /* 0x000fe40007ffe0ff */
[----:B------:R-:W-:Y:S02]  /*390b0*/  @P3 IADD3 R22, PT, PT, R22, -0x7f000001, RZ ;  /* 0x80ffffff16163810 */ /* 0x000fe40007ffe0ff */
[----:B------:R-:W-:Y:S02]  /*390c0*/  @P1 IADD3 R19, PT, PT, R19, -0x7f000001, RZ ;  /* 0x80ffffff13131810 */ /* 0x000fe40007ffe0ff */
[----:B------:R-:W-:-:S02]  /*390d0*/  IADD3 R0, PT, PT, R0, R31, RZ ;  /* 0x0000001f00007210 */ /* 0x000fc40007ffe0ff */
[----:B------:R-:W-:Y:S01]  /*390e0*/  @P0 IADD3 R26, PT, PT, R26, -0x7f000001, RZ ;  /* 0x80ffffff1a1a0810 */ /* 0x000fe20007ffe0ff */
[----:B------:R-:W-:Y:S01]  /*390f0*/  IMAD R31, R14, 0x7effffff, RZ ;  /* 0x7effffff0e1f7824 */ /* 0x000fe200078e02ff */
[----:B------:R-:W-:Y:S01]  /*39100*/  IADD3 R20, PT, PT, R20, R33, RZ ;  /* 0x0000002114147210 */ /* 0x000fe20007ffe0ff */
[----:B------:R-:W-:Y:S01]  /*39110*/  IMAD.WIDE.U32 R6, R9, R37, RZ ;  /* 0x0000002509067225 */ /* 0x000fe200078e00ff */
[----:B------:R-:W-:-:S03]  /*39120*/  IADD3 R22, PT, PT, R22, R19, RZ ;  /* 0x0000001316167210 */ /* 0x000fc60007ffe0ff */
[----:B------:R-:W-:-:S04]  /*39130*/  IMAD.WIDE.U32 R18, R26, 0x5fffffa, RZ ;  /* 0x05fffffa1a127825 */ /* 0x000fc800078e00ff */
[----:B------:R-:W-:Y:S02]  /*39140*/  IMAD R33, R26, 0x6, RZ ;  /* 0x000000061a217824 */ /* 0x000fe400078e02ff */
[----:B------:R-:W-:Y:S01]  /*39150*/  IMAD.HI.U32 R26, R31, 0x7f000001, R14 ;  /* 0x7f0000011f1a7827 */ /* 0x000fe200078e000e */
[----:B------:R-:W-:-:S03]  /*39160*/  @P2 IADD3 R29, PT, PT, R29, -0x7f000001, RZ ;  /* 0x80ffffff1d1d2810 */ /* 0x000fc60007ffe0ff */
[----:B------:R-:W-:Y:S01]  /*39170*/  IMAD R27, R6, 0x7effffff, RZ ;  /* 0x7effffff061b7824 */ /* 0x000fe200078e02ff */
[----:B------:R-:W-:Y:S01]  /*39180*/  @P6 IADD3 R4, PT, PT, R4, -0x7f000001, RZ ;  /* 0x80ffffff04046810 */ /* 0x000fe20007ffe0ff */
[----:B------:R-:W-:Y:S01]  /*39190*/  ISETP.GE.U32.AND P0, PT, R26, 0x7f000001, PT ;  /* 0x7f0000011a00780c */ /* 0x000fe20003f06070 */
[----:B------:R-:W-:-:S04]  /*391a0*/  IMAD.WIDE.U32 R8, R9, R39, RZ ;  /* 0x0000002709087225 */ /* 0x000fc800078e00ff */
[----:B------:R-:W-:Y:S01]  /*391b0*/  IMAD.HI.U32 R31, R27, 0x7f000001, R6 ;  /* 0x7f0000011b1f7827 */ /* 0x000fe200078e0006 */
[----:B------:R-:W-:-:S03]  /*391c0*/  IADD3 R4, PT, PT, R4, R29, RZ ;  /* 0x0000001d04047210 */ /* 0x000fc60007ffe0ff */
[----:B------:R-:W-:-:S04]  /*391d0*/  IMAD.WIDE.U32 R6, R10, R39, RZ ;  /* 0x000000270a067225 */ /* 0x000fc800078e00ff */
        /* <DEDUP_REMOVED lines=10> */
[----:B------:R-:W-:Y:S01]  /*39280*/  ISETP.GE.U32.AND P5, PT, R45, 0x7f000001, PT ;  /* 0x7f0000012d00780c */ /* 0x000fe20003fa6070 */
[----:B------:R-:W-:Y:S01]  /*39290*/  ISETP.GE.U32.AND P1, PT, R18, 0x7f000001, PT ;  /* 0x7f0000011200780c */ /* 0x000fe20003f26070 */
[----:B------:R-:W-:Y:S01]  /*392a0*/  IMAD R29, R14, 0x7effffff, RZ ;  /* 0x7effffff0e1d7824 */ /* 0x000fe200078e02ff */
[----:B------:R-:W-:Y:S01]  /*392b0*/  ISETP.GE.U32.AND P3, PT, R20, 0x7f000001, PT ;  /* 0x7f0000011400780c */ /* 0x000fe20003f66070 */
[----:B------:R-:W-:Y:S02]  /*392c0*/  IMAD R27, R8, 0x7effffff, RZ ;  /* 0x7effffff081b7824 */ /* 0x000fe400078e02ff */
        /* <DEDUP_REMOVED lines=17> */
[----:B------:R-:W-:Y:S01]  /*393e0*/  ISETP.GE.U32.AND P2, PT, R0, 0x7f000001, PT ;  /* 0x7f0000010000780c */ /* 0x000fe20003f46070 */
[----:B------:R-:W-:Y:S01]  /*393f0*/  IADD3 R4, PT, PT, R4, R31, RZ ;  /* 0x0000001f04047210 */ /* 0x000fe20007ffe0ff */
[----:B------:R-:W-:Y:S01]  /*39400*/  IMAD.HI.U32 R31, R7, 0x7f000001, R8 ;  /* 0x7f000001071f7827 */ /* 0x000fe200078e0008 */
[----:B------:R-:W-:-:S02]  /*39410*/  @P4 IADD3 R14, PT, PT, R14, -0x7f000001, RZ ;  /* 0x80ffffff0e0e4810 */ /* 0x000fc40007ffe0ff */
        /* <DEDUP_REMOVED lines=68> */
[----:B------:R0:W3:Y:S04]  /*39860*/  LD.E R8, desc[UR10][R16.64+0x4cc] ;  /* 0x0004cc0a10087980 */ /* 0x0000e8000c101900 */
[----:B------:R-:W4:Y:S04]  /*39870*/  LDL R9, [R1+0x110] ;  /* 0x0001100001097983 */ /* 0x000f280000100800 */
[----:B------:R-:W4:Y:S04]  /*39880*/  LDL R15, [R1+0x114] ;  /* 0x00011400010f7983 */ /* 0x000f280000100800 */
[----:B------:R-:W4:Y:S01]  /*39890*/  LDL R11, [R1+0x118] ;  /* 0x00011800010b7983 */ /* 0x000f220000100800 */
[C---:B------:R-:W-:Y:S01]  /*398a0*/  ISETP.GE.U32.AND P2, PT, R25.reuse, R3, PT ;  /* 0x000000031900720c */ /* 0x040fe20003f46070 */
[C---:B------:R-:W-:Y:S01]  /*398b0*/  ISETP.GE.U32.AND P1, PT, R24.reuse, R127, PT ;  /* 0x0000007f1800720c */ /* 0x040fe20003f26070 */
[----:B0-----:R-:W-:Y:S01]  /*398c0*/  IADD3 R0, PT, PT, R25, -R3, RZ ;  /* 0x8000000319007210 */ /* 0x001fe20007ffe0ff */
[----:B------:R-:W-:Y:S01]  /*398d0*/  ISETP.GE.U32.AND P0, PT, R23, R126, PT ;  /* 0x0000007e1700720c */ /* 0x000fe20003f06070 */
[----:B------:R-:W-:-:S02]  /*398e0*/  IADD3 R24, PT, PT, R24, -R127, RZ ;  /* 0x8000007f18187210 */ /* 0x000fc40007ffe0ff */
[----:B------:R-:W-:-:S07]  /*398f0*/  IADD3 R126, PT, PT, R23, -R126, RZ ;  /* 0x8000007e177e7210 */ /* 0x000fce0007ffe0ff */
[----:B------:R-:W-:Y:S01]  /*39900*/  @!P2 IADD3 R0, PT, PT, R0, 0x7f000001, RZ ;  /* 0x7f0000010000a810 */ /* 0x000fe20007ffe0ff */
[----:B------:R-:W-:Y:S01]  /*39910*/  ISETP.GE.U32.AND P2, PT, R21, R2, PT ;  /* 0x000000021500720c */ /* 0x000fe20003f46070 */
[----:B------:R-:W-:-:S03]  /*39920*/  @!P1 IADD3 R24, PT, PT, R24, 0x7f000001, RZ ;  /* 0x7f00000118189810 */ /* 0x000fc60007ffe0ff */
[----:B------:R-:W-:Y:S01]  /*39930*/  IMAD.WIDE.U32 R12, R0, R5, RZ ;  /* 0x00000005000c7225 */ /* 0x000fe200078e00ff */
[----:B------:R-:W-:-:S03]  /*39940*/  @!P0 IADD3 R126, PT, PT, R126, 0x7f000001, RZ ;  /* 0x7f0000017e7e8810 */ /* 0x000fc60007ffe0ff */
[----:B------:R-:W-:Y:S01]  /*39950*/  IMAD R3, R12, 0x7effffff, RZ ;  /* 0x7effffff0c037824 */ /* 0x000fe200078e02ff */
[----:B------:R-:W-:Y:S01]  /*39960*/  IADD3 R2, PT, PT, R21, -R2, RZ ;  /* 0x8000000215027210 */ /* 0x000fe20007ffe0ff */
[----:B------:R-:W-:-:S04]  /*39970*/  IMAD.WIDE.U32 R24, R24, R5, RZ ;  /* 0x0000000518187225 */ /* 0x000fc800078e00ff */
[----:B------:R-:W-:Y:S01]  /*39980*/  IMAD.HI.U32 R27, R3, 0x7f000001, R12 ;  /* 0x7f000001031b7827 */ /* 0x000fe200078e000c */
[----:B------:R-:W-:-:S03]  /*39990*/  @!P2 IADD3 R2, PT, PT, R2, 0x7f000001, RZ ;  /* 0x7f0000010202a810 */ /* 0x000fc60007ffe0ff */
[----:B------:R-:W-:Y:S01]  /*399a0*/  IMAD.WIDE.U32 R126, R126, R5, RZ ;  /* 0x000000057e7e7225 */ /* 0x000fe200078e00ff */
[----:B------:R-:W-:-:S03]  /*399b0*/  ISETP.GE.U32.AND P2, PT, R27, 0x7f000001, PT ;  /* 0x7f0000011b00780c */ /* 0x000fc60003f46070 */
        /* <DEDUP_REMOVED lines=8> */
[----:B------:R-:W-:Y:S02]  /*39a40*/  @P2 IADD3 R27, PT, PT, R27, -0x7f000001, RZ ;  /* 0x80ffffff1b1b2810 */ /* 0x000fe40007ffe0ff */
[----:B------:R-:W-:-:S05]  /*39a50*/  IMAD.HI.U32 R23, R5, 0x7f000001, R2 ;  /* 0x7f00000105177827 */ /* 0x000fca00078e0002 */
[----:B------:R-:W-:Y:S01]  /*39a60*/  ISETP.GE.U32.AND P2, PT, R23, 0x7f000001, PT ;  /* 0x7f0000011700780c */ /* 0x000fe20003f46070 */
[----:B------:R-:W-:-:S04]  /*39a70*/  @P1 IADD3 R25, PT, PT, R25, -0x7f000001, RZ ;  /* 0x80ffffff19191810 */ /* 0x000fc80007ffe0ff */
[----:B------:R-:W-:-:S08]  /*39a80*/  @P0 IADD3 R127, PT, PT, R127, -0x7f000001, RZ ;  /* 0x80ffffff7f7f0810 */ /* 0x000fd00007ffe0ff */
[----:B------:R-:W-:Y:S01]  /*39a90*/  @P2 IADD3 R23, PT, PT, R23, -0x7f000001, RZ ;  /* 0x80ffffff17172810 */ /* 0x000fe20007ffe0ff */
[----:B------:R-:W0:Y:S01]  /*39aa0*/  S2UR UR5, SR_CTAID.X ;  /* 0x00000000000579c3 */ /* 0x000e220000002500 */
[----:B--2---:R-:W-:-:S04]  /*39ab0*/  IMAD.WIDE.U32 R2, R6, R27, RZ ;  /* 0x0000001b06027225 */ /* 0x004fc800078e00ff */
[----:B------:R-:W-:-:S04]  /*39ac0*/  IMAD R5, R2, 0x7effffff, RZ ;  /* 0x7effffff02057824 */ /* 0x000fc800078e02ff */
[----:B-1----:R-:W-:-:S04]  /*39ad0*/  IMAD.HI.U32 R14, R5, 0x7f000001, R2 ;  /* 0x7f000001050e7827 */ /* 0x002fc800078e0002 */
[----:B---3--:R-:W-:Y:S01]  /*39ae0*/  IMAD.WIDE.U32 R12, R4, R25, RZ ;  /* 0x00000019040c7225 */ /* 0x008fe200078e00ff */
[----:B------:R-:W-:-:S03]  /*39af0*/  ISETP.GE.U32.AND P2, PT, R14, 0x7f000001, PT ;  /* 0x7f0000010e00780c */ /* 0x000fc60003f46070 */
[----:B------:R-:W-:-:S04]  /*39b00*/  IMAD.WIDE.U32 R2, R4, R127, RZ ;  /* 0x0000007f04027225 */ /* 0x000fc800078e00ff */
[----:B------:R-:W-:Y:S02]  /*39b10*/  IMAD R19, R12, 0x7effffff, RZ ;  /* 0x7effffff0c137824 */ /* 0x000fe400078e02ff */
[----:B------:R-:W-:Y:S02]  /*39b20*/  IMAD R5, R2, 0x7effffff, RZ ;  /* 0x7effffff02057824 */ /* 0x000fe400078e02ff */
[----:B------:R-:W-:-:S04]  /*39b30*/  IMAD.WIDE.U32 R16, R6, R127, RZ ;  /* 0x0000007f06107225 */ /* 0x000fc800078e00ff */
[----:B------:R-:W-:-:S04]  /*39b40*/  IMAD.HI.U32 R0, R19, 0x7f000001, R12 ;  /* 0x7f00000113007827 */ /* 0x000fc800078e000c */
[----:B------:R-:W-:Y:S01]  /*39b50*/  IMAD.HI.U32 R10, R5, 0x7f000001, R2 ;  /* 0x7f000001050a7827 */ /* 0x000fe200078e0002 */
[----:B------:R-:W-:-:S03]  /*39b60*/  ISETP.GE.U32.AND P1, PT, R0, 0x7f000001, PT ;  /* 0x7f0000010000780c */ /* 0x000fc60003f26070 */
[----:B------:R-:W-:Y:S02]  /*39b70*/  IMAD R21, R16, 0x7effffff, RZ ;  /* 0x7effffff10157824 */ /* 0x000fe400078e02ff */
[----:B----4-:R-:W-:Y:S01]  /*39b80*/  IMAD.WIDE.U32 R2, R7, R23, RZ ;  /* 0x0000001707027225 */ /* 0x010fe200078e00ff */
[----:B------:R-:W-:-:S03]  /*39b90*/  ISETP.GE.U32.AND P0, PT, R10, 0x7f000001, PT ;  /* 0x7f0000010a00780c */ /* 0x000fc60003f06070 */
[----:B------:R-:W-:Y:S01]  /*39ba0*/  IMAD.WIDE.U32 R12, R7, R27, RZ ;  /* 0x0000001b070c7225 */ /* 0x000fe200078e00ff */
[----:B------:R-:W-:-:S03]  /*39bb0*/  @P2 IADD3 R14, PT, PT, R14, -0x7f000001, RZ ;  /* 0x80ffffff0e0e2810 */ /* 0x000fc60007ffe0ff */
[----:B------:R-:W-:-:S04]  /*39bc0*/  IMAD.HI.U32 R29, R21, 0x7f000001, R16 ;  /* 0x7f000001151d7827 */ /* 0x000fc800078e0010 */
[----:B------:R-:W-:Y:S02]  /*39bd0*/  IMAD R5, R2, 0x7effffff, RZ ;  /* 0x7effffff02057824 */ /* 0x000fe400078e02ff */
[----:B------:R-:W-:Y:S02]  /*39be0*/  IMAD R21, R12, 0x7effffff, RZ ;  /* 0x7effffff0c157824 */ /* 0x000fe400078e02ff */
[----:B------:R-:W-:-:S04]  /*39bf0*/  IMAD.HI.U32 R20, R5, 0x7f000001, R2 ;  /* 0x7f00000105147827 */ /* 0x000fc800078e0002 */
[----:B------:R-:W-:-:S04]  /*39c00*/  IMAD.HI.U32 R22, R21, 0x7f000001, R12 ;  /* 0x7f00000115167827 */ /* 0x000fc800078e000c */
[----:B------:R-:W-:Y:S01]  /*39c10*/  IMAD.WIDE.U32 R2, R14, 0x5fffffa, RZ ;  /* 0x05fffffa0e027825 */ /* 0x000fe200078e00ff */
[----:B------:R-:W-:-:S03]  /*39c20*/  ISETP.GE.U32.AND P5, PT, R20, 0x7f000001, PT ;  /* 0x7f0000011400780c */ /* 0x000fc60003fa6070 */
[----:B------:R-:W-:Y:S01]  /*39c30*/  IMAD R5, R14, 0x6, RZ ;  /* 0x000000060e057824 */ /* 0x000fe200078e02ff */
[----:B------:R-:W-:Y:S01]  /*39c40*/  ISETP.GE.U32.AND P4, PT, R22, 0x7f000001, PT ;  /* 0x7f0000011600780c */ /* 0x000fe20003f86070 */
[----:B------:R-:W-:Y:S02]  /*39c50*/  @P0 IADD3 R10, PT, PT, R10, -0x7f000001, RZ ;  /* 0x80ffffff0a0a0810 */ /* 0x000fe40007ffe0ff */
[----:B------:R-:W-:Y:S01]  /*39c60*/  @P1 IADD3 R0, PT, PT, R0, -0x7f000001, RZ ;  /* 0x80ffffff00001810 */ /* 0x000fe20007ffe0ff */
[----:B------:R-:W-:Y:S01]  /*39c70*/  IMAD.HI.U32 R31, R5, 0x7f000001, R2 ;  /* 0x7f000001051f7827 */ /* 0x000fe200078e0002 */
[----:B------:R-:W-:-:S03]  /*39c80*/  ISETP.GE.U32.AND P3, PT, R29, 0x7f000001, PT ;  /* 0x7f0000011d00780c */ /* 0x000fc60003f66070 */
[----:B------:R-:W-:Y:S01]  /*39c90*/  IMAD.WIDE.U32 R16, R8, R25, RZ ;  /* 0x0000001908107225 */ /* 0x000fe200078e00ff */
[----:B------:R-:W-:Y:S01]  /*39ca0*/  ISETP.GE.U32.AND P2, PT, R10, 0x7f000001, PT ;  /* 0x7f0000010a00780c */ /* 0x000fe20003f46070 */
[----:B------:R-:W-:Y:S01]  /*39cb0*/  ISETP.GE.U32.AND P1, PT, R31, 0x7f000001, PT ;  /* 0x7f0000011f00780c */ /* 0x000fe20003f26070 */
[----:B------:R-:W-:Y:S01]  /*39cc0*/  ISETP.GE.U32.AND P0, PT, R0, 0x7f000001, PT ;  /* 0x7f0000010000780c */ /* 0x000fe20003f06070 */
[----:B------:R-:W-:Y:S02]  /*39cd0*/  IMAD R13, R16, 0x7effffff, RZ ;  /* 0x7effffff100d7824 */ /* 0x000fe400078e02ff */
[----:B------:R-:W-:Y:S01]  /*39ce0*/  IMAD.WIDE.U32 R18, R8, R23, RZ ;  /* 0x0000001708127225 */ /* 0x000fe200078e00ff */
[----:B------:R-:W-:Y:S02]  /*39cf0*/  @P5 IADD3 R20, PT, PT, R20, -0x7f000001, RZ ;  /* 0x80ffffff14145810 */ /* 0x000fe40007ffe0ff */
[----:B------:R-:W-:Y:S01]  /*39d00*/  @P4 IADD3 R22, PT, PT, R22, -0x7f000001, RZ ;  /* 0x80ffffff16164810 */ /* 0x000fe20007ffe0ff */
[----:B------:R-:W-:-:S04]  /*39d10*/  IMAD.HI.U32 R14, R13, 0x7f000001, R16 ;  /* 0x7f0000010d0e7827 */ /* 0x000fc800078e0010 */
[----:B------:R-:W-:Y:S01]  /*39d20*/  IMAD R21, R18, 0x7effffff, RZ ;  /* 0x7effffff12157824 */ /* 0x000fe200078e02ff */
[----:B------:R-:W-:Y:S01]  /*39d30*/  ISETP.GE.U32.AND P5, PT, R14, 0x7f000001, PT ;  /* 0x7f0000010e00780c */ /* 0x000fe20003fa6070 */
[----:B------:R-:W-:Y:S01]  /*39d40*/  IMAD.WIDE.U32 R12, R20, 0x5fffffa, RZ ;  /* 0x05fffffa140c7825 */ /* 0x000fe200078e00ff */
[----:B------:R-:W-:Y:S02]  /*39d50*/  @P3 IADD3 R29, PT, PT, R29, -0x7f000001, RZ ;  /* 0x80ffffff1d1d3810 */ /* 0x000fe40007ffe0ff */
[----:B------:R-:W-:Y:S02]  /*39d60*/  @P2 IADD3 R10, PT, PT, R10, -0x7f000001, RZ ;  /* 0x80ffffff0a0a2810 */ /* 0x000fe40007ffe0ff */
[----:B------:R-:W-:Y:S01]  /*39d70*/  @P1 IADD3 R31, PT, PT, R31, -0x7f000001, RZ ;  /* 0x80ffffff1f1f1810 */ /* 0x000fe20007ffe0ff */
[----:B------:R-:W-:Y:S01]  /*39d80*/  IMAD.HI.U32 R18, R21, 0x7f000001, R18 ;  /* 0x7f00000115127827 */ /* 0x000fe200078e0012 */
[----:B------:R-:W-:-:S03]  /*39d90*/  @P0 IADD3 R0, PT, PT, R0, -0x7f000001, RZ ;  /* 0x80ffffff00000810 */ /* 0x000fc60007ffe0ff */
[----:B------:R-:W-:Y:S01]  /*39da0*/  IMAD.WIDE.U32 R16, R22, 0x5fffffa, RZ ;  /* 0x05fffffa16107825 */ /* 0x000fe200078e00ff */
[----:B------:R-:W-:-:S03]  /*39db0*/  ISETP.GE.U32.AND P4, PT, R18, 0x7f000001, PT ;  /* 0x7f0000011200780c */ /* 0x000fc60003f86070 */
[----:B------:R-:W-:Y:S02]  /*39dc0*/  IMAD R5, R20, 0x6, RZ ;  /* 0x0000000614057824 */ /* 0x000fe400078e02ff */
[----:B------:R-:W-:Y:S01]  /*39dd0*/  IMAD R19, R22, 0x6, RZ ;  /* 0x0000000616137824 */ /* 0x000fe200078e02ff */
[----:B------:R-:W-:Y:S01]  /*39de0*/  IADD3 R10, PT, PT, R10, R31, RZ ;  /* 0x0000001f0a0a7210 */ /* 0x000fe20007ffe0ff */
[----:B------:R-:W-:Y:S01]  /*39df0*/  IMAD.WIDE.U32 R2, R4, R23, RZ ;  /* 0x0000001704027225 */ /* 0x000fe200078e00ff */
[----:B------:R-:W-:-:S03]  /*39e00*/  IADD3 R0, PT, PT, R0, R29, RZ ;  /* 0x0000001d00007210 */ /* 0x000fc60007ffe0ff */
[----:B------:R-:W-:-:S04]  /*39e10*/  IMAD.HI.U32 R21, R5, 0x7f000001, R12 ;  /* 0x7f00000105157827 */ /* 0x000fc800078e000c */
[----:B------:R-:W-:Y:S01]  /*39e20*/  IMAD.HI.U32 R19, R19, 0x7f000001, R16 ;  /* 0x7f00000113137827 */ /* 0x000fe200078e0010 */
[----:B------:R-:W-:Y:S01]  /*39e30*/  ISETP.GE.U32.AND P3, PT, R21, 0x7f000001, PT ;  /* 0x7f0000011500780c */ /* 0x000fe20003f66070 */
[----:B------:R-:W-:Y:S01]  /*39e40*/  ISETP.GE.U32.AND P2, PT, R10, 0x7f000001, PT ;  /* 0x7f0000010a00780c */ /* 0x000fe20003f46070 */
[----:B------:R-:W-:Y:S01]  /*39e50*/  ISETP.GE.U32.AND P1, PT, R0, 0x7f000001, PT ;  /* 0x7f0000010000780c */ /* 0x000fe20003f26070 */
[----:B------:R-:W-:Y:S01]  /*39e60*/  IMAD R5, R2, 0x7effffff, RZ ;  /* 0x7effffff02057824 */ /* 0x000fe200078e02ff */
[----:B------:R-:W-:Y:S01]  /*39e70*/  ISETP.GE.U32.AND P6, PT, R19, 0x7f000001, PT ;  /* 0x7f0000011300780c */ /* 0x000fe20003fc6070 */
[----:B------:R-:W-:Y:S02]  /*39e80*/  @P5 IADD3 R14, PT, PT, R14, -0x7f000001, RZ ;  /* 0x80ffffff0e0e5810 */ /* 0x000fe40007ffe0ff */
[----:B------:R-:W-:Y:S01]  /*39e90*/  IMAD.HI.U32 R16, R5, 0x7f000001, R2 ;  /* 0x7f00000105107827 */ /* 0x000fe200078e0002 */
[----:B------:R-:W-:-:S03]  /*39ea0*/  @P4 IADD3 R18, PT, PT, R18, -0x7f000001, RZ ;  /* 0x80ffffff12124810 */ /* 0x000fc60007ffe0ff */
[----:B------:R-:W-:Y:S01]  /*39eb0*/  IMAD.WIDE.U32 R2, R14, 0x5fffffa, RZ ;  /* 0x05fffffa0e027825 */ /* 0x000fe200078e00ff */
[----:B------:R-:W-:-:S03]  /*39ec0*/  ISETP.GE.U32.AND P0, PT, R16, 0x7f000001, PT ;  /* 0x7f0000011000780c */ /* 0x000fc60003f06070 */
[----:B------:R-:W-:Y:S01]  /*39ed0*/  IMAD R5, R14, 0x6, RZ ;  /* 0x000000060e057824 */ /* 0x000fe200078e02ff */
[----:B------:R-:W-:Y:S01]  /*39ee0*/  @P3 IADD3 R21, PT, PT, R21, -0x7f000001, RZ ;  /* 0x80ffffff15153810 */ /* 0x000fe20007ffe0ff */
[----:B------:R-:W-:Y:S01]  /*39ef0*/  IMAD.WIDE.U32 R12, R18, 0x5fffffa, RZ ;  /* 0x05fffffa120c7825 */ /* 0x000fe200078e00ff */
[----:B------:R-:W-:Y:S02]  /*39f00*/  @P6 IADD3 R19, PT, PT, R19, -0x7f000001, RZ ;  /* 0x80ffffff13136810 */ /* 0x000fe40007ffe0ff */
[----:B------:R-:W-:Y:S02]  /*39f10*/  @P2 IADD3 R10, PT, PT, R10, -0x7f000001, RZ ;  /* 0x80ffffff0a0a2810 */ /* 0x000fe40007ffe0ff */
[----:B------:R-:W-:Y:S01]  /*39f20*/  @P1 IADD3 R0, PT, PT, R0, -0x7f000001, RZ ;  /* 0x80ffffff00001810 */ /* 0x000fe20007ffe0ff */
[----:B------:R-:W-:-:S04]  /*39f30*/  IMAD.HI.U32 R29, R5, 0x7f000001, R2 ;  /* 0x7f000001051d7827 */ /* 0x000fc800078e0002 */
[----:B------:R-:W-:-:S04]  /*39f40*/  IMAD.WIDE.U32 R2, R6, R25, RZ ;  /* 0x0000001906027225 */ /* 0x000fc800078e00ff */
[----:B------:R-:W-:Y:S01]  /*39f50*/  IMAD R17, R18, 0x6, RZ ;  /* 0x0000000612117824 */ /* 0x000fe200078e02ff */
[----:B------:R-:W-:Y:S01]  /*39f60*/  IADD3 R10, PT, PT, R10, R21, RZ ;  /* 0x000000150a0a7210 */ /* 0x000fe20007ffe0ff */
[----:B------:R-:W-:Y:S01]  /*39f70*/  IMAD R5, R2, 0x7effffff, RZ ;  /* 0x7effffff02057824 */ /* 0x000fe200078e02ff */
[----:B------:R-:W-:Y:S01]  /*39f80*/  IADD3 R0, PT, PT, R0, R19, RZ ;  /* 0x0000001300007210 */ /* 0x000fe20007ffe0ff */
[----:B------:R-:W-:Y:S01]  /*39f90*/  IMAD.HI.U32 R31, R17, 0x7f000001, R12 ;  /* 0x7f000001111f7827 */ /* 0x000fe200078e000c */
[----:B------:R-:W-:Y:S01]  /*39fa0*/  @P0 IADD3 R16, PT, PT, R16, -0x7f000001, RZ ;  /* 0x80ffffff10100810 */ /* 0x000fe20007ffe0ff */
[----:B------:R-:W-:Y:S01]  /*39fb0*/  ISETP.GE.U32.AND P4, PT, R29, 0x7f000001, PT ;  /* 0x7f0000011d00780c */ /* 0x000fe20003f86070 */
[----:B------:R-:W-:Y:S01]  /*39fc0*/  ISETP.GE.U32.AND P2, PT, R10, 0x7f000001, PT ;  /* 0x7f0000010a00780c */ /* 0x000fe20003f46070 */
[----:B------:R-:W-:Y:S01]  /*39fd0*/  IMAD.HI.U32 R17, R5, 0x7f000001, R2 ;  /* 0x7f00000105117827 */ /* 0x000fe200078e0002 */
[----:B------:R-:W-:Y:S01]  /*39fe0*/  ISETP.GE.U32.AND P5, PT, R31, 0x7f000001, PT ;  /* 0x7f0000011f00780c */ /* 0x000fe20003fa6070 */
[----:B------:R-:W-:Y:S01]  /*39ff0*/  ISETP.GE.U32.AND P3, PT, R0, 0x7f000001, PT ;  /* 0x7f0000010000780c */ /* 0x000fe20003f66070 */
[----:B------:R-:W-:Y:S01]  /*3a000*/  ISETP.GE.U32.AND P0, PT, R16, 0x7f000001, PT ;  /* 0x7f0000011000780c */ /* 0x000fe20003f06070 */
[----:B------:R-:W1:Y:S01]  /*3a010*/  LDC.64 R18, c[0x0][0x488] ;  /* 0x00012200ff127b82 */ /* 0x000e620000000a00 */
[----:B------:R-:W-:Y:S01]  /*3a020*/  ISETP.GE.U32.AND P1, PT, R17, 0x7f000001, PT ;  /* 0x7f0000011100780c */ /* 0x000fe20003f26070 */
[----:B------:R-:W-:-:S04]  /*3a030*/  IMAD.WIDE.U32 R12, R8, R27, RZ ;  /* 0x0000001b080c7225 */ /* 0x000fc800078e00ff */
[----:B------:R-:W-:Y:S01]  /*3a040*/  IMAD R5, R12, 0x7effffff, RZ ;  /* 0x7effffff0c057824 */ /* 0x000fe200078e02ff */
[----:B------:R-:W-:Y:S02]  /*3a050*/  @P4 IADD3 R29, PT, PT, R29, -0x7f000001, RZ ;  /* 0x80ffffff1d1d4810 */ /* 0x000fe40007ffe0ff */
[----:B------:R-:W-:Y:S01]  /*3a060*/  @P2 IADD3 R10, PT, PT, R10, -0x7f000001, RZ ;  /* 0x80ffffff0a0a2810 */ /* 0x000fe20007ffe0ff */
[----:B------:R-:W-:Y:S01]  /*3a070*/  IMAD.WIDE.U32 R2, R7, R127, RZ ;  /* 0x0000007f07027225 */ /* 0x000fe200078e00ff */
[----:B------:R-:W-:Y:S02]  /*3a080*/  @P5 IADD3 R31, PT, PT, R31, -0x7f000001, RZ ;  /* 0x80ffffff1f1f5810 */ /* 0x000fe40007ffe0ff */
[----:B------:R-:W-:Y:S02]  /*3a090*/  @P3 IADD3 R0, PT, PT, R0, -0x7f000001, RZ ;  /* 0x80ffffff00003810 */ /* 0x000fe40007ffe0ff */
[----:B------:R-:W-:Y:S01]  /*3a0a0*/  @P0 IADD3 R16, PT, PT, R16, -0x7f000001, RZ ;  /* 0x80ffffff10100810 */ /* 0x000fe20007ffe0ff */
[----:B------:R-:W-:Y:S01]  /*3a0b0*/  IMAD.HI.U32 R20, R5, 0x7f000001, R12 ;  /* 0x7f00000105147827 */ /* 0x000fe200078e000c */
[----:B------:R-:W-:-:S02]  /*3a0c0*/  @P1 IADD3 R17, PT, PT, R17, -0x7f000001, RZ ;  /* 0x80ffffff11111810 */ /* 0x000fc40007ffe0ff */
[----:B------:R-:W-:Y:S02]  /*3a0d0*/  IADD3 R10, PT, PT, R10, R29, RZ ;  /* 0x0000001d0a0a7210 */ /* 0x000fe40007ffe0ff */
[----:B------:R-:W-:Y:S01]  /*3a0e0*/  IADD3 R14, PT, PT, R0, R31, RZ ;  /* 0x0000001f000e7210 */ /* 0x000fe20007ffe0ff */
[----:B------:R-:W-:Y:S01]  /*3a0f0*/  IMAD R5, R2, 0x7effffff, RZ ;  /* 0x7effffff02057824 */ /* 0x000fe200078e02ff */
[----:B------:R-:W-:Y:S01]  /*3a100*/  ISETP.GE.U32.AND P4, PT, R20, 0x7f000001, PT ;  /* 0x7f0000011400780c */ /* 0x000fe20003f86070 */
[----:B------:R-:W-:Y:S02]  /*3a110*/  IADD3 R0, PT, PT, R16, R17, RZ ;  /* 0x0000001110007210 */ /* 0x000fe40007ffe0ff */
[----:B------:R-:W-:Y:S01]  /*3a120*/  IMAD.HI.U32 R13, R5, 0x7f000001, R2 ;  /* 0x7f000001050d7827 */ /* 0x000fe200078e0002 */
[----:B------:R-:W-:Y:S01]  /*3a130*/  ISETP.GE.U32.AND P2, PT, R10, 0x7f000001, PT ;  /* 0x7f0000010a00780c */ /* 0x000fe20003f46070 */
[----:B------:R-:W-:Y:S01]  /*3a140*/  ISETP.GE.U32.AND P3, PT, R14, 0x7f000001, PT ;  /* 0x7f0000010e00780c */ /* 0x000fe20003f66070 */
[----:B------:R-:W0:Y:S01]  /*3a150*/  S2R R17, SR_TID.X ;  /* 0x0000000000117919 */ /* 0x000e220000002100 */
[----:B------:R-:W-:Y:S01]  /*3a160*/  ISETP.GE.U32.AND P0, PT, R0, 0x7f000001, PT ;  /* 0x7f0000010000780c */ /* 0x000fe20003f06070 */
[----:B------:R-:W-:Y:S01]  /*3a170*/  ISETP.GE.U32.AND P1, PT, R13, 0x7f000001, PT ;  /* 0x7f0000010d00780c */ /* 0x000fe20003f26070 */
[----:B------:R-:W0:Y:S04]  /*3a180*/  LDC R12, c[0x0][0x360] ;  /* 0x0000d800ff0c7b82 */ /* 0x000e280000000800 */
[----:B------:R-:W-:-:S04]  /*3a190*/  @P4 IADD3 R20, PT, PT, R20, -0x7f000001, RZ ;  /* 0x80ffffff14144810 */ /* 0x000fc80007ffe0ff */
[----:B------:R-:W-:Y:S02]  /*3a1a0*/  @P2 IADD3 R10, PT, PT, R10, -0x7f000001, RZ ;  /* 0x80ffffff0a0a2810 */ /* 0x000fe40007ffe0ff */
[----:B------:R-:W-:Y:S01]  /*3a1b0*/  @P3 IADD3 R14, PT, PT, R14, -0x7f000001, RZ ;  /* 0x80ffffff0e0e3810 */ /* 0x000fe20007ffe0ff */
[----:B------:R-:W-:Y:S01]  /*3a1c0*/  IMAD.WIDE.U32 R2, R20, 0x5fffffa, RZ ;  /* 0x05fffffa14027825 */ /* 0x000fe200078e00ff */
[----:B------:R-:W-:Y:S02]  /*3a1d0*/  @P0 IADD3 R0, PT, PT, R0, -0x7f000001, RZ ;  /* 0x80ffffff00000810 */ /* 0x000fe40007ffe0ff */
[----:B------:R-:W-:Y:S02]  /*3a1e0*/  @P1 IADD3 R13, PT, PT, R13, -0x7f000001, RZ ;  /* 0x80ffffff0d0d1810 */ /* 0x000fe40007ffe0ff */
[----:B------:R-:W-:Y:S01]  /*3a1f0*/  IADD3 R10, PT, PT, R10, R9, RZ ;  /* 0x000000090a0a7210 */ /* 0x000fe20007ffe0ff */
[----:B------:R-:W-:Y:S01]  /*3a200*/  IMAD R5, R20, 0x6, RZ ;  /* 0x0000000614057824 */ /* 0x000fe200078e02ff */
[----:B------:R-:W-:-:S02]  /*3a210*/  IADD3 R14, PT, PT, R14, R15, RZ ;  /* 0x0000000f0e0e7210 */ /* 0x000fc40007ffe0ff */
[----:B------:R-:W-:Y:S01]  /*3a220*/  IADD3 R0, PT, PT, R0, R13, RZ ;  /* 0x0000000d00007210 */ /* 0x000fe20007ffe0ff */
[----:B------:R-:W-:Y:S01]  /*3a230*/  IMAD.HI.U32 R3, R5, 0x7f000001, R2 ;  /* 0x7f00000105037827 */ /* 0x000fe200078e0002 */
[----:B------:R-:W-:Y:S01]  /*3a240*/  ISETP.GE.U32.AND P2, PT, R10, 0x7f000001, PT ;  /* 0x7f0000010a00780c */ /* 0x000fe20003f46070 */
[----:B------:R-:W-:Y:S02]  /*3a250*/  ISETP.GE.U32.AND P3, PT, R14, 0x7f000001, PT ;  /* 0x7f0000010e00780c */ /* 0x000fe40003f66070 */
[----:B------:R-:W-:Y:S01]  /*3a260*/  ISETP.GE.U32.AND P0, PT, R0, 0x7f000001, PT ;  /* 0x7f0000010000780c */ /* 0x000fe20003f06070 */
[----:B------:R-:W-:Y:S01]  /*3a270*/  ISETP.GE.U32.AND P1, PT, R3, 0x7f000001, PT ;  /* 0x7f0000010300780c */ /* 0x000fe20003f26070 */
[----:B0-----:R-:W-:-:S08]  /*3a280*/  IMAD R15, R12, UR5, R17 ;  /* 0x000000050c0f7c24 */ /* 0x001fd0000f8e0211 */
[----:B------:R-:W-:Y:S02]  /*3a290*/  @P2 IADD3 R10, PT, PT, R10, -0x7f000001, RZ ;  /* 0x80ffffff0a0a2810 */ /* 0x000fe40007ffe0ff */
[----:B------:R-:W-:Y:S01]  /*3a2a0*/  @P3 IADD3 R14, PT, PT, R14, -0x7f000001, RZ ;  /* 0x80ffffff0e0e3810 */ /* 0x000fe20007ffe0ff */
[----:B-1----:R-:W-:Y:S01]  /*3a2b0*/  IMAD.WIDE.U32 R18, R15, 0x4, R18 ;  /* 0x000000040f127825 */ /* 0x002fe200078e0012 */
[----:B------:R-:W-:Y:S02]  /*3a2c0*/  @P0 IADD3 R0, PT, PT, R0, -0x7f000001, RZ ;  /* 0x80ffffff00000810 */ /* 0x000fe40007ffe0ff */
[----:B------:R-:W-:Y:S01]  /*3a2d0*/  @P1 IADD3 R3, PT, PT, R3, -0x7f000001, RZ ;  /* 0x80ffffff03031810 */ /* 0x000fe20007ffe0ff */
[----:B------:R0:W-:Y:S04]  /*3a2e0*/  STL [R1+0x110], R10 ;  /* 0x0001100a01007387 */ /* 0x0001e80000100800 */
[----:B------:R-:W-:Y:S01]  /*3a2f0*/  STL [R1+0x114], R14 ;  /* 0x0001140e01007387 */ /* 0x000fe20000100800 */
[----:B------:R-:W-:-:S03]  /*3a300*/  IADD3 R0, PT, PT, R0, R3, RZ ;  /* 0x0000000300007210 */ /* 0x000fc60007ffe0ff */
[----:B------:R-:W2:Y:S04]  /*3a310*/  LDG.E R2, desc[UR10][R18.64] ;  /* 0x0000000a12027981 */ /* 0x000ea8000c1e1900 */
[----:B------:R-:W2:Y:S01]  /*3a320*/  LDL.64 R12, [R1+0x110] ;  /* 0x00011000010c7983 */ /* 0x000ea20000100a00 */
[----:B------:R-:W-:-:S03]  /*3a330*/  ISETP.GE.U32.AND P0, PT, R0, 0x7f000001, PT ;  /* 0x7f0000010000780c */ /* 0x000fc60003f06070 */
[----:B------:R-:W3:Y:S10]  /*3a340*/  LDL R3, [R1+0x11c] ;  /* 0x00011c0001037983 */ /* 0x000ef40000100800 */
[----:B------:R-:W-:-:S04]  /*3a350*/  @P0 IADD3 R0, PT, PT, R0, -0x7f000001, RZ ;  /* 0x80ffffff00000810 */ /* 0x000fc80007ffe0ff */
[----:B------:R-:W-:-:S05]  /*3a360*/  IADD3 R16, PT, PT, R0, R11, RZ ;  /* 0x0000000b00107210 */ /* 0x000fca0007ffe0ff */
[----:B------:R-:W-:-:S13]  /*3a370*/  ISETP.GE.U32.AND P0, PT, R16, 0x7f000001, PT ;  /* 0x7f0000011000780c */ /* 0x000fda0003f06070 */
[----:B------:R-:W-:-:S05]  /*3a380*/  @P0 IADD3 R16, PT, PT, R16, -0x7f000001, RZ ;  /* 0x80ffffff10100810 */ /* 0x000fca0007ffe0ff */
[----:B------:R-:W-:Y:S04]  /*3a390*/  STL [R1+0x118], R16 ;  /* 0x0001181001007387 */ /* 0x000fe80000100800 */
[----:B------:R-:W4:Y:S01]  /*3a3a0*/  LDL R9, [R1+0x118] ;  /* 0x0001180001097983 */ /* 0x000f220000100800 */
[----:B------:R-:W-:-:S04]  /*3a3b0*/  IMAD.WIDE.U32 R4, R4, R27, RZ ;  /* 0x0000001b04047225 */ /* 0x000fc800078e00ff */
[----:B------:R-:W-:-:S04]  /*3a3c0*/  IMAD R0, R4, 0x7effffff, RZ ;  /* 0x7effffff04007824 */ /* 0x000fc800078e02ff */
[----:B------:R-:W-:-:S05]  /*3a3d0*/  IMAD.HI.U32 R4, R0, 0x7f000001, R4 ;  /* 0x7f00000100047827 */ /* 0x000fca00078e0004 */
[----:B------:R-:W-:Y:S01]  /*3a3e0*/  ISETP.GE.U32.AND P0, PT, R4, 0x7f000001, PT ;  /* 0x7f0000010400780c */ /* 0x000fe20003f06070 */
[----:B0-----:R-:W-:Y:S02]  /*3a3f0*/  IMAD.WIDE.U32 R10, R6, R23, RZ ;  /* 0x00000017060a7225 */ /* 0x001fe400078e00ff */
[----:B------:R-:W0:Y:S02]  /*3a400*/  LDC.64 R22, c[0x0][0x4a0] ;  /* 0x00012800ff167b82 */ /* 0x000e240000000a00 */
[----:B------:R-:W-:-:S04]  /*3a410*/  IMAD R0, R10, 0x7effffff, RZ ;  /* 0x7effffff0a007824 */ /* 0x000fc800078e02ff */
[----:B------:R-:W-:-:S04]  /*3a420*/  IMAD.HI.U32 R11, R0, 0x7f000001, R10 ;  /* 0x7f000001000b7827 */ /* 0x000fc800078e000a */
[----:B------:R-:W-:Y:S01]  /*3a430*/  @P0 IADD3 R4, PT, PT, R4, -0x7f000001, RZ ;  /* 0x80ffffff04040810 */ /* 0x000fe20007ffe0ff */
[----:B------:R-:W-:-:S04]  /*3a440*/  ISETP.GE.U32.AND P1, PT, R11, 0x7f000001, PT ;  /* 0x7f0000010b00780c */ /* 0x000fc80003f26070 */
[----:B------:R-:W-:Y:S01]  /*3a450*/  ISETP.GE.U32.AND P0, PT, R4, 0x7f000001, PT ;  /* 0x7f0000010400780c */ /* 0x000fe20003f06070 */
[----:B------:R-:W-:Y:S02]  /*3a460*/  IMAD.WIDE.U32 R6, R7, R25, RZ ;  /* 0x0000001907067225 */ /* 0x000fe400078e00ff */
[----:B------:R-:W1:Y:S02]  /*3a470*/  LDC R25, c[0x0][0x4a0] ;  /* 0x00012800ff197b82 */ /* 0x000e640000000800 */
        /* <DEDUP_REMOVED lines=9> */
[----:B------:R-:W-:Y:S01]  /*3a510*/  @P1 IADD3 R6, PT, PT, R6, -0x7f000001, RZ ;  /* 0x80ffffff06061810 */ /* 0x000fe20007ffe0ff */
[----:B------:R-:W-:Y:S02]  /*3a520*/  IMAD.HI.U32 R0, R7, 0x7f000001, R4 ;  /* 0x7f00000107007827 */ /* 0x000fe400078e0004 */
[----:B------:R-:W-:-:S03]  /*3a530*/  @P0 IADD3 R11, PT, PT, R11, -0x7f000001, RZ ;  /* 0x80ffffff0b0b0810 */ /* 0x000fc60007ffe0ff */
[----:B------:R-:W-:Y:S01]  /*3a540*/  ISETP.GE.U32.AND P1, PT, R0, 0x7f000001, PT ;  /* 0x7f0000010000780c */ /* 0x000fe20003f26070 */
[----:B------:R-:W-:-:S05]  /*3a550*/  IADD3 R11, PT, PT, R11, R6, RZ ;  /* 0x000000060b0b7210 */ /* 0x000fca0007ffe0ff */
[----:B------:R-:W-:-:S07]  /*3a560*/  ISETP.GE.U32.AND P0, PT, R11, 0x7f000001, PT ;  /* 0x7f0000010b00780c */ /* 0x000fce0003f06070 */
[----:B------:R-:W-:-:S06]  /*3a570*/  @P1 IADD3 R0, PT, PT, R0, -0x7f000001, RZ ;  /* 0x80ffffff00001810 */ /* 0x000fcc0007ffe0ff */
[----:B------:R-:W-:-:S04]  /*3a580*/  @P0 IADD3 R11, PT, PT, R11, -0x7f000001, RZ ;  /* 0x80ffffff0b0b0810 */ /* 0x000fc80007ffe0ff */
[----:B------:R-:W-:Y:S02]  /*3a590*/  IADD3 R0, PT, PT, R11, R0, RZ ;  /* 0x000000000b007210 */ /* 0x000fe40007ffe0ff */
[----:B------:R-:W0:Y:S03]  /*3a5a0*/  LDC.64 R10, c[0x0][0x4a0] ;  /* 0x00012800ff0a7b82 */ /* 0x000e260000000a00 */
[----:B------:R-:W-:-:S13]  /*3a5b0*/  ISETP.GE.U32.AND P0, PT, R0, 0x7f000001, PT ;  /* 0x7f0000010000780c */ /* 0x000fda0003f06070 */
[----:B------:R-:W-:Y:S01]  /*3a5c0*/  @P0 IADD3 R0, PT, PT, R0, -0x7f000001, RZ ;  /* 0x80ffffff00000810 */ /* 0x000fe20007ffe0ff */
[----:B--2---:R-:W-:-:S04]  /*3a5d0*/  IMAD.WIDE.U32 R4, R12, R2, RZ ;  /* 0x000000020c047225 */ /* 0x004fc800078e00ff */
[----:B------:R-:W-:-:S04]  /*3a5e0*/  IMAD R7, R4, 0x7effffff, RZ ;  /* 0x7effffff04077824 */ /* 0x000fc800078e02ff */
[----:B------:R-:W-:-:S05]  /*3a5f0*/  IMAD.HI.U32 R17, R7, 0x7f000001, R4 ;  /* 0x7f00000107117827 */ /* 0x000fca00078e0004 */
[----:B------:R-:W-:Y:S01]  /*3a600*/  ISETP.GE.U32.AND P1, PT, R17, 0x7f000001, PT ;  /* 0x7f0000011100780c */ /* 0x000fe20003f26070 */
[----:B------:R-:W-:-:S04]  /*3a610*/  IMAD.WIDE.U32 R4, R13, R2, RZ ;  /* 0x000000020d047225 */ /* 0x000fc800078e00ff */
[----:B------:R-:W-:-:S08]  /*3a620*/  IMAD R7, R4, 0x7effffff, RZ ;  /* 0x7effffff04077824 */ /* 0x000fd000078e02ff */
[----:B------:R-:W-:Y:S01]  /*3a630*/  @P1 IADD3 R17, PT, PT, R17, -0x7f000001, RZ ;  /* 0x80ffffff11111810 */ /* 0x000fe20007ffe0ff */
[----:B------:R-:W-:-:S04]  /*3a640*/  IMAD.HI.U32 R13, R7, 0x7f000001, R4 ;  /* 0x7f000001070d7827 */ /* 0x000fc800078e0004 */
[----:B------:R-:W-:Y:S01]  /*3a650*/  ISETP.GE.U32.AND P1, PT, R17, 0x7f000001, PT ;  /* 0x7f0000011100780c */ /* 0x000fe20003f26070 */
[----:B------:R-:W-:Y:S01]  /*3a660*/  ISETP.GE.U32.AND P2, PT, R13, 0x7f000001, PT ;  /* 0x7f0000010d00780c */ /* 0x000fe20003f46070 */
[----:B---3--:R-:W-:Y:S02]  /*3a670*/  IADD3 R3, PT, PT, R0, R3, RZ ;  /* 0x0000000300037210 */ /* 0x008fe40007ffe0ff */
[----:B------:R-:W2:Y:S03]  /*3a680*/  LDC R0, c[0x0][0x4a0] ;  /* 0x00012800ff007b82 */ /* 0x000ea60000000800 */
[----:B------:R-:W-:-:S06]  /*3a690*/  ISETP.GE.U32.AND P0, PT, R3, 0x7f000001, PT ;  /* 0x7f0000010300780c */ /* 0x000fcc0003f06070 */
[----:B------:R-:W-:Y:S01]  /*3a6a0*/  @P1 IADD3 R17, PT, PT, R17, -0x7f000001, RZ ;  /* 0x80ffffff11111810 */ /* 0x000fe20007ffe0ff */
[----:B----4-:R-:W-:-:S04]  /*3a6b0*/  IMAD.WIDE.U32 R4, R9, R2, RZ ;  /* 0x0000000209047225 */ /* 0x010fc800078e00ff */
[----:B------:R-:W-:Y:S01]  /*3a6c0*/  ISETP.GE.U32.AND P3, PT, R17, 0x7f000001, PT ;  /* 0x7f0000011100780c */ /* 0x000fe20003f66070 */
[----:B------:R-:W-:Y:S01]  /*3a6d0*/  @P2 IADD3 R13, PT, PT, R13, -0x7f000001, RZ ;  /* 0x80ffffff0d0d2810 */ /* 0x000fe20007ffe0ff */
[----:B------:R-:W-:-:S04]  /*3a6e0*/  IMAD R7, R4, 0x7effffff, RZ ;  /* 0x7effffff04077824 */ /* 0x000fc800078e02ff */
[----:B------:R-:W-:Y:S01]  /*3a6f0*/  ISETP.GE.U32.AND P1, PT, R13, 0x7f000001, PT ;  /* 0x7f0000010d00780c */ /* 0x000fe20003f26070 */
[----:B------:R-:W-:Y:S01]  /*3a700*/  IMAD.HI.U32 R19, R7, 0x7f000001, R4 ;  /* 0x7f00000107137827 */ /* 0x000fe200078e0004 */
[----:B------:R-:W-:Y:S01]  /*3a710*/  @P0 IADD3 R3, PT, PT, R3, -0x7f000001, RZ ;  /* 0x80ffffff03030810 */ /* 0x000fe20007ffe0ff */
[----:B------:R-:W3:Y:S03]  /*3a720*/  LDC.64 R6, c[0x0][0x490] ;  /* 0x00012400ff067b82 */ /* 0x000ee60000000a00 */
[----:B------:R-:W-:Y:S01]  /*3a730*/  ISETP.GE.U32.AND P0, PT, R19, 0x7f000001, PT ;  /* 0x7f0000011300780c */ /* 0x000fe20003f06070 */
[----:B------:R-:W-:Y:S01]  /*3a740*/  @P3 IADD3 R17, PT, PT, R17, -0x7f000001, RZ ;  /* 0x80ffffff11113810 */ /* 0x000fe20007ffe0ff */
[----:B------:R-:W-:-:S04]  /*3a750*/  IMAD.WIDE.U32 R4, R3, R2, RZ ;  /* 0x0000000203047225 */ /* 0x000fc800078e00ff */
[----:B------:R-:W-:Y:S01]  /*3a760*/  ISETP.GE.U32.AND P2, PT, R17, 0x7f000001, PT ;  /* 0x7f0000011100780c */ /* 0x000fe20003f46070 */
[----:B------:R-:W-:Y:S01]  /*3a770*/  @P1 IADD3 R13, PT, PT, R13, -0x7f000001, RZ ;  /* 0x80ffffff0d0d1810 */ /* 0x000fe20007ffe0ff */
[----:B------:R-:W-:-:S04]  /*3a780*/  IMAD R9, R4, 0x7effffff, RZ ;  /* 0x7effffff04097824 */ /* 0x000fc800078e02ff */
[----:B------:R-:W-:Y:S01]  /*3a790*/  ISETP.GE.U32.AND P1, PT, R13, 0x7f000001, PT ;  /* 0x7f0000010d00780c */ /* 0x000fe20003f26070 */
[----:B------:R-:W-:Y:S01]  /*3a7a0*/  @P0 IADD3 R19, PT, PT, R19, -0x7f000001, RZ ;  /* 0x80ffffff13130810 */ /* 0x000fe20007ffe0ff */
[----:B------:R-:W-:Y:S02]  /*3a7b0*/  IMAD.HI.U32 R21, R9, 0x7f000001, R4 ;  /* 0x7f00000109157827 */ /* 0x000fe400078e0004 */
[----:B------:R-:W4:Y:S02]  /*3a7c0*/  LDC.64 R8, c[0x0][0x4a0] ;  /* 0x00012800ff087b82 */ /* 0x000f240000000a00 */
[----:B------:R-:W-:Y:S01]  /*3a7d0*/  ISETP.GE.U32.AND P0, PT, R19, 0x7f000001, PT ;  /* 0x7f0000011300780c */ /* 0x000fe20003f06070 */
[----:B------:R-:W-:Y:S01]  /*3a7e0*/  @P2 IADD3 R17, PT, PT, R17, -0x7f000001, RZ ;  /* 0x80ffffff11112810 */ /* 0x000fe20007ffe0ff */
[----:B------:R-:W-:-:S04]  /*3a7f0*/  ISETP.GE.U32.AND P2, PT, R21, 0x7f000001, PT ;  /* 0x7f0000011500780c */ /* 0x000fc80003f46070 */
[----:B------:R-:W-:Y:S01]  /*3a800*/  ISETP.GE.U32.AND P3, PT, R17, 0x7f000001, PT ;  /* 0x7f0000011100780c */ /* 0x000fe20003f66070 */
[----:B------:R-:W-:Y:S01]  /*3a810*/  @P1 IADD3 R13, PT, PT, R13, -0x7f000001, RZ ;  /* 0x80ffffff0d0d1810 */ /* 0x000fe20007ffe0ff */
[----:B---3--:R-:W-:-:S04]  /*3a820*/  IMAD.WIDE.U32 R4, R15, 0x4, R6 ;  /* 0x000000040f047825 */ /* 0x008fc800078e0006 */
[----:B------:R-:W-:Y:S01]  /*3a830*/  ISETP.GE.U32.AND P1, PT, R13, 0x7f000001, PT ;  /* 0x7f0000010d00780c */ /* 0x000fe20003f26070 */
[----:B------:R-:W-:Y:S02]  /*3a840*/  @P0 IADD3 R19, PT, PT, R19, -0x7f000001, RZ ;  /* 0x80ffffff13130810 */ /* 0x000fe40007ffe0ff */
[----:B------:R-:W-:-:S03]  /*3a850*/  @P2 IADD3 R21, PT, PT, R21, -0x7f000001, RZ ;  /* 0x80ffffff15152810 */ /* 0x000fc60007ffe0ff */
[----:B------:R-:W-:Y:S02]  /*3a860*/  ISETP.GE.U32.AND P2, PT, R19, 0x7f000001, PT ;  /* 0x7f0000011300780c */ /* 0x000fe40003f46070 */
[----:B------:R-:W-:Y:S01]  /*3a870*/  ISETP.GE.U32.AND P0, PT, R21, 0x7f000001, PT ;  /* 0x7f0000011500780c */ /* 0x000fe20003f06070 */
[----:B------:R-:W-:Y:S02]  /*3a880*/  @P3 IADD3 R17, PT, PT, R17, -0x7f000001, RZ ;  /* 0x80ffffff11113810 */ /* 0x000fe40007ffe0ff */
[-C--:B0-----:R-:W-:Y:S01]  /*3a890*/  LEA R6, P3, R10, R4.reuse, 0x2 ;  /* 0x000000040a067211 */ /* 0x081fe200078610ff */
[----:B------:R-:W-:Y:S01]  /*3a8a0*/  IMAD R15, R23, 0xc, RZ ;  /* 0x0000000c170f7824 */ /* 0x000fe200078e02ff */
[----:B------:R-:W-:Y:S02]  /*3a8b0*/  @P1 IADD3 R13, PT, PT, R13, -0x7f000001, RZ ;  /* 0x80ffffff0d0d1810 */ /* 0x000fe40007ffe0ff */
[----:B----4-:R-:W-:Y:S01]  /*3a8c0*/  LEA.HI.X R7, R8, R5, R11, 0x2, P3 ;  /* 0x0000000508077211 */ /* 0x010fe200018f140b */
[----:B-1----:R-:W-:Y:S01]  /*3a8d0*/  IMAD.WIDE.U32 R10, R25, 0xc, R4 ;  /* 0x0000000c190a7825 */ /* 0x002fe200078e0004 */
[----:B------:R-:W-:-:S02]  /*3a8e0*/  LEA R8, P1, R22, R4, 0x3 ;  /* 0x0000000416087211 */ /* 0x000fc400078218ff */
[----:B------:R-:W-:Y:S02]  /*3a8f0*/  @P2 IADD3 R19, PT, PT, R19, -0x7f000001, RZ ;  /* 0x80ffffff13132810 */ /* 0x000fe40007ffe0ff */
[----:B--2---:R-:W-:Y:S02]  /*3a900*/  LEA.HI.X R9, R0, R5, R9, 0x3, P1 ;  /* 0x0000000500097211 */ /* 0x004fe400008f1c09 */
[----:B------:R-:W-:Y:S02]  /*3a910*/  IADD3 R11, PT, PT, R11, R15, RZ ;  /* 0x0000000f0b0b7210 */ /* 0x000fe40007ffe0ff */
[----:B------:R-:W-:Y:S01]  /*3a920*/  @P0 IADD3 R21, PT, PT, R21, -0x7f000001, RZ ;  /* 0x80ffffff15150810 */ /* 0x000fe20007ffe0ff */
[----:B------:R-:W-:Y:S04]  /*3a930*/  STG.E desc[UR10][R4.64], R17 ;  /* 0x0000001104007986 */ /* 0x000fe8000c10190a */
[----:B------:R-:W-:Y:S04]  /*3a940*/  STG.E desc[UR10][R6.64], R13 ;  /* 0x0000000d06007986 */ /* 0x000fe8000c10190a */
[----:B------:R-:W-:Y:S04]  /*3a950*/  STG.E desc[UR10][R8.64], R19 ;  /* 0x0000001308007986 */ /* 0x000fe8000c10190a */
[----:B------:R-:W-:Y:S04]  /*3a960*/  STL [R1+0x11c], R3 ;  /* 0x00011c0301007387 */ /* 0x000fe80000100800 */
[----:B------:R-:W-:Y:S01]  /*3a970*/  STG.E desc[UR10][R10.64], R21 ;  /* 0x000000150a007986 */ /* 0x000fe2000c10190a */
[----:B------:R-:W-:Y:S05]  /*3a980*/  EXIT ;  /* 0x000000000000794d */ /* 0x000fea0003800000 */
        .type           $jit_computeValues$_ZN19kb31_septic_curve_tC1Ev,@function
        .size           $jit_computeValues$_ZN19kb31_septic_curve_tC1Ev,($jit_computeValues$_ZN20kb31_septic_digest_tC1Ev - $jit_computeValues$_ZN19kb31_septic_curve_tC1Ev)
$jit_computeValues$_ZN19kb31_septic_curve_tC1Ev:
[----:B------:R-:W0:Y:S01]  /*3a990*/  LDC R6, c[0x0][0x2f8] ;  /* 0x0000be00ff067b82 */ /* 0x000e220000000800 */
[----:B------:R-:W-:Y:S01]  /*3a9a0*/  IADD3 R4, PT, PT, R1, 0x170, RZ ;  /* 0x0000017001047810 */ /* 0x000fe20007ffe0ff */
[----:B------:R-:W-:Y:S01]  /*3a9b0*/  HFMA2 R5, -RZ, RZ, 0, 0 ;  /* 0x00000000ff057431 */ /* 0x000fe200000001ff */
[----:B------:R-:W-:Y:S01]  /*3a9c0*/  MOV R0, R14 ;  /* 0x0000000e00007202 */ /* 0x000fe20000000f00 */
[----:B------:R-:W-:-:S04]  /*3a9d0*/  MOV R16, 0x3aa20 ;  /* 0x0003aa2000107802 */ /* 0x000fc80000000f00 */
[----:B------:R-:W0:Y:S02]  /*3a9e0*/  LDC R7, c[0x0][0x2fc] ;  /* 0x0000bf00ff077b82 */ /* 0x000e240000000800 */
[----:B0-----:R-:W-:Y:S02]  /*3a9f0*/  IADD.64 R8, R4, R6 ;  /* 0x0000000604087235 */ /* 0x001fe400078e0200 */
[----:B------:R-:W-:-:S07]  /*3aa00*/  MOV R5, R15 ;  /* 0x0000000f00057202 */ /* 0x000fce0000000f00 */
[----:B------:R-:W-:Y:S05]  /*3aa10*/  CALL.REL.NOINC `($jit_computeValues$_ZN23kb31_septic_extension_tC1Ev) ;  /* 0x0000000400087944 */ /* 0x000fea0003c00000 */
[----:B------:R-:W-:Y:S01]  /*3aa20*/  MOV R4, R14 ;  /* 0x0000000e00047202 */ /* 0x000fe20000000f00 */
[----:B------:R-:W-:Y:S01]  /*3aa30*/  MOV R5, R15 ;  /* 0x0000000f00057202 */ /* 0x000fe20000000f00 */
[----:B------:R-:W-:-:S04]  /*3aa40*/  MOV R16, 0x3aa90 ;  /* 0x0003aa9000107802 */ /* 0x000fc80000000f00 */
[----:B------:R-:W-:-:S06]  /*3aa50*/  IADD.64 R12, R4, 0x1c ;  /* 0x0000001c040c7835 */ /* 0x000fcc00078e0200 */
[----:B------:R-:W-:Y:S01]  /*3aa60*/  MOV R0, R12 ;  /* 0x0000000c00007202 */ /* 0x000fe20000000f00 */
[----:B------:R-:W-:-:S07]  /*3aa70*/  MOV R5, R13 ;  /* 0x0000000d00057202 */ /* 0x000fce0000000f00 */
[----:B------:R-:W-:Y:S05]  /*3aa80*/  CALL.REL.NOINC `($jit_computeValues$_ZN23kb31_septic_extension_tC1Ev) ;  /* 0x0000000000ec7944 */ /* 0x000fea0003c00000 */
[----:B------:R-:W-:Y:S01]  /*3aa90*/  MOV R0, R8 ;  /* 0x0000000800007202 */ /* 0x000fe20000000f00 */
[----:B------:R-:W-:Y:S01]  /*3aaa0*/  MOV R5, R9 ;  /* 0x0000000900057202 */ /* 0x000fe20000000f00 */
[----:B------:R-:W-:-:S07]  /*3aab0*/  MOV R17, 0x3aad0 ;  /* 0x0003aad000117802 */ /* 0x000fce0000000f00 */
[----:B------:R-:W-:Y:S05]  /*3aac0*/  CALL.REL.NOINC `($jit_computeValues$_ZN23kb31_septic_extension_t4zeroEv) ;  /* 0x0000000000c87944 */ /* 0x000fea0003c00000 */
[----:B------:R-:W-:Y:S01]  /*3aad0*/  MOV R0, R14 ;  /* 0x0000000e00007202 */ /* 0x000fe20000000f00 */
[----:B------:R-:W-:Y:S01]  /*3aae0*/  MOV R5, R15 ;  /* 0x0000000f00057202 */ /* 0x000fe20000000f00 */
[----:B------:R-:W-:Y:S01]  /*3aaf0*/  MOV R4, R8 ;  /* 0x0000000800047202 */ /* 0x000fe20000000f00 */
[----:B------:R-:W-:Y:S01]  /*3ab00*/  MOV R7, R9 ;  /* 0x0000000900077202 */ /* 0x000fe20000000f00 */
[----:B------:R-:W-:-:S07]  /*3ab10*/  MOV R18, 0x3ab30 ;  /* 0x0003ab3000127802 */ /* 0x000fce0000000f00 */
[----:B------:R-:W-:Y:S05]  /*3ab20*/  CALL.REL.NOINC `($jit_computeValues$_ZN23kb31_septic_extension_taSERKS_) ;  /* 0x0000000400007944 */ /* 0x000fea0003c00000 */
[----:B------:R-:W-:Y:S02]  /*3ab30*/  IADD.64 R6, R8, 0x1c ;  /* 0x0000001c08067835 */ /* 0x000fe400078e0200 */
[----:B------:R-:W-:-:S04]  /*3ab40*/  MOV R17, 0x3ab80 ;  /* 0x0003ab8000117802 */ /* 0x000fc80000000f00 */
[----:B------:R-:W-:Y:S01]  /*3ab50*/  MOV R0, R6 ;  /* 0x0000000600007202 */ /* 0x000fe20000000f00 */
[----:B------:R-:W-:-:S07]  /*3ab60*/  MOV R5, R7 ;  /* 0x0000000700057202 */ /* 0x000fce0000000f00 */
[----:B------:R-:W-:Y:S05]  /*3ab70*/  CALL.REL.NOINC `($jit_computeValues$_ZN23kb31_septic_extension_t4zeroEv) ;  /* 0x00000000009c7944 */ /* 0x000fea0003c00000 */
[----:B------:R-:W-:Y:S01]  /*3ab80*/  MOV R0, R12 ;  /* 0x0000000c00007202 */ /* 0x000fe20000000f00 */
[----:B------:R-:W-:Y:S01]  /*3ab90*/  MOV R5, R13 ;  /* 0x0000000d00057202 */ /* 0x000fe20000000f00 */
[----:B------:R-:W-:Y:S01]  /*3aba0*/  MOV R4, R6 ;  /* 0x0000000600047202 */ /* 0x000fe20000000f00 */
[----:B------:R-:W-:-:S07]  /*3abb0*/  MOV R18, 0x3abd0 ;  /* 0x0003abd000127802 */ /* 0x000fce0000000f00 */
[----:B------:R-:W-:Y:S05]  /*3abc0*/  CALL.REL.NOINC `($jit_computeValues$_ZN23kb31_septic_extension_taSERKS_) ;  /* 0x0000000000d87944 */ /* 0x000fea0003c00000 */
[----:B------:R-:W-:Y:S01]  /*3abd0*/  MOV R4, R20 ;  /* 0x0000001400047202 */ /* 0x000fe20000000f00 */
[----:B------:R-:W-:-:S04]  /*3abe0*/  HFMA2 R5, -RZ, RZ, 0, 0 ;  /* 0x00000000ff057431 */ /* 0x000fc800000001ff */
[----:B------:R-:W-:Y:S05]  /*3abf0*/  RET.REL.NODEC R4 `(jit_computeValues) ;  /* 0xfffffc5404007950 */ /* 0x000fea0003c3ffff */
        .type           $jit_computeValues$_ZN20kb31_septic_digest_tC1Ev,@function
        .size           $jit_computeValues$_ZN20kb31_septic_digest_tC1Ev,($jit_computeValues$_ZN23kb31_septic_extension_t4zeroEv - $jit_computeValues$_ZN20kb31_septic_digest_tC1Ev)
$jit_computeValues$_ZN20kb31_septic_digest_tC1Ev:
[----:B------:R-:W0:Y:S01]  /*3ac00*/  LDC R6, c[0x0][0x2f8] ;  /* 0x0000be00ff067b82 */ /* 0x000e220000000800 */
[----:B------:R-:W-:Y:S01]  /*3ac10*/  IADD3 R4, PT, PT, R1, 0x138, RZ ;  /* 0x0000013801047810 */ /* 0x000fe20007ffe0ff */
[----:B------:R-:W-:Y:S01]  /*3ac20*/  HFMA2 R5, -RZ, RZ, 0, 0 ;  /* 0x00000000ff057431 */ /* 0x000fe200000001ff */
[----:B------:R-:W-:Y:S01]  /*3ac30*/  MOV R14, R32 ;  /* 0x00000020000e7202 */ /* 0x000fe20000000f00 */
[----:B------:R-:W-:Y:S01]  /*3ac40*/  MOV R15, R33 ;  /* 0x00000021000f7202 */ /* 0x000fe20000000f00 */
[----:B------:R-:W-:-:S03]  /*3ac50*/  MOV R20, 0x3ac90 ;  /* 0x0003ac9000147802 */ /* 0x000fc60000000f00 */
[----:B------:R-:W0:Y:S02]  /*3ac60*/  LDC R7, c[0x0][0x2fc] ;  /* 0x0000bf00ff077b82 */ /* 0x000e240000000800 */
[----:B0-----:R-:W-:-:S08]  /*3ac70*/  IADD.64 R10, R4, R6 ;  /* 0x00000006040a7235 */ /* 0x001fd000078e0200 */
[----:B------:R-:W-:Y:S05]  /*3ac80*/  CALL.REL.NOINC `($jit_computeValues$_ZN19kb31_septic_curve_tC1Ev) ;  /* 0xfffffffc00407944 */ /* 0x000fea0003c3ffff */
[----:B------:R-:W-:Y:S01]  /*3ac90*/  MOV R14, R10 ;  /* 0x0000000a000e7202 */ /* 0x000fe20000000f00 */
[----:B------:R-:W-:Y:S01]  /*3aca0*/  MOV R15, R11 ;  /* 0x0000000b000f7202 */ /* 0x000fe20000000f00 */
[----:B------:R-:W-:-:S07]  /*3acb0*/  MOV R20, 0x3acd0 ;  /* 0x0003acd000147802 */ /* 0x000fce0000000f00 */
[----:B------:R-:W-:Y:S05]  /*3acc0*/  CALL.REL.NOINC `($jit_computeValues$_ZN19kb31_septic_curve_tC1Ev) ;  /* 0xfffffffc00307944 */ /* 0x000fea0003c3ffff */
[----:B------:R-:W-:Y:S01]  /*3acd0*/  MOV R0, R32 ;  /* 0x0000002000007202 */ /* 0x000fe20000000f00 */
[----:B------:R-:W-:Y:S01]  /*3ace0*/  MOV R5, R33 ;  /* 0x0000002100057202 */ /* 0x000fe20000000f00 */
[----:B------:R-:W-:Y:S01]  /*3acf0*/  MOV R4, R10 ;  /* 0x0000000a00047202 */ /* 0x000fe20000000f00 */
[----:B------:R-:W-:Y:S01]  /*3ad00*/  MOV R7, R11 ;  /* 0x0000000b00077202 */ /* 0x000fe20000000f00 */
[----:B------:R-:W-:-:S07]  /*3ad10*/  MOV R18, 0x3ad30 ;  /* 0x0003ad3000127802 */ /* 0x000fce0000000f00 */
[----:B------:R-:W-:Y:S05]  /*3ad20*/  CALL.REL.NOINC `($jit_computeValues$_ZN23kb31_septic_extension_taSERKS_) ;  /* 0x0000000000807944 */ /* 0x000fea0003c00000 */
[----:B------:R-:W-:Y:S01]  /*3ad30*/  MOV R8, R32 ;  /* 0x0000002000087202 */ /* 0x000fe20000000f00 */
[----:B------:R-:W-:Y:S01]  /*3ad40*/  MOV R9, R33 ;  /* 0x0000002100097202 */ /* 0x000fe20000000f00 */
[----:B------:R-:W-:Y:S02]  /*3ad50*/  IADD.64 R4, R10, 0x1c ;  /* 0x0000001c0a047835 */ /* 0x000fe400078e0200 */
[----:B------:R-:W-:Y:S02]  /*3ad60*/  MOV R18, 0x3adc0 ;  /* 0x0003adc000127802 */ /* 0x000fe40000000f00 */
[----:B------:R-:W-:Y:S02]  /*3ad70*/  IADD.64 R8, R8, 0x1c ;  /* 0x0000001c08087835 */ /* 0x000fe400078e0200 */
[----:B------:R-:W-:-:S04]  /*3ad80*/  MOV R7, R5 ;  /* 0x0000000500077202 */ /* 0x000fc80000000f00 */
[----:B------:R-:W-:Y:S01]  /*3ad90*/  MOV R0, R8 ;  /* 0x0000000800007202 */ /* 0x000fe20000000f00 */
[----:B------:R-:W-:-:S07]  /*3ada0*/  MOV R5, R9 ;  /* 0x0000000900057202 */ /* 0x000fce0000000f00 */
[----:B------:R-:W-:Y:S05]  /*3adb0*/  CALL.REL.NOINC `($jit_computeValues$_ZN23kb31_septic_extension_taSERKS_) ;  /* 0x00000000005c7944 */ /* 0x000fea0003c00000 */
[----:B------:R-:W-:Y:S01]  /*3adc0*/  MOV R4, R19 ;  /* 0x0000001300047202 */ /* 0x000fe20000000f00 */
[----:B------:R-:W-:-:S04]  /*3add0*/  HFMA2 R5, -RZ, RZ, 0, 0 ;  /* 0x00000000ff057431 */ /* 0x000fc800000001ff */
[----:B------:R-:W-:Y:S05]  /*3ade0*/  RET.REL.NODEC R4 `(jit_computeValues) ;  /* 0xfffffc5004847950 */ /* 0x000fea0003c3ffff */
        .type           $jit_computeValues$_ZN23kb31_septic_extension_t4zeroEv,@function
        .size           $jit_computeValues$_ZN23kb31_septic_extension_t4zeroEv,($jit_computeValues$_ZN23kb31_septic_extension_tC1Ev - $jit_computeValues$_ZN23kb31_septic_extension_t4zeroEv)
$jit_computeValues$_ZN23kb31_septic_extension_t4zeroEv:
[----:B------:R-:W-:-:S07]  /*3adf0*/  MOV R16, 0x3ae10 ;  /* 0x0003ae1000107802 */ /* 0x000fce0000000f00 */
[----:B------:R-:W-:Y:S05]  /*3ae00*/  CALL.REL.NOINC `($jit_computeValues$_ZN23kb31_septic_extension_tC1Ev) ;  /* 0x00000000000c7944 */ /* 0x000fea0003c00000 */
[----:B------:R-:W-:Y:S01]  /*3ae10*/  MOV R4, R17 ;  /* 0x0000001100047202 */ /* 0x000fe20000000f00 */
[----:B------:R-:W-:-:S04]  /*3ae20*/  HFMA2 R5, -RZ, RZ, 0, 0 ;  /* 0x00000000ff057431 */ /* 0x000fc800000001ff */
[----:B------:R-:W-:Y:S05]  /*3ae30*/  RET.REL.NODEC R4 `(jit_computeValues) ;  /* 0xfffffc5004707950 */ /* 0x000fea0003c3ffff */
        .type           $jit_computeValues$_ZN23kb31_septic_extension_tC1Ev,@function
        .size           $jit_computeValues$_ZN23kb31_septic_extension_tC1Ev,($jit_computeValues$_ZN23kb31_septic_extension_taSERKS_ - $jit_computeValues$_ZN23kb31_septic_extension_tC1Ev)
$jit_computeValues$_ZN23kb31_septic_extension_tC1Ev:
[----:B------:R-:W0:Y:S01]  /*3ae40*/  LDCU UR4, c[0x0][0x2f8] ;  /* 0x00005f00ff0477ac */ /* 0x000e220008000800 */
[----:B------:R-:W-:Y:S01]  /*3ae50*/  MOV R4, R0 ;  /* 0x0000000000047202 */ /* 0x000fe20000000f00 */
[----:B------:R-:W0:Y:S04]  /*3ae60*/  LDCU UR5, c[0x0][0x2fc] ;  /* 0x00005f80ff0577ac */ /* 0x000e280008000800 */
[----:B0-----:R-:W-:Y:S02]  /*3ae70*/  IADD.64 R4, R4, -UR4 ;  /* 0x8000000404047c35 */ /* 0x001fe4000f8e0200 */
[----:B------:R-:W-:-:S04]  /*3ae80*/  HFMA2 R5, -RZ, RZ, 0, 0 ;  /* 0x00000000ff057431 */ /* 0x000fc800000001ff */
[----:B------:R-:W-:Y:S01]  /*3ae90*/  MOV R0, R4 ;  /* 0x0000000400007202 */ /* 0x000fe20000000f00 */
[----:B------:R-:W-:-:S04]  /*3aea0*/  MOV R4, R16 ;  /* 0x0000001000047202 */ /* 0x000fc80000000f00 */
[----:B------:R-:W-:Y:S04]  /*3aeb0*/  STL [R0], RZ ;  /* 0x000000ff00007387 */ /* 0x000fe80000100800 */
[----:B------:R-:W-:Y:S04]  /*3aec0*/  STL [R0+0x4], RZ ;  /* 0x000004ff00007387 */ /* 0x000fe80000100800 */
[----:B------:R-:W-:Y:S04]  /*3aed0*/  STL [R0+0x8], RZ ;  /* 0x000008ff00007387 */ /* 0x000fe80000100800 */
[----:B------:R-:W-:Y:S04]  /*3aee0*/  STL [R0+0xc], RZ ;  /* 0x00000cff00007387 */ /* 0x000fe80000100800 */
[----:B------:R-:W-:Y:S04]  /*3aef0*/  STL [R0+0x10], RZ ;  /* 0x000010ff00007387 */ /* 0x000fe80000100800 */
[----:B------:R-:W-:Y:S04]  /*3af00*/  STL [R0+0x14], RZ ;  /* 0x000014ff00007387 */ /* 0x000fe80000100800 */
[----:B------:R0:W-:Y:S02]  /*3af10*/  STL [R0+0x18], RZ ;  /* 0x000018ff00007387 */ /* 0x0001e40000100800 */
[----:B0-----:R-:W-:Y:S05]  /*3af20*/  RET.REL.NODEC R4 `(jit_computeValues) ;  /* 0xfffffc5004347950 */ /* 0x001fea0003c3ffff */
        .type           $jit_computeValues$_ZN23kb31_septic_extension_taSERKS_,@function
        .size           $jit_computeValues$_ZN23kb31_septic_extension_taSERKS_,($__internal_0_$__cuda_sm20_rem_u64 - $jit_computeValues$_ZN23kb31_septic_extension_taSERKS_)
$jit_computeValues$_ZN23kb31_septic_extension_taSERKS_:
[----:B------:R-:W0:Y:S01]  /*3af30*/  LDCU UR4, c[0x0][0x2f8] ;  /* 0x00005f00ff0477ac */ /* 0x000e220008000800 */
[----:B------:R-:W-:Y:S01]  /*3af40*/  MOV R6, R4 ;  /* 0x0000000400067202 */ /* 0x000fe20000000f00 */
[----:B------:R-:W-:Y:S01]  /*3af50*/  MOV R4, R0 ;  /* 0x0000000000047202 */ /* 0x000fe20000000f00 */
[----:B------:R-:W1:Y:S01]  /*3af60*/  LDCU UR5, c[0x0][0x2fc] ;  /* 0x00005f80ff0577ac */ /* 0x000e620008000800 */
[----:B------:R-:W2:Y:S01]  /*3af70*/  LDCU UR7, c[0x0][0x2fc] ;  /* 0x00005f80ff0777ac */ /* 0x000ea20008000800 */
[----:B0-----:R-:W-:Y:S01]  /*3af80*/  UMOV UR6, UR4 ;  /* 0x0000000400067c82 */ /* 0x001fe20008000000 */
[----:B-1----:R-:W-:Y:S02]  /*3af90*/  IADD.64 R6, R6, -UR4 ;  /* 0x8000000406067c35 */ /* 0x002fe4000f8e0200 */
[----:B--2---:R-:W-:-:S04]  /*3afa0*/  IADD.64 R4, R4, -UR6 ;  /* 0x8000000604047c35 */ /* 0x004fc8000f8e0200 */
[-C--:B------:R-:W-:Y:S02]  /*3afb0*/  MOV R22, R6.reuse ;  /* 0x0000000600167202 */ /* 0x080fe40000000f00 */
[----:B------:R-:W-:Y:S02]  /*3afc0*/  ISETP.NE.S64.AND P0, PT, R4, R6, PT ;  /* 0x000000060400720c */ /* 0x000fe40003f15270 */
[----:B------:R-:W-:Y:S01]  /*3afd0*/  MOV R6, R18 ;  /* 0x0000001200067202 */ /* 0x000fe20000000f00 */
[----:B------:R-:W-:-:S11]  /*3afe0*/  HFMA2 R7, -RZ, RZ, 0, 0 ;  /* 0x00000000ff077431 */ /* 0x000fd600000001ff */
[----:B------:R-:W-:Y:S05]  /*3aff0*/  @!P0 RET.REL.NODEC R6 `(jit_computeValues) ;  /* 0xfffffc5006008950 */ /* 0x000fea0003c3ffff */
[----:B------:R-:W2:Y:S01]  /*3b000*/  LDL R0, [R22] ;  /* 0x0000000016007983 */ /* 0x000ea20000100800 */
[----:B------:R-:W-:-:S05]  /*3b010*/  MOV R21, R4 ;  /* 0x0000000400157202 */ /* 0x000fca0000000f00 */
[----:B--2---:R-:W-:Y:S04]  /*3b020*/  STL [R21], R0 ;  /* 0x0000000015007387 */ /* 0x004fe80000100800 */
[----:B------:R-:W2:Y:S04]  /*3b030*/  LDL R4, [R22+0x4] ;  /* 0x0000040016047983 */ /* 0x000ea80000100800 */
[----:B--2---:R0:W-:Y:S04]  /*3b040*/  STL [R21+0x4], R4 ;  /* 0x0000040415007387 */ /* 0x0041e80000100800 */
[----:B------:R-:W2:Y:S04]  /*3b050*/  LDL R6, [R22+0x8] ;  /* 0x0000080016067983 */ /* 0x000ea80000100800 */
[----:B--2---:R-:W-:Y:S04]  /*3b060*/  STL [R21+0x8], R6 ;  /* 0x0000080615007387 */ /* 0x004fe80000100800 */
[----:B------:R-:W2:Y:S04]  /*3b070*/  LDL R7, [R22+0xc] ;  /* 0x00000c0016077983 */ /* 0x000ea80000100800 */
[----:B--2---:R-:W-:Y:S04]  /*3b080*/  STL [R21+0xc], R7 ;  /* 0x00000c0715007387 */ /* 0x004fe80000100800 */
[----:B------:R-:W2:Y:S04]  /*3b090*/  LDL R16, [R22+0x10] ;  /* 0x0000100016107983 */ /* 0x000ea80000100800 */
[----:B--2---:R-:W-:Y:S04]  /*3b0a0*/  STL [R21+0x10], R16 ;  /* 0x0000101015007387 */ /* 0x004fe80000100800 */
[----:B------:R-:W2:Y:S01]  /*3b0b0*/  LDL R17, [R22+0x14] ;  /* 0x0000140016117983 */ /* 0x000ea20000100800 */
[----:B0-----:R-:W-:Y:S01]  /*3b0c0*/  MOV R4, R18 ;  /* 0x0000001200047202 */ /* 0x001fe20000000f00 */
[----:B------:R-:W-:-:S02]  /*3b0d0*/  MOV R5, 0x0 ;  /* 0x0000000000057802 */ /* 0x000fc40000000f00 */
[----:B--2---:R-:W-:Y:S04]  /*3b0e0*/  STL [R21+0x14], R17 ;  /* 0x0000141115007387 */ /* 0x004fe80000100800 */
[----:B------:R-:W2:Y:S04]  /*3b0f0*/  LDL R0, [R22+0x18] ;  /* 0x0000180016007983 */ /* 0x000ea80000100800 */
[----:B--2---:R0:W-:Y:S02]  /*3b100*/  STL [R21+0x18], R0 ;  /* 0x0000180015007387 */ /* 0x0041e40000100800 */
[----:B0-----:R-:W-:Y:S05]  /*3b110*/  RET.REL.NODEC R4 `(jit_computeValues) ;  /* 0xfffffc4c04b87950 */ /* 0x001fea0003c3ffff */
        .weak           $__internal_0_$__cuda_sm20_rem_u64
        .type           $__internal_0_$__cuda_sm20_rem_u64,@function
        .size           $__internal_0_$__cuda_sm20_rem_u64,(.L_x_8 - $__internal_0_$__cuda_sm20_rem_u64)
$__internal_0_$__cuda_sm20_rem_u64:
[----:B------:R-:W0:Y:S02]  /*3b120*/  I2F.U64.RP R6, R2 ;  /* 0x0000000200067312 */ /* 0x000e240000309000 */
[----:B0-----:R-:W0:Y:S02]  /*3b130*/  MUFU.RCP R6, R6 ;  /* 0x0000000600067308 */ /* 0x001e240000001000 */
[----:B0-----:R-:W-:-:S15]  /*3b140*/  IADD3 R14, PT, PT, R6, 0x1ffffffe, RZ ;  /* 0x1ffffffe060e7810 */ /* 0x001fde0007ffe0ff */
[----:B------:R-:W-:-:S15]  /*3b150*/  NOP ;  /* 0x0000000000007918 */ /* 0x000fde0000000000 */
[----:B------:R-:W-:-:S15]  /*3b160*/  NOP ;  /* 0x0000000000007918 */ /* 0x000fde0000000000 */
[----:B------:R-:W-:-:S15]  /*3b170*/  NOP ;  /* 0x0000000000007918 */ /* 0x000fde0000000000 */
[----:B------:R-:W0:Y:S02]  /*3b180*/  F2I.U64.TRUNC R14, R14 ;  /* 0x0000000e000e7311 */ /* 0x000e24000020d800 */
[----:B0-----:R-:W-:-:S04]  /*3b190*/  IMAD.WIDE.U32 R28, R14, R2, RZ ;  /* 0x000000020e1c7225 */ /* 0x001fc800078e00ff */
[----:B------:R-:W-:Y:S01]  /*3b1a0*/  IMAD R11, R14, R3, R29 ;  /* 0x000000030e0b7224 */ /* 0x000fe200078e021d */
[----:B------:R-:W-:Y:S01]  /*3b1b0*/  IADD3 R31, P0, PT, RZ, -R28, RZ ;  /* 0x8000001cff1f7210 */ /* 0x000fe20007f1e0ff */
[----:B------:R-:W-:Y:S02]  /*3b1c0*/  MOV R29, R14 ;  /* 0x0000000e001d7202 */ /* 0x000fe40000000f00 */
[----:B------:R-:W-:Y:S02]  /*3b1d0*/  IMAD R11, R2, R15, R11 ;  /* 0x0000000f020b7224 */ /* 0x000fe400078e020b */
[----:B------:R-:W-:-:S03]  /*3b1e0*/  IMAD.HI.U32 R28, R14, R31, RZ ;  /* 0x0000001f0e1c7227 */ /* 0x000fc600078e00ff */
[----:B------:R-:W-:-:S05]  /*3b1f0*/  IADD3.X R11, PT, PT, RZ, ~R11, RZ, P0, !PT ;  /* 0x8000000bff0b7210 */ /* 0x000fca00007fe4ff */
[----:B------:R-:W-:-:S04]  /*3b200*/  IMAD.WIDE.U32 R28, P0, R14, R11, R28 ;  /* 0x0000000b0e1c7225 */ /* 0x000fc8000780001c */
[C---:B------:R-:W-:Y:S02]  /*3b210*/  IMAD R35, R15.reuse, R11, RZ ;  /* 0x0000000b0f237224 */ /* 0x040fe400078e02ff */
[----:B------:R-:W-:-:S04]  /*3b220*/  IMAD.HI.U32 R28, P1, R15, R31, R28 ;  /* 0x0000001f0f1c7227 */ /* 0x000fc8000782001c */
[----:B------:R-:W-:Y:S01]  /*3b230*/  IMAD.HI.U32 R11, R15, R11, RZ ;  /* 0x0000000b0f0b7227 */ /* 0x000fe200078e00ff */
[----:B------:R-:W-:-:S04]  /*3b240*/  IADD3 R29, P2, PT, R35, R28, RZ ;  /* 0x0000001c231d7210 */ /* 0x000fc80007f5e0ff */
[----:B------:R-:W-:Y:S01]  /*3b250*/  IADD3.X R6, PT, PT, R11, R15, RZ, P0, !PT ;  /* 0x0000000f0b067210 */ /* 0x000fe200007fe4ff */
[----:B------:R-:W-:-:S03]  /*3b260*/  IMAD.WIDE.U32 R14, R29, R2, RZ ;  /* 0x000000021d0e7225 */ /* 0x000fc600078e00ff */
[----:B------:R-:W-:Y:S01]  /*3b270*/  IADD3.X R11, PT, PT, RZ, RZ, R6, P2, P1 ;  /* 0x000000ffff0b7210 */ /* 0x000fe200017e2406 */
[----:B------:R-:W-:Y:S01]  /*3b280*/  IMAD R6, R29, R3, R15 ;  /* 0x000000031d067224 */ /* 0x000fe200078e020f */
[----:B------:R-:W-:-:S03]  /*3b290*/  IADD3 R15, P0, PT, RZ, -R14, RZ ;  /* 0x8000000eff0f7210 */ /* 0x000fc60007f1e0ff */
[----:B------:R-:W-:Y:S02]  /*3b2a0*/  IMAD R6, R2, R11, R6 ;  /* 0x0000000b02067224 */ /* 0x000fe400078e0206 */
[----:B------:R-:W-:-:S03]  /*3b2b0*/  IMAD.HI.U32 R28, R29, R15, RZ ;  /* 0x0000000f1d1c7227 */ /* 0x000fc600078e00ff */
[----:B------:R-:W-:-:S05]  /*3b2c0*/  IADD3.X R6, PT, PT, RZ, ~R6, RZ, P0, !PT ;  /* 0x80000006ff067210 */ /* 0x000fca00007fe4ff */
[----:B------:R-:W-:-:S04]  /*3b2d0*/  IMAD.WIDE.U32 R28, P0, R29, R6, R28 ;  /* 0x000000061d1c7225 */ /* 0x000fc8000780001c */
[C---:B------:R-:W-:Y:S02]  /*3b2e0*/  IMAD R14, R11.reuse, R6, RZ ;  /* 0x000000060b0e7224 */ /* 0x040fe400078e02ff */
[----:B------:R-:W-:-:S04]  /*3b2f0*/  IMAD.HI.U32 R29, P1, R11, R15, R28 ;  /* 0x0000000f0b1d7227 */ /* 0x000fc8000782001c */
[----:B------:R-:W-:Y:S02]  /*3b300*/  HFMA2 R15, -RZ, RZ, 0, 0 ;  /* 0x00000000ff0f7431 */ /* 0x000fe400000001ff */
[----:B------:R-:W-:Y:S01]  /*3b310*/  IMAD.HI.U32 R6, R11, R6, RZ ;  /* 0x000000060b067227 */ /* 0x000fe200078e00ff */
[----:B------:R-:W-:-:S04]  /*3b320*/  IADD3 R29, P2, PT, R14, R29, RZ ;  /* 0x0000001d0e1d7210 */ /* 0x000fc80007f5e0ff */
[----:B------:R-:W-:Y:S01]  /*3b330*/  IADD3.X R11, PT, PT, R6, R11, RZ, P0, !PT ;  /* 0x0000000b060b7210 */ /* 0x000fe200007fe4ff */
[----:B------:R-:W-:-:S03]  /*3b340*/  IMAD.HI.U32 R14, R29, R8, RZ ;  /* 0x000000081d0e7227 */ /* 0x000fc600078e00ff */
[----:B------:R-:W-:Y:S01]  /*3b350*/  IADD3.X R11, PT, PT, RZ, RZ, R11, P2, P1 ;  /* 0x000000ffff0b7210 */ /* 0x000fe200017e240b */
[----:B------:R-:W-:-:S04]  /*3b360*/  IMAD.WIDE.U32 R14, R9, R29, R14 ;  /* 0x0000001d090e7225 */ /* 0x000fc800078e000e */
[-C--:B------:R-:W-:Y:S02]  /*3b370*/  IMAD R29, R9, R11.reuse, RZ ;  /* 0x0000000b091d7224 */ /* 0x080fe400078e02ff */
[----:B------:R-:W-:-:S04]  /*3b380*/  IMAD.HI.U32 R14, P0, R8, R11, R14 ;  /* 0x0000000b080e7227 */ /* 0x000fc8000780000e */
[----:B------:R-:W-:Y:S01]  /*3b390*/  IMAD.HI.U32 R6, R9, R11, RZ ;  /* 0x0000000b09067227 */ /* 0x000fe200078e00ff */
[----:B------:R-:W-:-:S04]  /*3b3a0*/  IADD3 R11, P1, PT, R29, R14, RZ ;  /* 0x0000000e1d0b7210 */ /* 0x000fc80007f3e0ff */
[----:B------:R-:W-:Y:S01]  /*3b3b0*/  IADD3.X R6, PT, PT, R6, RZ, RZ, P0, !PT ;  /* 0x000000ff06067210 */ /* 0x000fe200007fe4ff */
[----:B------:R-:W-:-:S03]  /*3b3c0*/  IMAD.WIDE.U32 R14, R11, R2, RZ ;  /* 0x000000020b0e7225 */ /* 0x000fc600078e00ff */
[----:B------:R-:W-:Y:S01]  /*3b3d0*/  IADD3.X R29, PT, PT, RZ, R6, RZ, P1, !PT ;  /* 0x00000006ff1d7210 */ /* 0x000fe20000ffe4ff */
[----:B------:R-:W-:Y:S01]  /*3b3e0*/  IMAD R11, R11, R3, R15 ;  /* 0x000000030b0b7224 */ /* 0x000fe200078e020f */
[----:B------:R-:W-:-:S03]  /*3b3f0*/  ISETP.NE.S64.AND P1, PT, R2, RZ, PT ;  /* 0x000000ff0200720c */ /* 0x000fc60003f35270 */
[----:B------:R-:W-:-:S05]  /*3b400*/  IMAD R15, R2, R29, R11 ;  /* 0x0000001d020f7224 */ /* 0x000fca00078e020b */
[----:B------:R-:W-:-:S06]  /*3b410*/  IADD.64 R8, R8, -R14 ;  /* 0x8000000e08087235 */ /* 0x000fcc00078e0200 */
[----:B------:R-:W-:-:S14]  /*3b420*/  ISETP.GE.U64.AND P0, PT, R8, R2, PT ;  /* 0x000000020800720c */ /* 0x000fdc0003f16070 */
[----:B------:R-:W-:-:S06]  /*3b430*/  @P0 IADD.64 R8, -R2, R8 ;  /* 0x0000000802080235 */ /* 0x000fcc00078e0300 */
[----:B------:R-:W-:-:S14]  /*3b440*/  ISETP.GE.U64.AND P0, PT, R8, R2, PT ;  /* 0x000000020800720c */ /* 0x000fdc0003f16070 */
[----:B------:R-:W-:Y:S02]  /*3b450*/  @P0 IADD.64 R8, -R2, R8 ;  /* 0x0000000802080235 */ /* 0x000fe400078e0300 */
[----:B------:R-:W-:Y:S01]  /*3b460*/  MOV R2, R16 ;  /* 0x0000001000027202 */ /* 0x000fe20000000f00 */
[----:B------:R-:W-:Y:S01]  /*3b470*/  HFMA2 R3, -RZ, RZ, 0, 0 ;  /* 0x00000000ff037431 */ /* 0x000fe200000001ff */
[----:B------:R-:W-:-:S03]  /*3b480*/  SEL.64 R8, R8, -0x1, P1 ;  /* 0xffffffff08087407 */ /* 0x000fc60000800001 */
[----:B------:R-:W-:Y:S05]  /*3b490*/  RET.REL.NODEC R2 `(jit_computeValues) ;  /* 0xfffffc4802d87950 */ /* 0x000fea0003c3ffff */
.L_x_2:
[----:B------:R-:W-:-:S00]  /*3b4a0*/  BRA `(.L_x_2) ;  /* 0xfffffffc00fc7947 */ /* 0x000fc0000383ffff */
[----:B------:R-:W-:-:S00]  /*3b4b0*/  NOP ;  /* 0x0000000000007918 */ /* 0x000fc00000000000 */
        /* <DEDUP_REMOVED lines=12> */
.L_x_8:


//--------------------- .nv.global.init           --------------------------
	.section	.nv.global.init,"aw",@progbits
	.align	8
	.align		8
.nv.global.init:
	.type		_ZN23kb31_septic_extension_t10A_EC_LOGUPE,@object
	.size		_ZN23kb31_septic_extension_t10A_EC_LOGUPE,(_ZN19kb31_septic_curve_t7start_xE - _ZN23kb31_septic_extension_t10A_EC_LOGUPE)
_ZN23kb31_septic_extension_t10A_EC_LOGUPE:
        /*0000*/ 	.dword	fun@R_CUDA_G64(_ZN44_INTERNAL_00000000_13_jit_kernel_cu_d23cb3989constants15KB31_A_EC_LOGUPE)
	.align		8
	.type		_ZN19kb31_septic_curve_t7start_xE,@object
	.size		_ZN19kb31_septic_curve_t7start_xE,(_ZN16kb31_extension_t1DE - _ZN19kb31_septic_curve_t7start_xE)
_ZN19kb31_septic_curve_t7start_xE:
        /*0008*/ 	.dword	fun@R_CUDA_G64(_ZN44_INTERNAL_00000000_13_jit_kernel_cu_d23cb3989constants12kb31_start_xE)
	.type		_ZN16kb31_extension_t1DE,@object
	.size		_ZN16kb31_extension_t1DE,(_ZN23kb31_septic_extension_t15frobenius_constE - _ZN16kb31_extension_t1DE)
_ZN16kb31_extension_t1DE:
        /*0010*/ 	.byte	0x04, 0x00, 0x00, 0x00, 0x00, 0x00, 0x00, 0x00
	.align		8
	.type		_ZN23kb31_septic_extension_t15frobenius_constE,@object
	.size		_ZN23kb31_septic_extension_t15frobenius_constE,(_ZN19kb31_septic_curve_t7dummy_xE - _ZN23kb31_septic_extension_t15frobenius_constE)
_ZN23kb31_septic_extension_t15frobenius_constE:
        /*0018*/ 	.dword	fun@R_CUDA_G64(_ZN44_INTERNAL_00000000_13_jit_kernel_cu_d23cb3989constants20kb31_frobenius_constE)
	.align		8
	.type		_ZN19kb31_septic_curve_t7dummy_xE,@object
	.size		_ZN19kb31_septic_curve_t7dummy_xE,(_ZN23kb31_septic_extension_t22double_frobenius_constE - _ZN19kb31_septic_curve_t7dummy_xE)
_ZN19kb31_septic_curve_t7dummy_xE:
        /*0020*/ 	.dword	fun@R_CUDA_G64(_ZN44_INTERNAL_00000000_13_jit_kernel_cu_d23cb3989constants12kb31_dummy_xE)
	.align		8
	.type		_ZN23kb31_septic_extension_t22double_frobenius_constE,@object
	.size		_ZN23kb31_septic_extension_t22double_frobenius_constE,(_ZN19kb31_septic_curve_t7dummy_yE - _ZN23kb31_septic_extension_t22double_frobenius_constE)
_ZN23kb31_septic_extension_t22double_frobenius_constE:
        /*0028*/ 	.dword	fun@R_CUDA_G64(_ZN44_INTERNAL_00000000_13_jit_kernel_cu_d23cb3989constants27kb31_double_frobenius_constE)
	.align		8
	.type		_ZN19kb31_septic_curve_t7dummy_yE,@object
	.size		_ZN19kb31_septic_curve_t7dummy_yE,(_ZN23kb31_septic_extension_t10B_EC_LOGUPE - _ZN19kb31_septic_curve_t7dummy_yE)
_ZN19kb31_septic_curve_t7dummy_yE:
        /*0030*/ 	.dword	fun@R_CUDA_G64(_ZN44_INTERNAL_00000000_13_jit_kernel_cu_d23cb3989constants12kb31_dummy_yE)
	.align		8
	.type		_ZN23kb31_septic_extension_t10B_EC_LOGUPE,@object
	.size		_ZN23kb31_septic_extension_t10B_EC_LOGUPE,(_ZN19kb31_septic_curve_t7start_yE - _ZN23kb31_septic_extension_t10B_EC_LOGUPE)
_ZN23kb31_septic_extension_t10B_EC_LOGUPE:
        /*0038*/ 	.dword	fun@R_CUDA_G64(_ZN44_INTERNAL_00000000_13_jit_kernel_cu_d23cb3989constants15KB31_B_EC_LOGUPE)
	.align		8
	.type		_ZN19kb31_septic_curve_t7start_yE,@object
	.size		_ZN19kb31_septic_curve_t7start_yE,(_ZN44_INTERNAL_00000000_13_jit_kernel_cu_d23cb39829poseidon2_constants_koalabear3t1620half_external_roundsE - _ZN19kb31_septic_curve_t7start_yE)
_ZN19kb31_septic_curve_t7start_yE:
        /*0040*/ 	.dword	fun@R_CUDA_G64(_ZN44_INTERNAL_00000000_13_jit_kernel_cu_d23cb3989constants12kb31_start_yE)
	.type		_ZN44_INTERNAL_00000000_13_jit_kernel_cu_d23cb39829poseidon2_constants_koalabear3t1620half_external_roundsE,@object
	.size		_ZN44_INTERNAL_00000000_13_jit_kernel_cu_d23cb39829poseidon2_constants_koalabear3t1620half_external_roundsE,(_ZN44_INTERNAL_00000000_13_jit_kernel_cu_d23cb3989poseidon223EXTERNAL_ROUNDS_DEFAULTE - _ZN44_INTERNAL_00000000_13_jit_kernel_cu_d23cb39829poseidon2_constants_koalabear3t1620half_external_roundsE)
_ZN44_INTERNAL_00000000_13_jit_kernel_cu_d23cb39829poseidon2_constants_koalabear3t1620half_external_roundsE:
        /*0048*/ 	.byte	0x04, 0x00, 0x00, 0x00
	.type		_ZN44_INTERNAL_00000000_13_jit_kernel_cu_d23cb3989poseidon223EXTERNAL_ROUNDS_DEFAULTE,@object
	.size		_ZN44_INTERNAL_00000000_13_jit_kernel_cu_d23cb3989poseidon223EXTERNAL_ROUNDS_DEFAULTE,(_ZN44_INTERNAL_00000000_13_jit_kernel_cu_d23cb39829poseidon2_constants_koalabear3t165alphaE - _ZN44_INTERNAL_00000000_13_jit_kernel_cu_d23cb3989poseidon223EXTERNAL_ROUNDS_DEFAULTE)
_ZN44_INTERNAL_00000000_13_jit_kernel_cu_d23cb3989poseidon223EXTERNAL_ROUNDS_DEFAULTE:
        /*004c*/ 	.byte	0x08, 0x00, 0x00, 0x00
	.type		_ZN44_INTERNAL_00000000_13_jit_kernel_cu_d23cb39829poseidon2_constants_koalabear3t165alphaE,@object
	.size		_ZN44_INTERNAL_00000000_13_jit_kernel_cu_d23cb39829poseidon2_constants_koalabear3t165alphaE,(_ZN16kb31_extension_t1WE - _ZN44_INTERNAL_00000000_13_jit_kernel_cu_d23cb39829poseidon2_constants_koalabear3t165alphaE)
_ZN44_INTERNAL_00000000_13_jit_kernel_cu_d23cb39829poseidon2_constants_koalabear3t165alphaE:
        /*0050*/ 	.byte	0x03, 0x00, 0x00, 0x00
	.type		_ZN16kb31_extension_t1WE,@object
	.size		_ZN16kb31_extension_t1WE,(_ZN44_INTERNAL_00000000_13_jit_kernel_cu_d23cb39829poseidon2_constants_koalabear3t1615internal_roundsE - _ZN16kb31_extension_t1WE)
_ZN16kb31_extension_t1WE:
        /*0054*/ 	.byte	0xfa, 0xff, 0xff, 0x05
	.type		_ZN44_INTERNAL_00000000_13_jit_kernel_cu_d23cb39829poseidon2_constants_koalabear3t1615internal_roundsE,@object
	.size		_ZN44_INTERNAL_00000000_13_jit_kernel_cu_d23cb39829poseidon2_constants_koalabear3t1615internal_roundsE,(_ZN44_INTERNAL_00000000_13_jit_kernel_cu_d23cb39829poseidon2_constants_koalabear3t1615round_constantsE - _ZN44_INTERNAL_00000000_13_jit_kernel_cu_d23cb39829poseidon2_constants_koalabear3t1615internal_roundsE)
_ZN44_INTERNAL_00000000_13_jit_kernel_cu_d23cb39829poseidon2_constants_koalabear3t1615internal_roundsE:
        /*0058*/ 	.byte	0x14, 0x00, 0x00, 0x00
	.type		_ZN44_INTERNAL_00000000_13_jit_kernel_cu_d23cb39829poseidon2_constants_koalabear3t1615round_constantsE,@object
	.size		_ZN44_INTERNAL_00000000_13_jit_kernel_cu_d23cb39829poseidon2_constants_koalabear3t1615round_constantsE,(.L_32 - _ZN44_INTERNAL_00000000_13_jit_kernel_cu_d23cb39829poseidon2_constants_koalabear3t1615round_constantsE)
_ZN44_INTERNAL_00000000_13_jit_kernel_cu_d23cb39829poseidon2_constants_koalabear3t1615round_constantsE:
        /* <DEDUP_REMOVED lines=120> */
.L_32:


//--------------------- .nv.shared.reserved.0     --------------------------
	.section	.nv.shared.reserved.0,"aw",@nobits
	.weak		__nv_reservedSMEM_offset_0_alias
	.size		__nv_reservedSMEM_offset_0_alias, 0, 64
	.other		__nv_reservedSMEM_offset_0_alias,@"STO_CUDA_RESERVED_SHARED STV_DEFAULT"
__nv_reservedSMEM_offset_0_alias:
	.zero		0
	.zero		64


//--------------------- .nv.global                --------------------------
	.section	.nv.global,"aw",@nobits
	.align	4
.nv.global:
	.type		_ZN6kb31_t3MODE,@object
	.size		_ZN6kb31_t3MODE,(_ZN6kb31_t10MONTY_BITSE - _ZN6kb31_t3MODE)
_ZN6kb31_t3MODE:
	.zero		4
	.type		_ZN6kb31_t10MONTY_BITSE,@object
	.size		_ZN6kb31_t10MONTY_BITSE,(_ZN6kb31_t10MONTY_MASKE - _ZN6kb31_t10MONTY_BITSE)
_ZN6kb31_t10MONTY_BITSE:
	.zero		4
	.type		_ZN6kb31_t10MONTY_MASKE,@object
	.size		_ZN6kb31_t10MONTY_MASKE,(_ZN6kb31_t6DEGREEE - _ZN6kb31_t10MONTY_MASKE)
_ZN6kb31_t10MONTY_MASKE:
	.zero		4
	.type		_ZN6kb31_t6DEGREEE,@object
	.size		_ZN6kb31_t6DEGREEE,(_ZN6kb31_t2RRE - _ZN6kb31_t6DEGREEE)
_ZN6kb31_t6DEGREEE:
	.zero		4
	.type		_ZN6kb31_t2RRE,@object
	.size		_ZN6kb31_t2RRE,(_ZN6kb31_t8TOP_BITSE - _ZN6kb31_t2RRE)
_ZN6kb31_t2RRE:
	.zero		4
	.type		_ZN6kb31_t8TOP_BITSE,@object
	.size		_ZN6kb31_t8TOP_BITSE,(_ZN6kb31_t5NBITSE - _ZN6kb31_t8TOP_BITSE)
_ZN6kb31_t8TOP_BITSE:
	.zero		4
	.type		_ZN6kb31_t5NBITSE,@object
	.size		_ZN6kb31_t5NBITSE,(_ZN6kb31_t3ONEE - _ZN6kb31_t5NBITSE)
_ZN6kb31_t5NBITSE:
	.zero		4
	.type		_ZN6kb31_t3ONEE,@object
	.size		_ZN6kb31_t3ONEE,(_ZN6kb31_t1ME - _ZN6kb31_t3ONEE)
_ZN6kb31_t3ONEE:
	.zero		4
	.type		_ZN6kb31_t1ME,@object
	.size		_ZN6kb31_t1ME,(_ZN6kb31_t8MONTY_MUE - _ZN6kb31_t1ME)
_ZN6kb31_t1ME:
	.zero		4
	.type		_ZN6kb31_t8MONTY_MUE,@object
	.size		_ZN6kb31_t8MONTY_MUE,(_ZN26__nv_atomic_triv_cp_helperIjE5__valE - _ZN6kb31_t8MONTY_MUE)
_ZN6kb31_t8MONTY_MUE:
	.zero		4
	.type		_ZN26__nv_atomic_triv_cp_helperIjE5__valE,@object
	.size		_ZN26__nv_atomic_triv_cp_helperIjE5__valE,(.L_28 - _ZN26__nv_atomic_triv_cp_helperIjE5__valE)
_ZN26__nv_atomic_triv_cp_helperIjE5__valE:
	.zero		1
.L_28:


//--------------------- .nv.constant0.jit_computeValues --------------------------
	.section	.nv.constant0.jit_computeValues,"a",@progbits
	.sectionflags	@""
	.align	4
.nv.constant0.jit_computeValues:
	.zero		1200


//--------------------- SYMBOLS --------------------------

	.type		.nv.reservedSmem.offset0,@object
	.size		.nv.reservedSmem.offset0,0x4
